def matmul_kernel(
    a_ptr,
    b_ptr,
    c_ptr,
    M,
    N,
    K,
    stride_am,
    stride_ak,
    stride_bk,
    stride_bn,
    stride_cm,
    stride_cn,
    BLOCK_M: tl.constexpr,
    BLOCK_N: tl.constexpr,
    BLOCK_K: tl.constexpr,
    GROUP_M: tl.constexpr,
):
    pid = tl.program_id(axis=0)
    num_pid_m = tl.cdiv(M, BLOCK_M)
    num_pid_n = tl.cdiv(N, BLOCK_N)
    num_pid_in_group = GROUP_M * num_pid_n
    group_id = pid // num_pid_in_group
    first_pid_m = group_id * GROUP_M
    group_size_m = min(num_pid_m - first_pid_m, GROUP_M)
    pid_m = first_pid_m + ((pid % num_pid_in_group) % group_size_m)
    pid_n = (pid % num_pid_in_group) // group_size_m

    offs_am = (pid_m * BLOCK_M + tl.arange(0, BLOCK_M)) % M
    offs_bn = (pid_n * BLOCK_N + tl.arange(0, BLOCK_N)) % N
    offs_k = tl.arange(0, BLOCK_K)
    a_ptrs = a_ptr + offs_am[:, None] * stride_am + offs_k[None, :] * stride_ak
    b_ptrs = b_ptr + offs_k[:, None] * stride_bk + offs_bn[None, :] * stride_bn

    acc = tl.zeros((BLOCK_M, BLOCK_N), dtype=tl.float32)
    for kk in range(0, tl.cdiv(K, BLOCK_K)):
        a = tl.load(a_ptrs, mask=offs_k[None, :] < K - kk * BLOCK_K, other=0.0)
        b = tl.load(b_ptrs, mask=offs_k[:, None] < K - kk * BLOCK_K, other=0.0)
        acc = tl.dot(a, b, acc)
        a_ptrs += BLOCK_K * stride_ak
        b_ptrs += BLOCK_K * stride_bk

    c = acc.to(c_ptr.dtype.element_ty)
    offs_cm = pid_m * BLOCK_M + tl.arange(0, BLOCK_M)
    offs_cn = pid_n * BLOCK_N + tl.arange(0, BLOCK_N)
    c_ptrs = c_ptr + offs_cm[:, None] * stride_cm + offs_cn[None, :] * stride_cn
    mask = (offs_cm[:, None] < M) & (offs_cn[None, :] < N)
    tl.store(c_ptrs, c, mask=mask)

# config = {"BLOCK_K": 128, "BLOCK_M": 512, "BLOCK_N": 128, "GROUP_M": 8, "arch": "sm_100", "dtype": "fp8e4m3", "num_ctas": 1, "num_stages": 3, "num_warps": 16}
# arch = sm_100


// ===== COMPILED SASS (sm_100a) =====

	.target	sm_100a

	.elftype	@"ET_EXEC"


//--------------------- .note.nv.tkinfo           --------------------------
	.section	.note.nv.tkinfo,"",@"SHT_NOTE"
	.sectionflags	@"SHF_NOTE_NV_TKINFO"
	.tkinfo
        /*0018*/ 	.word	0x00000081
        /*0030*/ 	.string	""
        /*0030*/ 	.string	"ptxas-blackwell"
        /*0030*/ 	.string	"Cuda compilation tools, release 12.9, V12.9.86"
        /*0030*/ 	.string	"Build cuda_12.9.r12.9/compiler.36037853_0"
        /*0030*/ 	.string	"-v  -suppress-debug-info  -lineinfo  -arch sm_100a "



//--------------------- .note.nv.cuver            --------------------------
	.section	.note.nv.cuver,"",@"SHT_NOTE"
	.sectionflags	@"SHF_NOTE_NV_CUVER"
        /*0018*/ 	.short	0x0001
        /*001a*/ 	.short	0x0064
        /*001c*/ 	.short	0x0001
        /*001e*/ 	.short	0x0000
        /*0020*/ 	.short	0x0001
        /*0022*/ 	.short	0x0000


//--------------------- .nv.info                  --------------------------
	.section	.nv.info,"",@"SHT_CUDA_INFO"
	.align	4


	//----- nvinfo : EIATTR_REGCOUNT
	.align		4
        /*0000*/ 	.byte	0x04, 0x2f
        /*0002*/ 	.short	(.L_1 - .L_0)
	.align		4
.L_0:
        /*0004*/ 	.word	index@(matmul_kernel)
        /*0008*/ 	.word	0x00000020


	//----- nvinfo : EIATTR_FRAME_SIZE
	.align		4
.L_1:
        /*000c*/ 	.byte	0x04, 0x11
        /*000e*/ 	.short	(.L_3 - .L_2)
	.align		4
.L_2:
        /*0010*/ 	.word	index@(matmul_kernel)
        /*0014*/ 	.word	0x00001c78


	//----- nvinfo : EIATTR_MIN_STACK_SIZE
	.align		4
.L_3:
        /*0018*/ 	.byte	0x04, 0x12
        /*001a*/ 	.short	(.L_5 - .L_4)
	.align		4
.L_4:
        /*001c*/ 	.word	index@(matmul_kernel)
        /*0020*/ 	.word	0x00001c78
.L_5:


//--------------------- .nv.info.matmul_kernel    --------------------------
	.section	.nv.info.matmul_kernel,"",@"SHT_CUDA_INFO"
	.sectionflags	@""
	.align	4


	//----- nvinfo : EIATTR_CUDA_API_VERSION
	.align		4
        /*0000*/ 	.byte	0x04, 0x37
        /*0002*/ 	.short	(.L_7 - .L_6)
.L_6:
        /*0004*/ 	.word	0x00000081


	//----- nvinfo : EIATTR_KPARAM_INFO
	.align		4
.L_7:
        /*0008*/ 	.byte	0x04, 0x17
        /*000a*/ 	.short	(.L_9 - .L_8)
.L_8:
        /*000c*/ 	.word	0x00000000
        /*0010*/ 	.short	0x000d
        /*0012*/ 	.short	0x0048
        /*0014*/ 	.byte	0x00, 0xf4, 0x21, 0x00


	//----- nvinfo : EIATTR_KPARAM_INFO
	.align		4
.L_9:
        /*0018*/ 	.byte	0x04, 0x17
        /*001a*/ 	.short	(.L_11 - .L_10)
.L_10:
        /*001c*/ 	.word	0x00000000
        /*0020*/ 	.short	0x000c
        /*0022*/ 	.short	0x0040
        /*0024*/ 	.byte	0x00, 0xf4, 0x21, 0x00


	//----- nvinfo : EIATTR_KPARAM_INFO
	.align		4
.L_11:
        /*0028*/ 	.byte	0x04, 0x17
        /*002a*/ 	.short	(.L_13 - .L_12)
.L_12:
        /*002c*/ 	.word	0x00000000
        /*0030*/ 	.short	0x000b
        /*0032*/ 	.short	0x0038
        /*0034*/ 	.byte	0x00, 0xf0, 0x11, 0x00


	//----- nvinfo : EIATTR_KPARAM_INFO
	.align		4
.L_13:
        /*0038*/ 	.byte	0x04, 0x17
        /*003a*/ 	.short	(.L_15 - .L_14)
.L_14:
        /*003c*/ 	.word	0x00000000
        /*0040*/ 	.short	0x000a
        /*0042*/ 	.short	0x0034
        /*0044*/ 	.byte	0x00, 0xf0, 0x11, 0x00


	//----- nvinfo : EIATTR_KPARAM_INFO
	.align		4
.L_15:
        /*0048*/ 	.byte	0x04, 0x17
        /*004a*/ 	.short	(.L_17 - .L_16)
.L_16:
        /*004c*/ 	.word	0x00000000
        /*0050*/ 	.short	0x0009
        /*0052*/ 	.short	0x0030
        /*0054*/ 	.byte	0x00, 0xf0, 0x11, 0x00


	//----- nvinfo : EIATTR_KPARAM_INFO
	.align		4
.L_17:
        /*0058*/ 	.byte	0x04, 0x17
        /*005a*/ 	.short	(.L_19 - .L_18)
.L_18:
        /*005c*/ 	.word	0x00000000
        /*0060*/ 	.short	0x0008
        /*0062*/ 	.short	0x002c
        /*0064*/ 	.byte	0x00, 0xf0, 0x11, 0x00


	//----- nvinfo : EIATTR_KPARAM_INFO
	.align		4
.L_19:
        /*0068*/ 	.byte	0x04, 0x17
        /*006a*/ 	.short	(.L_21 - .L_20)
.L_20:
        /*006c*/ 	.word	0x00000000
        /*0070*/ 	.short	0x0007
        /*0072*/ 	.short	0x0028
        /*0074*/ 	.byte	0x00, 0xf0, 0x11, 0x00


	//----- nvinfo : EIATTR_KPARAM_INFO
	.align		4
.L_21:
        /*0078*/ 	.byte	0x04, 0x17
        /*007a*/ 	.short	(.L_23 - .L_22)
.L_22:
        /*007c*/ 	.word	0x00000000
        /*0080*/ 	.short	0x0006
        /*0082*/ 	.short	0x0024
        /*0084*/ 	.byte	0x00, 0xf0, 0x11, 0x00


	//----- nvinfo : EIATTR_KPARAM_INFO
	.align		4
.L_23:
        /*0088*/ 	.byte	0x04, 0x17
        /*008a*/ 	.short	(.L_25 - .L_24)
.L_24:
        /*008c*/ 	.word	0x00000000
        /*0090*/ 	.short	0x0005
        /*0092*/ 	.short	0x0020
        /*0094*/ 	.byte	0x00, 0xf0, 0x11, 0x00


	//----- nvinfo : EIATTR_KPARAM_INFO
	.align		4
.L_25:
        /*0098*/ 	.byte	0x04, 0x17
        /*009a*/ 	.short	(.L_27 - .L_26)
.L_26:
        /*009c*/ 	.word	0x00000000
        /*00a0*/ 	.short	0x0004
        /*00a2*/ 	.short	0x001c
        /*00a4*/ 	.byte	0x00, 0xf0, 0x11, 0x00


	//----- nvinfo : EIATTR_KPARAM_INFO
	.align		4
.L_27:
        /*00a8*/ 	.byte	0x04, 0x17
        /*00aa*/ 	.short	(.L_29 - .L_28)
.L_28:
        /*00ac*/ 	.word	0x00000000
        /*00b0*/ 	.short	0x0003
        /*00b2*/ 	.short	0x0018
        /*00b4*/ 	.byte	0x00, 0xf0, 0x11, 0x00


	//----- nvinfo : EIATTR_KPARAM_INFO
	.align		4
.L_29:
        /*00b8*/ 	.byte	0x04, 0x17
        /*00ba*/ 	.short	(.L_31 - .L_30)
.L_30:
        /*00bc*/ 	.word	0x00000000
        /*00c0*/ 	.short	0x0002
        /*00c2*/ 	.short	0x0010
        /*00c4*/ 	.byte	0x00, 0xf4, 0x21, 0x00


	//----- nvinfo : EIATTR_KPARAM_INFO
	.align		4
.L_31:
        /*00c8*/ 	.byte	0x04, 0x17
        /*00ca*/ 	.short	(.L_33 - .L_32)
.L_32:
        /*00cc*/ 	.word	0x00000000
        /*00d0*/ 	.short	0x0001
        /*00d2*/ 	.short	0x0008
        /*00d4*/ 	.byte	0x00, 0xf4, 0x21, 0x00


	//----- nvinfo : EIATTR_KPARAM_INFO
	.align		4
.L_33:
        /*00d8*/ 	.byte	0x04, 0x17
        /*00da*/ 	.short	(.L_35 - .L_34)
.L_34:
        /*00dc*/ 	.word	0x00000000
        /*00e0*/ 	.short	0x0000
        /*00e2*/ 	.short	0x0000
        /*00e4*/ 	.byte	0x00, 0xf4, 0x21, 0x00


	//----- nvinfo : EIATTR_SPARSE_MMA_MASK
	.align		4
.L_35:
        /*00e8*/ 	.byte	0x03, 0x50
        /*00ea*/ 	.short	0x0000


	//----- nvinfo : EIATTR_MAXREG_COUNT
	.align		4
        /*00ec*/ 	.byte	0x03, 0x1b
        /*00ee*/ 	.short	0x0080


	//----- nvinfo : EIATTR_NUM_BARRIERS
	.align		4
        /*00f0*/ 	.byte	0x02, 0x4c
        /*00f2*/ 	.byte	0x01
	.zero		1


	//----- nvinfo : EIATTR_ANNOTATIONS
	.align		4
        /*00f4*/ 	.byte	0x04, 0x55
        /*00f6*/ 	.short	(.L_37 - .L_36)


	//   ....[0]....
.L_36:
        /*00f8*/ 	.word	0x00000001
        /*00fc*/ 	.byte	0x80, 0x00, 0x00, 0x00, 0x01, 0x00, 0x00, 0x00, 0xc0, 0x00, 0x00, 0x00, 0x01, 0x00, 0x00, 0x00
        /* <DEDUP_REMOVED lines=2680> */
        /*a88c*/ 	.byte	0x70, 0x5d, 0x02, 0x00


	//----- nvinfo : EIATTR_VRC_CTA_INIT_COUNT
	.align		4
.L_37:
        /*a890*/ 	.byte	0x02, 0x4a
	.zero		1
	.zero		1


	//----- nvinfo : EIATTR_EXIT_INSTR_OFFSETS
	.align		4
        /*a894*/ 	.byte	0x04, 0x1c
        /*a896*/ 	.short	(.L_39 - .L_38)


	//   ....[0]....
.L_38:
        /*a898*/ 	.word	0x000282d0


	//   ....[1]....
        /*a89c*/ 	.word	0x000282f0


	//----- nvinfo : EIATTR_REQNTID
	.align		4
.L_39:
        /*a8a0*/ 	.byte	0x04, 0x10
        /*a8a2*/ 	.short	(.L_41 - .L_40)
.L_40:
        /*a8a4*/ 	.word	0x00000200
        /*a8a8*/ 	.word	0x00000001
        /*a8ac*/ 	.word	0x00000001


	//----- nvinfo : EIATTR_CBANK_PARAM_SIZE
	.align		4
.L_41:
        /*a8b0*/ 	.byte	0x03, 0x19
        /*a8b2*/ 	.short	0x0050


	//----- nvinfo : EIATTR_PARAM_CBANK
	.align		4
        /*a8b4*/ 	.byte	0x04, 0x0a
        /*a8b6*/ 	.short	(.L_43 - .L_42)
	.align		4
.L_42:
        /*a8b8*/ 	.word	index@(.nv.constant0.matmul_kernel)
        /*a8bc*/ 	.short	0x0380
        /*a8be*/ 	.short	0x0050


	//----- nvinfo : EIATTR_SW_WAR
	.align		4
.L_43:
        /*a8c0*/ 	.byte	0x04, 0x36
        /*a8c2*/ 	.short	(.L_45 - .L_44)
.L_44:
        /*a8c4*/ 	.word	0x00000008
.L_45:


//--------------------- .nv.compat                --------------------------
	.section	.nv.compat,"",@"SHT_CUDA_COMPAT_INFO"
	.align	4
        /*0000*/ 	.byte	0x02, 0x02, 0x02, 0x00, 0x02, 0x05, 0x05, 0x00, 0x02, 0x03, 0x00, 0x00, 0x02, 0x06, 0x01, 0x00


//--------------------- .nv.callgraph             --------------------------
	.section	.nv.callgraph,"",@"SHT_CUDA_CALLGRAPH"
	.align	4
	.sectionentsize	8
	.align		4
        /*0000*/ 	.word	0x00000000
	.align		4
        /*0004*/ 	.word	0xffffffff
	.align		4
        /*0008*/ 	.word	0x00000000
	.align		4
        /*000c*/ 	.word	0xfffffffe
	.align		4
        /*0010*/ 	.word	0x00000000
	.align		4
        /*0014*/ 	.word	0xfffffffd
	.align		4
        /*0018*/ 	.word	0x00000000
	.align		4
        /*001c*/ 	.word	0xfffffffc


//--------------------- .text.matmul_kernel       --------------------------
	.section	.text.matmul_kernel,"ax",@progbits
	.align	128
        .global         matmul_kernel
        .type           matmul_kernel,@function
        .size           matmul_kernel,(.L_x_3 - matmul_kernel)
        .other          matmul_kernel,@"STO_CUDA_ENTRY STV_DEFAULT"
matmul_kernel:
.text.matmul_kernel:
[----:B------:R-:W0:Y:S08]  /*0000*/  LDC R1, c[0x0][0x37c] ;  /* 0x0000df00ff017b82 */ /* 0x000e300000000800 */
[----:B------:R-:W1:Y:S01]  /*0010*/  LDC.64 R2, c[0x0][0x398] ;  /* 0x0000e600ff027b82 */ /* 0x000e620000000a00 */
[----:B0-----:R-:W-:Y:S01]  /*0020*/  VIADD R1, R1, 0xffffe388 ;  /* 0xffffe38801017836 */ /* 0x001fe20000000000 */
[----:B------:R-:W0:Y:S01]  /*0030*/  S2R R12, SR_TID.X ;  /* 0x00000000000c7919 */ /* 0x000e220000002100 */
[----:B------:R-:W2:Y:S01]  /*0040*/  LDCU UR4, c[0x0][0x3a0] ;  /* 0x00007400ff0477ac */ /* 0x000ea20008000800 */
[----:B------:R-:W3:Y:S01]  /*0050*/  LDCU.64 UR6, c[0x0][0x358] ;  /* 0x00006b00ff0677ac */ /* 0x000ee20008000a00 */
[----:B--2---:R-:W-:Y:S01]  /*0060*/  UIADD3 UR4, UPT, UPT, UR4, 0x7f, URZ ;  /* 0x0000007f04047890 */ /* 0x004fe2000fffe0ff */
[----:B-1----:R-:W-:Y:S01]  /*0070*/  IMAD.MOV.U32 R13, RZ, RZ, R3 ;  /* 0x000000ffff0d7224 */ /* 0x002fe200078e0003 */
[----:B------:R1:W-:Y:S01]  /*0080*/  STL.64 [R1], R2 ;  /* 0x0000000201007387 */ /* 0x0003e20000100a00 */
[----:B------:R-:W-:Y:S01]  /*0090*/  IMAD.MOV.U32 R14, RZ, RZ, R2 ;  /* 0x000000ffff0e7224 */ /* 0x000fe200078e0002 */
[----:B------:R-:W-:Y:S01]  /*00a0*/  UISETP.GE.AND UP0, UPT, UR4, 0x80, UPT ;  /* 0x000000800400788c */ /* 0x000fe2000bf06270 */
[----:B------:R-:W-:Y:S01]  /*00b0*/  VIADD R0, R13, 0x7f ;  /* 0x0000007f0d007836 */ /* 0x000fe20000000000 */
[----:B------:R2:W-:Y:S04]  /*00c0*/  STL [R1+0x1d0], RZ ;  /* 0x0001d0ff01007387 */ /* 0x0005e80000100800 */
[----:B------:R2:W-:Y:S01]  /*00d0*/  STL [R1+0x1d4], RZ ;  /* 0x0001d4ff01007387 */ /* 0x0005e20000100800 */
[----:B-1----:R-:W-:-:S03]  /*00e0*/  SHF.R.S32.HI R3, RZ, 0x1f, R0 ;  /* 0x0000001fff037819 */ /* 0x002fc60000011400 */
[----:B------:R2:W-:Y:S01]  /*00f0*/  STL [R1+0x1d8], RZ ;  /* 0x0001d8ff01007387 */ /* 0x0005e20000100800 */
[----:B------:R-:W-:-:S04]  /*0100*/  LEA.HI R3, R3, R0, RZ, 0x7 ;  /* 0x0000000003037211 */ /* 0x000fc800078f38ff */
[----:B------:R-:W-:Y:S02]  /*0110*/  SHF.R.S32.HI R0, RZ, 0x7, R3 ;  /* 0x00000007ff007819 */ /* 0x000fe40000011403 */
[----:B------:R-:W1:Y:S03]  /*0120*/  S2R R3, SR_CTAID.X ;  /* 0x0000000000037919 */ /* 0x000e660000002500 */
[----:B------:R-:W-:-:S05]  /*0130*/  IMAD.SHL.U32 R0, R0, 0x8, RZ ;  /* 0x0000000800007824 */ /* 0x000fca00078e00ff */
[-C--:B------:R-:W-:Y:S02]  /*0140*/  IABS R7, R0.reuse ;  /* 0x0000000000077213 */ /* 0x080fe40000000000 */
[----:B------:R-:W-:Y:S02]  /*0150*/  IABS R10, R0 ;  /* 0x00000000000a7213 */ /* 0x000fe40000000000 */
[----:B------:R-:W4:Y:S08]  /*0160*/  I2F.RP R2, R7 ;  /* 0x0000000700027306 */ /* 0x000f300000209400 */
[----:B----4-:R-:W4:Y:S01]  /*0170*/  MUFU.RCP R2, R2 ;  /* 0x0000000200027308 */ /* 0x010f220000001000 */
[----:B-1----:R-:W-:Y:S01]  /*0180*/  IABS R8, R3 ;  /* 0x0000000300087213 */ /* 0x002fe20000000000 */
[----:B----4-:R-:W-:-:S02]  /*0190*/  VIADD R4, R2, 0xffffffe ;  /* 0x0ffffffe02047836 */ /* 0x010fc40000000000 */
[----:B------:R-:W-:-:S04]  /*01a0*/  IMAD.MOV R2, RZ, RZ, -R10 ;  /* 0x000000ffff027224 */ /* 0x000fc800078e0a0a */
[----:B------:R1:W4:Y:S02]  /*01b0*/  F2I.FTZ.U32.TRUNC.NTZ R5, R4 ;  /* 0x0000000400057305 */ /* 0x000324000021f000 */
[----:B-1----:R-:W-:Y:S02]  /*01c0*/  IMAD.MOV.U32 R4, RZ, RZ, RZ ;  /* 0x000000ffff047224 */ /* 0x002fe400078e00ff */
[----:B----4-:R-:W-:-:S04]  /*01d0*/  IMAD.MOV R6, RZ, RZ, -R5 ;  /* 0x000000ffff067224 */ /* 0x010fc800078e0a05 */
[----:B------:R-:W-:Y:S02]  /*01e0*/  IMAD R9, R6, R7, RZ ;  /* 0x0000000706097224 */ /* 0x000fe400078e02ff */
[----:B------:R-:W-:Y:S02]  /*01f0*/  IMAD.MOV.U32 R6, RZ, RZ, R8 ;  /* 0x000000ffff067224 */ /* 0x000fe400078e0008 */
[----:B------:R-:W-:-:S06]  /*0200*/  IMAD.HI.U32 R5, R5, R9, R4 ;  /* 0x0000000905057227 */ /* 0x000fcc00078e0004 */
[----:B------:R-:W-:-:S04]  /*0210*/  IMAD.HI.U32 R5, R5, R6, RZ ;  /* 0x0000000605057227 */ /* 0x000fc800078e00ff */
[----:B------:R-:W-:-:S05]  /*0220*/  IMAD R2, R5, R2, R6 ;  /* 0x0000000205027224 */ /* 0x000fca00078e0206 */
[----:B------:R-:W-:-:S13]  /*0230*/  ISETP.GT.U32.AND P1, PT, R7, R2, PT ;  /* 0x000000020700720c */ /* 0x000fda0003f24070 */
[----:B------:R-:W-:Y:S02]  /*0240*/  @!P1 IMAD.IADD R2, R2, 0x1, -R7 ;  /* 0x0000000102029824 */ /* 0x000fe400078e0a07 */
[----:B------:R-:W-:Y:S01]  /*0250*/  @!P1 VIADD R5, R5, 0x1 ;  /* 0x0000000105059836 */ /* 0x000fe20000000000 */
[----:B------:R-:W-:Y:S02]  /*0260*/  ISETP.NE.AND P1, PT, R0, RZ, PT ;  /* 0x000000ff0000720c */ /* 0x000fe40003f25270 */
[----:B------:R-:W-:Y:S02]  /*0270*/  ISETP.GE.U32.AND P0, PT, R2, R7, PT ;  /* 0x000000070200720c */ /* 0x000fe40003f06070 */
[----:B------:R-:W-:-:S04]  /*0280*/  LOP3.LUT R2, R3, R0, RZ, 0x3c, !PT ;  /* 0x0000000003027212 */ /* 0x000fc800078e3cff */
[----:B------:R-:W-:Y:S01]  /*0290*/  ISETP.GE.AND P2, PT, R2, RZ, PT ;  /* 0x000000ff0200720c */ /* 0x000fe20003f46270 */
[----:B------:R-:W-:-:S06]  /*02a0*/  VIADD R2, R14, 0x1ff ;  /* 0x000001ff0e027836 */ /* 0x000fcc0000000000 */
[----:B------:R-:W-:-:S04]  /*02b0*/  @P0 VIADD R5, R5, 0x1 ;  /* 0x0000000105050836 */ /* 0x000fc80000000000 */
[----:B------:R-:W-:Y:S01]  /*02c0*/  IMAD.MOV.U32 R4, RZ, RZ, R5 ;  /* 0x000000ffff047224 */ /* 0x000fe200078e0005 */
[----:B------:R-:W-:-:S03]  /*02d0*/  SHF.R.S32.HI R5, RZ, 0x1f, R2 ;  /* 0x0000001fff057819 */ /* 0x000fc60000011402 */
[----:B------:R-:W-:Y:S01]  /*02e0*/  @!P2 IMAD.MOV R4, RZ, RZ, -R4 ;  /* 0x000000ffff04a224 */ /* 0x000fe200078e0a04 */
[----:B------:R-:W-:Y:S02]  /*02f0*/  @!P1 LOP3.LUT R4, RZ, R0, RZ, 0x33, !PT ;  /* 0x00000000ff049212 */ /* 0x000fe400078e33ff */
[----:B------:R-:W-:-:S03]  /*0300*/  LEA.HI R5, R5, R2, RZ, 0x9 ;  /* 0x0000000205057211 */ /* 0x000fc600078f48ff */
[----:B------:R-:W-:Y:S02]  /*0310*/  IMAD.SHL.U32 R2, R4, 0x8, RZ ;  /* 0x0000000804027824 */ /* 0x000fe400078e00ff */
[----:B------:R-:W-:-:S03]  /*0320*/  IMAD.MOV R4, RZ, RZ, -R4 ;  /* 0x000000ffff047224 */ /* 0x000fc600078e0a04 */
[----:B------:R-:W-:Y:S01]  /*0330*/  LEA.HI.SX32 R5, R5, -R2, 0x17 ;  /* 0x8000000205057211 */ /* 0x000fe200078fbaff */
[----:B------:R-:W-:Y:S02]  /*0340*/  IMAD R11, R0, R4, R3 ;  /* 0x00000004000b7224 */ /* 0x000fe400078e0203 */
[----:B------:R-:W-:Y:S01]  /*0350*/  IMAD.MOV.U32 R4, RZ, RZ, RZ ;  /* 0x000000ffff047224 */ /* 0x000fe200078e00ff */
[----:B------:R-:W-:-:S04]  /*0360*/  VIMNMX R6, PT, PT, R5, 0x8, PT ;  /* 0x0000000805067848 */ /* 0x000fc80003fe0100 */
[-C--:B------:R-:W-:Y:S02]  /*0370*/  IABS R8, R6.reuse ;  /* 0x0000000600087213 */ /* 0x080fe40000000000 */
[----:B------:R-:W-:Y:S02]  /*0380*/  IABS R0, R6 ;  /* 0x0000000600007213 */ /* 0x000fe40000000000 */
[----:B------:R-:W1:Y:S08]  /*0390*/  I2F.RP R7, R8 ;  /* 0x0000000800077306 */ /* 0x000e700000209400 */
[----:B-1----:R-:W1:Y:S02]  /*03a0*/  MUFU.RCP R7, R7 ;  /* 0x0000000700077308 */ /* 0x002e640000001000 */
[----:B-1----:R-:W-:-:S06]  /*03b0*/  VIADD R5, R7, 0xffffffe ;  /* 0x0ffffffe07057836 */ /* 0x002fcc0000000000 */
[----:B------:R-:W1:Y:S02]  /*03c0*/  F2I.FTZ.U32.TRUNC.NTZ R5, R5 ;  /* 0x0000000500057305 */ /* 0x000e64000021f000 */
[----:B-1----:R-:W-:-:S04]  /*03d0*/  IMAD.MOV R9, RZ, RZ, -R5 ;  /* 0x000000ffff097224 */ /* 0x002fc800078e0a05 */
[----:B------:R-:W-:Y:S01]  /*03e0*/  IMAD.MOV.U32 R3, RZ, RZ, R9 ;  /* 0x000000ffff037224 */ /* 0x000fe200078e0009 */
[----:B------:R-:W-:-:S03]  /*03f0*/  IABS R9, R11 ;  /* 0x0000000b00097213 */ /* 0x000fc60000000000 */
[----:B------:R-:W-:-:S04]  /*0400*/  IMAD R3, R3, R8, RZ ;  /* 0x0000000803037224 */ /* 0x000fc800078e02ff */
[----:B------:R-:W-:-:S04]  /*0410*/  IMAD.HI.U32 R4, R5, R3, R4 ;  /* 0x0000000305047227 */ /* 0x000fc800078e0004 */
[----:B------:R-:W-:Y:S02]  /*0420*/  IMAD.MOV R3, RZ, RZ, -R0 ;  /* 0x000000ffff037224 */ /* 0x000fe400078e0a00 */
[----:B------:R-:W-:Y:S01]  /*0430*/  IMAD.HI.U32 R0, R4, R9, RZ ;  /* 0x0000000904007227 */ /* 0x000fe200078e00ff */
[----:B0-----:R-:W-:-:S03]  /*0440*/  LOP3.LUT R4, R12, 0x1ff, RZ, 0xc0, !PT ;  /* 0x000001ff0c047812 */ /* 0x001fc600078ec0ff */
[----:B------:R-:W-:-:S05]  /*0450*/  IMAD R3, R0, R3, R9 ;  /* 0x0000000300037224 */ /* 0x000fca00078e0209 */
[----:B------:R-:W-:-:S13]  /*0460*/  ISETP.GT.U32.AND P1, PT, R8, R3, PT ;  /* 0x000000030800720c */ /* 0x000fda0003f24070 */
[----:B------:R-:W-:Y:S02]  /*0470*/  @!P1 IMAD.IADD R3, R3, 0x1, -R8 ;  /* 0x0000000103039824 */ /* 0x000fe400078e0a08 */
[----:B------:R-:W-:Y:S01]  /*0480*/  @!P1 VIADD R0, R0, 0x1 ;  /* 0x0000000100009836 */ /* 0x000fe20000000000 */
[----:B------:R-:W-:Y:S02]  /*0490*/  ISETP.NE.AND P1, PT, R6, RZ, PT ;  /* 0x000000ff0600720c */ /* 0x000fe40003f25270 */
[----:B------:R-:W-:Y:S02]  /*04a0*/  ISETP.GE.U32.AND P0, PT, R3, R8, PT ;  /* 0x000000080300720c */ /* 0x000fe40003f06070 */
[----:B------:R-:W-:-:S04]  /*04b0*/  LOP3.LUT R3, R11, R6, RZ, 0x3c, !PT ;  /* 0x000000060b037212 */ /* 0x000fc800078e3cff */
[----:B------:R-:W-:-:S07]  /*04c0*/  ISETP.GE.AND P2, PT, R3, RZ, PT ;  /* 0x000000ff0300720c */ /* 0x000fce0003f46270 */
[----:B------:R-:W-:-:S06]  /*04d0*/  @P0 VIADD R0, R0, 0x1 ;  /* 0x0000000100000836 */ /* 0x000fcc0000000000 */
[----:B------:R-:W-:Y:S01]  /*04e0*/  @!P2 IMAD.MOV R0, RZ, RZ, -R0 ;  /* 0x000000ffff00a224 */ /* 0x000fe200078e0a00 */
[----:B------:R-:W-:-:S05]  /*04f0*/  @!P1 LOP3.LUT R0, RZ, R6, RZ, 0x33, !PT ;  /* 0x00000006ff009212 */ /* 0x000fca00078e33ff */
[----:B------:R-:W-:Y:S02]  /*0500*/  IMAD.MOV R3, RZ, RZ, -R0 ;  /* 0x000000ffff037224 */ /* 0x000fe400078e0a00 */
[----:B------:R-:W-:Y:S02]  /*0510*/  IMAD.SHL.U32 R8, R0, 0x80, RZ ;  /* 0x0000008000087824 */ /* 0x000fe400078e00ff */
[----:B------:R-:W-:-:S04]  /*0520*/  IMAD R3, R6, R3, R11 ;  /* 0x0000000306037224 */ /* 0x000fc800078e020b */
[----:B------:R-:W-:-:S04]  /*0530*/  IMAD.IADD R3, R2, 0x1, R3 ;  /* 0x0000000102037824 */ /* 0x000fc800078e0203 */
[----:B------:R-:W-:-:S05]  /*0540*/  IMAD R15, R3, 0x200, R4 ;  /* 0x00000200030f7824 */ /* 0x000fca00078e0204 */
[----:B------:R2:W-:Y:S04]  /*0550*/  STL [R1+0xb78], R15 ;  /* 0x000b780f01007387 */ /* 0x0005e80000100800 */
[----:B------:R2:W-:Y:S04]  /*0560*/  STL [R1+0x1dc], RZ ;  /* 0x0001dcff01007387 */ /* 0x0005e80000100800 */
        /* <DEDUP_REMOVED lines=124> */
[----:B------:R2:W-:Y:S01]  /*0d30*/  STL [R1+0x2fc], RZ ;  /* 0x0002fcff01007387 */ /* 0x0005e20000100800 */
[----:B---3--:R-:W-:Y:S05]  /*0d40*/  BRA.U !UP0, `(.L_x_0) ;  /* 0x0000021508687547 */ /* 0x008fea000b800000 */
[----:B------:R-:W-:Y:S01]  /*0d50*/  IABS R0, R14 ;  /* 0x0000000e00007213 */ /* 0x000fe20000000000 */
[----:B------:R-:W0:Y:S01]  /*0d60*/  LDCU UR5, c[0x0][0x3ac] ;  /* 0x00007580ff0577ac */ /* 0x000e220008000800 */
[----:B------:R-:W-:Y:S02]  /*0d70*/  IABS R10, R13 ;  /* 0x0000000d000a7213 */ /* 0x000fe40000000000 */
[----:B------:R-:W1:Y:S01]  /*0d80*/  I2F.RP R6, R0 ;  /* 0x0000000000067306 */ /* 0x000e620000209400 */
[----:B------:R-:W-:Y:S01]  /*0d90*/  ISETP.GE.AND P3, PT, R15, RZ, PT ;  /* 0x000000ff0f00720c */ /* 0x000fe20003f66270 */
[----:B------:R-:W3:Y:S01]  /*0da0*/  LDCU.128 UR12, c[0x0][0x380] ;  /* 0x00007000ff0c77ac */ /* 0x000ee20008000c00 */
[----:B------:R-:W-:Y:S01]  /*0db0*/  ISETP.NE.AND P6, PT, R14, RZ, PT ;  /* 0x000000ff0e00720c */ /* 0x000fe20003fc5270 */
[----:B------:R-:W4:Y:S04]  /*0dc0*/  LDCU UR10, c[0x0][0x3b0] ;  /* 0x00007600ff0a77ac */ /* 0x000f280008000800 */
[----:B------:R-:W5:Y:S01]  /*0dd0*/  I2F.RP R7, R10 ;  /* 0x0000000a00077306 */ /* 0x000f620000209400 */
[----:B------:R-:W2:Y:S01]  /*0de0*/  LDCU UR4, c[0x0][0x3a4] ;  /* 0x00007480ff0477ac */ /* 0x000ea20008000800 */
[----:B------:R-:W0:Y:S06]  /*0df0*/  LDCU UR8, c[0x0][0x3a0] ;  /* 0x00007400ff0877ac */ /* 0x000e2c0008000800 */
[----:B-1----:R-:W1:Y:S01]  /*0e00*/  MUFU.RCP R6, R6 ;  /* 0x0000000600067308 */ /* 0x002e620000001000 */
[----:B------:R-:W0:Y:S07]  /*0e10*/  LDCU UR9, c[0x0][0x3ac] ;  /* 0x00007580ff0977ac */ /* 0x000e2e0008000800 */
[----:B-----5:R-:W5:Y:S01]  /*0e20*/  MUFU.RCP R7, R7 ;  /* 0x0000000700077308 */ /* 0x020f620000001000 */
[----:B-1----:R-:W-:Y:S01]  /*0e30*/  VIADD R4, R6, 0xffffffe ;  /* 0x0ffffffe06047836 */ /* 0x002fe20000000000 */
[----:B------:R-:W-:-:S06]  /*0e40*/  SHF.R.U32.HI R6, RZ, 0x7, R12 ;  /* 0x00000007ff067819 */ /* 0x000fcc000001160c */
[----:B------:R1:W0:Y:S01]  /*0e50*/  F2I.FTZ.U32.TRUNC.NTZ R5, R4 ;  /* 0x0000000400057305 */ /* 0x000222000021f000 */
[----:B-----5:R-:W-:Y:S01]  /*0e60*/  VIADD R3, R7, 0xffffffe ;  /* 0x0ffffffe07037836 */ /* 0x020fe20000000000 */
[----:B------:R-:W-:Y:S01]  /*0e70*/  IABS R7, R15 ;  /* 0x0000000f00077213 */ /* 0x000fe20000000000 */
[----:B-1----:R-:W-:-:S05]  /*0e80*/  IMAD.MOV.U32 R4, RZ, RZ, RZ ;  /* 0x000000ffff047224 */ /* 0x002fca00078e00ff */
[----:B------:R-:W1:Y:S01]  /*0e90*/  F2I.FTZ.U32.TRUNC.NTZ R3, R3 ;  /* 0x0000000300037305 */ /* 0x000e62000021f000 */
[----:B0-----:R-:W-:-:S04]  /*0ea0*/  IMAD.MOV R9, RZ, RZ, -R5 ;  /* 0x000000ffff097224 */ /* 0x001fc800078e0a05 */
[----:B------:R-:W-:-:S04]  /*0eb0*/  IMAD R9, R9, R0, RZ ;  /* 0x0000000009097224 */ /* 0x000fc800078e02ff */
[----:B------:R-:W-:Y:S01]  /*0ec0*/  IMAD.HI.U32 R2, R5, R9, R4 ;  /* 0x0000000905027227 */ /* 0x000fe200078e0004 */
[----:B------:R-:W-:-:S03]  /*0ed0*/  SGXT.U32 R5, R6, 0x2 ;  /* 0x000000020605781a */ /* 0x000fc60000000000 */
[----:B-1----:R-:W-:Y:S01]  /*0ee0*/  IMAD.MOV R9, RZ, RZ, -R3 ;  /* 0x000000ffff097224 */ /* 0x002fe200078e0a03 */
[----:B------:R-:W-:Y:S01]  /*0ef0*/  LOP3.LUT R5, R8, R5, RZ, 0xfc, !PT ;  /* 0x0000000508057212 */ /* 0x000fe200078efcff */
[----:B------:R-:W-:-:S03]  /*0f00*/  IMAD.HI.U32 R2, R2, R7, RZ ;  /* 0x0000000702027227 */ /* 0x000fc600078e00ff */
[C---:B------:R-:W-:Y:S01]  /*0f10*/  LOP3.LUT R4, R5.reuse, 0x7c, RZ, 0xfc, !PT ;  /* 0x0000007c05047812 */ /* 0x040fe200078efcff */
[----:B------:R-:W-:Y:S01]  /*0f20*/  IMAD.MOV R2, RZ, RZ, -R2 ;  /* 0x000000ffff027224 */ /* 0x000fe200078e0a02 */
[----:B------:R-:W-:Y:S01]  /*0f30*/  LOP3.LUT R6, R5, 0x78, RZ, 0xfc, !PT ;  /* 0x0000007805067812 */ /* 0x000fe200078efcff */
[----:B------:R-:W-:Y:S01]  /*0f40*/  IMAD R9, R9, R10, RZ ;  /* 0x0000000a09097224 */ /* 0x000fe200078e02ff */
[----:B------:R-:W-:Y:S01]  /*0f50*/  IABS R13, R4 ;  /* 0x00000004000d7213 */ /* 0x000fe20000000000 */
[----:B------:R-:W-:Y:S01]  /*0f60*/  IMAD R7, R0, R2, R7 ;  /* 0x0000000200077224 */ /* 0x000fe200078e0207 */
[----:B------:R-:W-:Y:S01]  /*0f70*/  ISETP.GE.AND P4, PT, R6, RZ, PT ;  /* 0x000000ff0600720c */ /* 0x000fe20003f86270 */
[----:B------:R-:W-:Y:S01]  /*0f80*/  IMAD.MOV.U32 R2, RZ, RZ, RZ ;  /* 0x000000ffff027224 */ /* 0x000fe200078e00ff */
[----:B------:R-:W-:Y:S02]  /*0f90*/  LOP3.LUT R19, R5, 0x64, RZ, 0xfc, !PT ;  /* 0x0000006405137812 */ /* 0x000fe400078efcff */
[----:B------:R-:W-:Y:S01]  /*0fa0*/  ISETP.GT.U32.AND P0, PT, R0, R7, PT ;  /* 0x000000070000720c */ /* 0x000fe20003f04070 */
[----:B------:R-:W-:Y:S01]  /*0fb0*/  IMAD.HI.U32 R9, R3, R9, R2 ;  /* 0x0000000903097227 */ /* 0x000fe200078e0002 */
[----:B------:R-:W-:-:S02]  /*0fc0*/  IABS R3, R6 ;  /* 0x0000000600037213 */ /* 0x000fc40000000000 */
[----:B------:R-:W-:Y:S02]  /*0fd0*/  LOP3.LUT R6, R5, 0x70, RZ, 0xfc, !PT ;  /* 0x0000007005067812 */ /* 0x000fe400078efcff */
[----:B--2---:R-:W-:Y:S01]  /*0fe0*/  IABS R15, R19 ;  /* 0x00000013000f7213 */ /* 0x004fe20000000000 */
[----:B------:R-:W-:Y:S01]  /*0ff0*/  IMAD.HI.U32 R2, R9, R13, RZ ;  /* 0x0000000d09027227 */ /* 0x000fe200078e00ff */
[----:B------:R-:W-:Y:S02]  /*1000*/  IABS R12, R6 ;  /* 0x00000006000c7213 */ /* 0x000fe40000000000 */
[----:B------:R-:W-:Y:S01]  /*1010*/  LOP3.LUT R8, R5, 0x60, RZ, 0xfc, !PT ;  /* 0x0000006005087812 */ /* 0x000fe200078efcff */
[----:B------:R-:W-:Y:S02]  /*1020*/  IMAD.MOV R2, RZ, RZ, -R2 ;  /* 0x000000ffff027224 */ /* 0x000fe400078e0a02 */
[----:B------:R-:W-:Y:S01]  /*1030*/  @!P0 IMAD.IADD R7, R7, 0x1, -R0 ;  /* 0x0000000107078824 */ /* 0x000fe200078e0a00 */
[----:B------:R-:W-:Y:S01]  /*1040*/  ISETP.GE.AND P0, PT, R4, RZ, PT ;  /* 0x000000ff0400720c */ /* 0x000fe20003f06270 */
[----:B------:R-:W-:Y:S01]  /*1050*/  IMAD R13, R10, R2, R13 ;  /* 0x000000020a0d7224 */ /* 0x000fe200078e020d */
[----:B------:R-:W-:-:S02]  /*1060*/  LOP3.LUT R2, R5, 0x74, RZ, 0xfc, !PT ;  /* 0x0000007405027812 */ /* 0x000fc400078efcff */
[----:B------:R-:W-:Y:S02]  /*1070*/  ISETP.GT.U32.AND P2, PT, R0, R7, PT ;  /* 0x000000070000720c */ /* 0x000fe40003f44070 */
[----:B------:R-:W-:Y:S02]  /*1080*/  ISETP.GT.U32.AND P5, PT, R10, R13, PT ;  /* 0x0000000d0a00720c */ /* 0x000fe40003fa4070 */
[----:B------:R-:W-:Y:S02]  /*1090*/  IABS R11, R2 ;  /* 0x00000002000b7213 */ /* 0x000fe40000000000 */
[----:B------:R-:W-:Y:S01]  /*10a0*/  ISETP.GE.AND P1, PT, R2, RZ, PT ;  /* 0x000000ff0200720c */ /* 0x000fe20003f26270 */
[----:B------:R-:W-:Y:S01]  /*10b0*/  IMAD.HI.U32 R2, R9, R3, RZ ;  /* 0x0000000309027227 */ /* 0x000fe200078e00ff */
[----:B------:R-:W-:-:S03]  /*10c0*/  IABS R16, R8 ;  /* 0x0000000800107213 */ /* 0x000fc60000000000 */
[----:B------:R-:W-:Y:S02]  /*10d0*/  IMAD.MOV R4, RZ, RZ, -R2 ;  /* 0x000000ffff047224 */ /* 0x000fe400078e0a02 */
[----:B------:R-:W-:Y:S02]  /*10e0*/  @!P2 IMAD.IADD R7, R7, 0x1, -R0 ;  /* 0x000000010707a824 */ /* 0x000fe400078e0a00 */
[----:B------:R-:W-:-:S04]  /*10f0*/  IMAD.HI.U32 R0, R9, R11, RZ ;  /* 0x0000000b09007227 */ /* 0x000fc800078e00ff */
[C---:B------:R-:W-:Y:S02]  /*1100*/  IMAD R3, R10.reuse, R4, R3 ;  /* 0x000000040a037224 */ /* 0x040fe400078e0203 */
[----:B------:R-:W-:Y:S02]  /*1110*/  IMAD.MOV R4, RZ, RZ, -R0 ;  /* 0x000000ffff047224 */ /* 0x000fe400078e0a00 */
[----:B------:R-:W-:Y:S01]  /*1120*/  @!P5 IMAD.IADD R13, R13, 0x1, -R10 ;  /* 0x000000010d0dd824 */ /* 0x000fe200078e0a0a */
[C---:B------:R-:W-:Y:S01]  /*1130*/  ISETP.GT.U32.AND P2, PT, R10.reuse, R3, PT ;  /* 0x000000030a00720c */ /* 0x040fe20003f44070 */
[----:B------:R-:W-:Y:S02]  /*1140*/  IMAD.MOV.U32 R0, RZ, RZ, R7 ;  /* 0x000000ffff007224 */ /* 0x000fe400078e0007 */
[C---:B------:R-:W-:Y:S01]  /*1150*/  IMAD R11, R10.reuse, R4, R11 ;  /* 0x000000040a0b7224 */ /* 0x040fe200078e020b */
[C---:B------:R-:W-:Y:S01]  /*1160*/  ISETP.GT.U32.AND P5, PT, R10.reuse, R13, PT ;  /* 0x0000000d0a00720c */ /* 0x040fe20003fa4070 */
[----:B------:R-:W-:Y:S01]  /*1170*/  @!P3 IMAD.MOV R0, RZ, RZ, -R0 ;  /* 0x000000ffff00b224 */ /* 0x000fe200078e0a00 */
[----:B------:R-:W-:Y:S01]  /*1180*/  @!P6 LOP3.LUT R0, RZ, R14, RZ, 0x33, !PT ;  /* 0x0000000eff00e212 */ /* 0x000fe200078e33ff */
[----:B------:R-:W-:Y:S01]  /*1190*/  IMAD.HI.U32 R2, R9, R12, RZ ;  /* 0x0000000c09027227 */ /* 0x000fe200078e00ff */
[----:B------:R-:W-:-:S02]  /*11a0*/  ISETP.GT.U32.AND P6, PT, R10, R11, PT ;  /* 0x0000000b0a00720c */ /* 0x000fc40003fc4070 */
[C---:B------:R-:W-:Y:S01]  /*11b0*/  LOP3.LUT R4, R5.reuse, 0x6c, RZ, 0xfc, !PT ;  /* 0x0000006c05047812 */ /* 0x040fe200078efcff */
[----:B------:R-:W-:Y:S01]  /*11c0*/  IMAD.MOV R7, RZ, RZ, -R2 ;  /* 0x000000ffff077224 */ /* 0x000fe200078e0a02 */
[----:B------:R-:W-:Y:S01]  /*11d0*/  ISETP.GE.AND P3, PT, R6, RZ, PT ;  /* 0x000000ff0600720c */ /* 0x000fe20003f66270 */
[----:B------:R-:W-:Y:S01]  /*11e0*/  STL [R1+0xbb0], R0 ;  /* 0x000bb00001007387 */ /* 0x000fe20000100800 */
[----:B------:R-:W-:Y:S01]  /*11f0*/  IABS R2, R4 ;  /* 0x0000000400027213 */ /* 0x000fe20000000000 */
[C---:B------:R-:W-:Y:S01]  /*1200*/  IMAD R12, R10.reuse, R7, R12 ;  /* 0x000000070a0c7224 */ /* 0x040fe200078e020c */
[----:B------:R-:W-:Y:S01]  /*1210*/  LOP3.LUT R6, R5, 0x68, RZ, 0xfc, !PT ;  /* 0x0000006805067812 */ /* 0x000fe200078efcff */
[--C-:B------:R-:W-:Y:S02]  /*1220*/  @!P5 IMAD.IADD R13, R13, 0x1, -R10.reuse ;  /* 0x000000010d0dd824 */ /* 0x100fe400078e0a0a */
[--C-:B------:R-:W-:Y:S01]  /*1230*/  @!P2 IMAD.IADD R3, R3, 0x1, -R10.reuse ;  /* 0x000000010303a824 */ /* 0x100fe200078e0a0a */
[C---:B------:R-:W-:Y:S01]  /*1240*/  ISETP.GT.U32.AND P5, PT, R10.reuse, R12, PT ;  /* 0x0000000c0a00720c */ /* 0x040fe20003fa4070 */
[----:B------:R-:W-:Y:S01]  /*1250*/  @!P6 IMAD.IADD R11, R11, 0x1, -R10 ;  /* 0x000000010b0be824 */ /* 0x000fe200078e0a0a */
[----:B------:R-:W-:Y:S01]  /*1260*/  IABS R14, R6 ;  /* 0x00000006000e7213 */ /* 0x000fe20000000000 */
[----:B------:R-:W-:Y:S01]  /*1270*/  IMAD.MOV.U32 R7, RZ, RZ, R13 ;  /* 0x000000ffff077224 */ /* 0x000fe200078e000d */
[C---:B------:R-:W-:Y:S01]  /*1280*/  ISETP.GT.U32.AND P2, PT, R10.reuse, R3, PT ;  /* 0x000000030a00720c */ /* 0x040fe20003f44070 */
[----:B------:R-:W-:Y:S01]  /*1290*/  IMAD.MOV.U32 R13, RZ, RZ, R2 ;  /* 0x000000ffff0d7224 */ /* 0x000fe200078e0002 */
[----:B------:R-:W-:Y:S01]  /*12a0*/  ISETP.GT.U32.AND P6, PT, R10, R11, PT ;  /* 0x0000000b0a00720c */ /* 0x000fe20003fc4070 */
[----:B------:R-:W-:Y:S01]  /*12b0*/  @!P0 IMAD.MOV R7, RZ, RZ, -R7 ;  /* 0x000000ffff078224 */ /* 0x000fe200078e0a07 */
[----:B------:R-:W-:Y:S01]  /*12c0*/  ISETP.GE.AND P0, PT, R4, RZ, PT ;  /* 0x000000ff0400720c */ /* 0x000fe20003f06270 */
[----:B------:R-:W-:-:S03]  /*12d0*/  IMAD.HI.U32 R2, R9, R13, RZ ;  /* 0x0000000d09027227 */ /* 0x000fc600078e00ff */
[----:B------:R0:W-:Y:S01]  /*12e0*/  STL [R1+0x8], R7 ;  /* 0x0000080701007387 */ /* 0x0001e20000100800 */
[----:B------:R-:W-:Y:S02]  /*12f0*/  IMAD.MOV R2, RZ, RZ, -R2 ;  /* 0x000000ffff027224 */ /* 0x000fe400078e0a02 */
[--C-:B------:R-:W-:Y:S02]  /*1300*/  @!P5 IMAD.IADD R12, R12, 0x1, -R10.reuse ;  /* 0x000000010c0cd824 */ /* 0x100fe400078e0a0a */
[C---:B------:R-:W-:Y:S02]  /*1310*/  IMAD R13, R10.reuse, R2, R13 ;  /* 0x000000020a0d7224 */ /* 0x040fe400078e020d */
[----:B------:R-:W-:Y:S01]  /*1320*/  @!P6 IMAD.IADD R11, R11, 0x1, -R10 ;  /* 0x000000010b0be824 */ /* 0x000fe200078e0a0a */
[C---:B------:R-:W-:Y:S01]  /*1330*/  ISETP.GT.U32.AND P5, PT, R10.reuse, R12, PT ;  /* 0x0000000c0a00720c */ /* 0x040fe20003fa4070 */
[----:B------:R-:W-:Y:S01]  /*1340*/  IMAD.HI.U32 R4, R9, R14, RZ ;  /* 0x0000000e09047227 */ /* 0x000fe200078e00ff */
[----:B------:R-:W-:-:S03]  /*1350*/  ISETP.GT.U32.AND P6, PT, R10, R13, PT ;  /* 0x0000000d0a00720c */ /* 0x000fc60003fc4070 */
[----:B------:R-:W-:-:S04]  /*1360*/  IMAD.HI.U32 R2, R9, R15, RZ ;  /* 0x0000000f09027227 */ /* 0x000fc800078e00ff */
[----:B0-----:R-:W-:Y:S02]  /*1370*/  IMAD.MOV R7, RZ, RZ, -R4 ;  /* 0x000000ffff077224 */ /* 0x001fe400078e0a04 */
[----:B------:R-:W-:Y:S01]  /*1380*/  IMAD.MOV R4, RZ, RZ, -R2 ;  /* 0x000000ffff047224 */ /* 0x000fe200078e0a02 */
[C---:B------:R-:W-:Y:S01]  /*1390*/  LOP3.LUT R2, R5.reuse, 0x58, RZ, 0xfc, !PT ;  /* 0x0000005805027812 */ /* 0x040fe200078efcff */
[C---:B------:R-:W-:Y:S01]  /*13a0*/  IMAD R14, R10.reuse, R7, R14 ;  /* 0x000000070a0e7224 */ /* 0x040fe200078e020e */
[----:B------:R-:W-:Y:S01]  /*13b0*/  LOP3.LUT R7, R5, 0x5c, RZ, 0xfc, !PT ;  /* 0x0000005c05077812 */ /* 0x000fe200078efcff */
[----:B------:R-:W-:Y:S01]  /*13c0*/  IMAD R15, R10, R4, R15 ;  /* 0x000000040a0f7224 */ /* 0x000fe200078e020f */
[----:B------:R-:W-:Y:S01]  /*13d0*/  IABS R18, R2 ;  /* 0x0000000200127213 */ /* 0x000fe20000000000 */
[--C-:B------:R-:W-:Y:S01]  /*13e0*/  @!P6 IMAD.IADD R13, R13, 0x1, -R10.reuse ;  /* 0x000000010d0de824 */ /* 0x100fe200078e0a0a */
[----:B------:R-:W-:Y:S01]  /*13f0*/  IABS R17, R7 ;  /* 0x0000000700117213 */ /* 0x000fe20000000000 */
[--C-:B------:R-:W-:Y:S01]  /*1400*/  @!P5 IMAD.IADD R12, R12, 0x1, -R10.reuse ;  /* 0x000000010c0cd824 */ /* 0x100fe200078e0a0a */
[C---:B------:R-:W-:Y:S01]  /*1410*/  ISETP.GT.U32.AND P6, PT, R10.reuse, R15, PT ;  /* 0x0000000f0a00720c */ /* 0x040fe20003fc4070 */
[----:B------:R-:W-:Y:S01]  /*1420*/  @!P2 IMAD.IADD R3, R3, 0x1, -R10 ;  /* 0x000000010303a824 */ /* 0x000fe200078e0a0a */
[----:B------:R-:W-:Y:S01]  /*1430*/  ISETP.GT.U32.AND P5, PT, R10, R14, PT ;  /* 0x0000000e0a00720c */ /* 0x000fe20003fa4070 */
[----:B------:R-:W-:Y:S01]  /*1440*/  IMAD.HI.U32 R20, R9, R17, RZ ;  /* 0x0000001109147227 */ /* 0x000fe200078e00ff */
[----:B------:R-:W-:-:S02]  /*1450*/  ISETP.GE.AND P2, PT, R6, RZ, PT ;  /* 0x000000ff0600720c */ /* 0x000fc40003f46270 */
[C---:B------:R-:W-:Y:S01]  /*1460*/  LOP3.LUT R4, R5.reuse, 0x54, RZ, 0xfc, !PT ;  /* 0x0000005405047812 */ /* 0x040fe200078efcff */
[----:B------:R-:W-:Y:S01]  /*1470*/  IMAD.MOV.U32 R0, RZ, RZ, R3 ;  /* 0x000000ffff007224 */ /* 0x000fe200078e0003 */
[----:B------:R-:W-:Y:S01]  /*1480*/  LOP3.LUT R3, R5, 0x50, RZ, 0xfc, !PT ;  /* 0x0000005005037812 */ /* 0x000fe200078efcff */
[----:B------:R-:W-:-:S04]  /*1490*/  IMAD.HI.U32 R6, R9, R16, RZ ;  /* 0x0000001009067227 */ /* 0x000fc800078e00ff */
[--C-:B------:R-:W-:Y:S01]  /*14a0*/  @!P6 IMAD.IADD R15, R15, 0x1, -R10.reuse ;  /* 0x000000010f0fe824 */ /* 0x100fe200078e0a0a */
[----:B------:R-:W-:Y:S01]  /*14b0*/  ISETP.GT.U32.AND P6, PT, R10, R13, PT ;  /* 0x0000000d0a00720c */ /* 0x000fe20003fc4070 */
[----:B------:R-:W-:Y:S01]  /*14c0*/  @!P5 IMAD.IADD R14, R14, 0x1, -R10 ;  /* 0x000000010e0ed824 */ /* 0x000fe200078e0a0a */
[----:B------:R-:W-:Y:S01]  /*14d0*/  ISETP.GE.AND P5, PT, R19, RZ, PT ;  /* 0x000000ff1300720c */ /* 0x000fe20003fa6270 */
[----:B------:R-:W-:Y:S01]  /*14e0*/  @!P4 IMAD.MOV R0, RZ, RZ, -R0 ;  /* 0x000000ffff00c224 */ /* 0x000fe200078e0a00 */
[----:B------:R-:W-:Y:S01]  /*14f0*/  ISETP.GT.U32.AND P4, PT, R10, R15, PT ;  /* 0x0000000f0a00720c */ /* 0x000fe20003f84070 */
[----:B------:R-:W-:Y:S01]  /*1500*/  IMAD.MOV R21, RZ, RZ, -R6 ;  /* 0x000000ffff157224 */ /* 0x000fe200078e0a06 */
[----:B------:R-:W-:Y:S01]  /*1510*/  IABS R6, R4 ;  /* 0x0000000400067213 */ /* 0x000fe20000000000 */
[----:B------:R-:W-:-:S04]  /*1520*/  IMAD.HI.U32 R19, R9, R18, RZ ;  /* 0x0000001209137227 */ /* 0x000fc800078e00ff */
[----:B------:R-:W-:Y:S02]  /*1530*/  IMAD.MOV R20, RZ, RZ, -R20 ;  /* 0x000000ffff147224 */ /* 0x000fe400078e0a14 */
[----:B------:R-:W-:Y:S01]  /*1540*/  @!P1 IMAD.MOV R11, RZ, RZ, -R11 ;  /* 0x000000ffff0b9224 */ /* 0x000fe200078e0a0b */
[C---:B------:R-:W-:Y:S01]  /*1550*/  ISETP.GT.U32.AND P1, PT, R10.reuse, R14, PT ;  /* 0x0000000e0a00720c */ /* 0x040fe20003f24070 */
[----:B------:R-:W-:Y:S02]  /*1560*/  IMAD.MOV R19, RZ, RZ, -R19 ;  /* 0x000000ffff137224 */ /* 0x000fe400078e0a13 */
[C---:B------:R-:W-:Y:S01]  /*1570*/  IMAD R17, R10.reuse, R20, R17 ;  /* 0x000000140a117224 */ /* 0x040fe200078e0211 */
[----:B------:R-:W-:Y:S01]  /*1580*/  STL [R1+0xbb8], R11 ;  /* 0x000bb80b01007387 */ /* 0x000fe20000100800 */
[----:B------:R-:W-:Y:S01]  /*1590*/  IMAD.MOV.U32 R20, RZ, RZ, R6 ;  /* 0x000000ffff147224 */ /* 0x000fe200078e0006 */
[----:B------:R-:W-:Y:S01]  /*15a0*/  LOP3.LUT R6, R5, 0x4c, RZ, 0xfc, !PT ;  /* 0x0000004c05067812 */ /* 0x000fe200078efcff */
[----:B------:R-:W-:Y:S01]  /*15b0*/  IMAD R18, R10, R19, R18 ;  /* 0x000000130a127224 */ /* 0x000fe200078e0212 */
[----:B------:R-:W-:Y:S01]  /*15c0*/  STL [R1], R0 ;  /* 0x0000000001007387 */ /* 0x000fe20000100800 */
[----:B------:R-:W-:-:S04]  /*15d0*/  IMAD.HI.U32 R19, R9, R20, RZ ;  /* 0x0000001409137227 */ /* 0x000fc800078e00ff */
[----:B------:R-:W-:Y:S01]  /*15e0*/  @!P4 IMAD.IADD R15, R15, 0x1, -R10 ;  /* 0x000000010f0fc824 */ /* 0x000fe200078e0a0a */
[----:B------:R-:W-:Y:S01]  /*15f0*/  ISETP.GE.AND P4, PT, R8, RZ, PT ;  /* 0x000000ff0800720c */ /* 0x000fe20003f86270 */
[C---:B------:R-:W-:Y:S01]  /*1600*/  IMAD R16, R10.reuse, R21, R16 ;  /* 0x000000150a107224 */ /* 0x040fe200078e0210 */
[----:B------:R-:W-:Y:S01]  /*1610*/  IABS R8, R3 ;  /* 0x0000000300087213 */ /* 0x000fe20000000000 */
[----:B------:R-:W-:Y:S01]  /*1620*/  IMAD.MOV R19, RZ, RZ, -R19 ;  /* 0x000000ffff137224 */ /* 0x000fe200078e0a13 */
[----:B------:R-:W-:Y:S01]  /*1630*/  IABS R21, R6 ;  /* 0x0000000600157213 */ /* 0x000fe20000000000 */
[----:B------:R-:W-:Y:S01]  /*1640*/  @!P3 IMAD.MOV R12, RZ, RZ, -R12 ;  /* 0x000000ffff0cb224 */ /* 0x000fe200078e0a0c */
[C---:B------:R-:W-:Y:S01]  /*1650*/  ISETP.GT.U32.AND P3, PT, R10.reuse, R16, PT ;  /* 0x000000100a00720c */ /* 0x040fe20003f64070 */
[--C-:B------:R-:W-:Y:S01]  /*1660*/  @!P6 IMAD.IADD R13, R13, 0x1, -R10.reuse ;  /* 0x000000010d0de824 */ /* 0x100fe200078e0a0a */
[----:B------:R-:W-:Y:S01]  /*1670*/  ISETP.GT.U32.AND P6, PT, R10, R17, PT ;  /* 0x000000110a00720c */ /* 0x000fe20003fc4070 */
[----:B------:R-:W-:Y:S01]  /*1680*/  @!P1 IMAD.IADD R14, R14, 0x1, -R10 ;  /* 0x000000010e0e9824 */ /* 0x000fe200078e0a0a */
[C---:B------:R-:W-:Y:S01]  /*1690*/  ISETP.GT.U32.AND P1, PT, R10.reuse, R18, PT ;  /* 0x000000120a00720c */ /* 0x040fe20003f24070 */
[----:B------:R-:W-:Y:S01]  /*16a0*/  IMAD R19, R10, R19, R20 ;  /* 0x000000130a137224 */ /* 0x000fe200078e0214 */
[----:B------:R0:W-:Y:S01]  /*16b0*/  STL [R1+0xbbc], R12 ;  /* 0x000bbc0c01007387 */ /* 0x0001e20000100800 */
[----:B------:R-:W-:Y:S01]  /*16c0*/  IMAD.MOV.U32 R20, RZ, RZ, R8 ;  /* 0x000000ffff147224 */ /* 0x000fe200078e0008 */
[----:B------:R-:W-:Y:S01]  /*16d0*/  LOP3.LUT R8, R5, 0x3c, RZ, 0xfc, !PT ;  /* 0x0000003c05087812 */ /* 0x000fe200078efcff */
[----:B------:R-:W-:Y:S01]  /*16e0*/  @!P2 IMAD.MOV R14, RZ, RZ, -R14 ;  /* 0x000000ffff0ea224 */ /* 0x000fe200078e0a0e */
[----:B------:R-:W-:Y:S01]  /*16f0*/  ISETP.GE.AND P2, PT, R2, RZ, PT ;  /* 0x000000ff0200720c */ /* 0x000fe20003f46270 */
[----:B------:R-:W-:Y:S01]  /*1700*/  @!P5 IMAD.MOV R15, RZ, RZ, -R15 ;  /* 0x000000ffff0fd224 */ /* 0x000fe200078e0a0f */
[----:B------:R-:W-:Y:S01]  /*1710*/  ISETP.GT.U32.AND P5, PT, R10, R19, PT ;  /* 0x000000130a00720c */ /* 0x000fe20003fa4070 */
[----:B------:R-:W-:Y:S01]  /*1720*/  IMAD.HI.U32 R2, R9, R20, RZ ;  /* 0x0000001409027227 */ /* 0x000fe200078e00ff */
[----:B------:R-:W-:-:S02]  /*1730*/  IABS R22, R8 ;  /* 0x0000000800167213 */ /* 0x000fc40000000000 */
[C---:B0-----:R-:W-:Y:S01]  /*1740*/  LOP3.LUT R12, R5.reuse, 0x14, RZ, 0xfc, !PT ;  /* 0x00000014050c7812 */ /* 0x041fe200078efcff */
[----:B------:R-:W-:Y:S01]  /*1750*/  IMAD.MOV R23, RZ, RZ, -R2 ;  /* 0x000000ffff177224 */ /* 0x000fe200078e0a02 */
[----:B------:R-:W-:Y:S01]  /*1760*/  LOP3.LUT R11, R5, 0x10, RZ, 0xfc, !PT ;  /* 0x00000010050b7812 */ /* 0x000fe200078efcff */
[--C-:B------:R-:W-:Y:S01]  /*1770*/  @!P3 IMAD.IADD R16, R16, 0x1, -R10.reuse ;  /* 0x000000011010b824 */ /* 0x100fe200078e0a0a */
[----:B------:R-:W-:Y:S01]  /*1780*/  ISETP.GE.AND P3, PT, R7, RZ, PT ;  /* 0x000000ff0700720c */ /* 0x000fe20003f66270 */
[----:B------:R-:W-:Y:S02]  /*1790*/  @!P6 IMAD.IADD R17, R17, 0x1, -R10 ;  /* 0x000000011111e824 */ /* 0x000fe400078e0a0a */
[C---:B------:R-:W-:Y:S01]  /*17a0*/  IMAD R20, R10.reuse, R23, R20 ;  /* 0x000000170a147224 */ /* 0x040fe200078e0214 */
[----:B------:R-:W-:Y:S01]  /*17b0*/  ISETP.GT.U32.AND P6, PT, R10, R16, PT ;  /* 0x000000100a00720c */ /* 0x000fe20003fc4070 */
[----:B------:R-:W-:-:S04]  /*17c0*/  IMAD.HI.U32 R7, R9, R21, RZ ;  /* 0x0000001509077227 */ /* 0x000fc800078e00ff */
[--C-:B------:R-:W-:Y:S02]  /*17d0*/  @!P1 IMAD.IADD R18, R18, 0x1, -R10.reuse ;  /* 0x0000000112129824 */ /* 0x100fe400078e0a0a */
[----:B------:R-:W-:Y:S01]  /*17e0*/  @!P0 IMAD.MOV R13, RZ, RZ, -R13 ;  /* 0x000000ffff0d8224 */ /* 0x000fe200078e0a0d */
[C---:B------:R-:W-:Y:S01]  /*17f0*/  ISETP.GT.U32.AND P0, PT, R10.reuse, R17, PT ;  /* 0x000000110a00720c */ /* 0x040fe20003f04070 */
[--C-:B------:R-:W-:Y:S01]  /*1800*/  @!P5 IMAD.IADD R19, R19, 0x1, -R10.reuse ;  /* 0x000000011313d824 */ /* 0x100fe200078e0a0a */
[C---:B------:R-:W-:Y:S01]  /*1810*/  ISETP.GT.U32.AND P5, PT, R10.reuse, R20, PT ;  /* 0x000000140a00720c */ /* 0x040fe20003fa4070 */
[----:B------:R-:W-:Y:S01]  /*1820*/  IMAD.MOV R7, RZ, RZ, -R7 ;  /* 0x000000ffff077224 */ /* 0x000fe200078e0a07 */
[----:B------:R-:W-:Y:S01]  /*1830*/  ISETP.GT.U32.AND P1, PT, R10, R18, PT ;  /* 0x000000120a00720c */ /* 0x000fe20003f24070 */
[----:B------:R-:W-:Y:S01]  /*1840*/  @!P6 IMAD.IADD R16, R16, 0x1, -R10 ;  /* 0x000000011010e824 */ /* 0x000fe200078e0a0a */
[----:B------:R-:W-:Y:S01]  /*1850*/  ISETP.GE.AND P6, PT, R4, RZ, PT ;  /* 0x000000ff0400720c */ /* 0x000fe20003fc6270 */
[----:B------:R-:W-:Y:S01]  /*1860*/  IMAD R21, R10, R7, R21 ;  /* 0x000000070a157224 */ /* 0x000fe200078e0215 */
[C---:B------:R-:W-:Y:S01]  /*1870*/  LOP3.LUT R7, R5.reuse, 0x48, RZ, 0xfc, !PT ;  /* 0x0000004805077812 */ /* 0x040fe200078efcff */
[----:B------:R-:W-:Y:S01]  /*1880*/  @!P4 IMAD.MOV R16, RZ, RZ, -R16 ;  /* 0x000000ffff10c224 */ /* 0x000fe200078e0a10 */
[----:B------:R-:W-:Y:S01]  /*1890*/  LOP3.LUT R4, R5, 0x40, RZ, 0xfc, !PT ;  /* 0x0000004005047812 */ /* 0x000fe200078efcff */
[----:B------:R-:W-:Y:S01]  /*18a0*/  STL [R1+0xbc0], R13 ;  /* 0x000bc00d01007387 */ /* 0x000fe20000100800 */
[----:B------:R-:W-:Y:S01]  /*18b0*/  IABS R23, R7 ;  /* 0x0000000700177213 */ /* 0x000fe20000000000 */
[--C-:B------:R-:W-:Y:S01]  /*18c0*/  @!P0 IMAD.IADD R17, R17, 0x1, -R10.reuse ;  /* 0x0000000111118824 */ /* 0x100fe200078e0a0a */
[----:B------:R-:W-:Y:S01]  /*18d0*/  ISETP.GE.AND P0, PT, R3, RZ, PT ;  /* 0x000000ff0300720c */ /* 0x000fe20003f06270 */
[--C-:B------:R-:W-:Y:S01]  /*18e0*/  @!P5 IMAD.IADD R20, R20, 0x1, -R10.reuse ;  /* 0x000000011414d824 */ /* 0x100fe200078e0a0a */
[C---:B------:R-:W-:Y:S01]  /*18f0*/  ISETP.GT.U32.AND P5, PT, R10.reuse, R19, PT ;  /* 0x000000130a00720c */ /* 0x040fe20003fa4070 */
[----:B------:R-:W-:Y:S01]  /*1900*/  IMAD.HI.U32 R25, R9, R23, RZ ;  /* 0x0000001709197227 */ /* 0x000fe200078e00ff */
[----:B------:R-:W-:Y:S01]  /*1910*/  IABS R3, R4 ;  /* 0x0000000400037213 */ /* 0x000fe20000000000 */
[----:B------:R0:W-:Y:S01]  /*1920*/  STL [R1+0xbc4], R14 ;  /* 0x000bc40e01007387 */ /* 0x0001e20000100800 */
[----:B------:R-:W-:Y:S01]  /*1930*/  ISETP.GT.U32.AND P4, PT, R10, R20, PT ;  /* 0x000000140a00720c */ /* 0x000fe20003f84070 */
[----:B------:R-:W-:Y:S01]  /*1940*/  @!P1 IMAD.IADD R18, R18, 0x1, -R10 ;  /* 0x0000000112129824 */ /* 0x000fe200078e0a0a */
[----:B------:R-:W-:Y:S01]  /*1950*/  ISETP.GE.AND P1, PT, R6, RZ, PT ;  /* 0x000000ff0600720c */ /* 0x000fe20003f26270 */
[----:B------:R-:W-:Y:S01]  /*1960*/  @!P3 IMAD.MOV R17, RZ, RZ, -R17 ;  /* 0x000000ffff11b224 */ /* 0x000fe200078e0a11 */
[----:B------:R-:W-:Y:S01]  /*1970*/  LOP3.LUT R6, R5, 0x44, RZ, 0xfc, !PT ;  /* 0x0000004405067812 */ /* 0x000fe200078efcff */
[----:B------:R-:W-:Y:S01]  /*1980*/  IMAD.MOV R25, RZ, RZ, -R25 ;  /* 0x000000ffff197224 */ /* 0x000fe200078e0a19 */
[C---:B------:R-:W-:Y:S01]  /*1990*/  ISETP.GT.U32.AND P3, PT, R10.reuse, R21, PT ;  /* 0x000000150a00720c */ /* 0x040fe20003f64070 */
[----:B------:R-:W-:Y:S01]  /*19a0*/  @!P2 IMAD.MOV R18, RZ, RZ, -R18 ;  /* 0x000000ffff12a224 */ /* 0x000fe200078e0a12 */
[----:B------:R-:W-:Y:S01]  /*19b0*/  IABS R2, R6 ;  /* 0x0000000600027213 */ /* 0x000fe20000000000 */
[----:B------:R-:W-:Y:S01]  /*19c0*/  @!P5 IMAD.IADD R19, R19, 0x1, -R10 ;  /* 0x000000011313d824 */ /* 0x000fe200078e0a0a */
[----:B------:R-:W-:Y:S01]  /*19d0*/  ISETP.GE.AND P2, PT, R7, RZ, PT ;  /* 0x000000ff0700720c */ /* 0x000fe20003f46270 */
[----:B------:R-:W-:Y:S01]  /*19e0*/  IMAD R7, R10, R25, R23 ;  /* 0x000000190a077224 */ /* 0x000fe200078e0217 */
[----:B------:R-:W-:Y:S01]  /*19f0*/  STL [R1+0xbc8], R15 ;  /* 0x000bc80f01007387 */ /* 0x000fe20000100800 */
[----:B------:R-:W-:Y:S01]  /*1a00*/  IMAD.HI.U32 R24, R9, R2, RZ ;  /* 0x0000000209187227 */ /* 0x000fe200078e00ff */
[----:B------:R-:W-:-:S02]  /*1a10*/  LOP3.LUT R25, R5, 0x30, RZ, 0xfc, !PT ;  /* 0x0000003005197812 */ /* 0x000fc400078efcff */
[C---:B------:R-:W-:Y:S01]  /*1a20*/  ISETP.GT.U32.AND P5, PT, R10.reuse, R7, PT ;  /* 0x000000070a00720c */ /* 0x040fe20003fa4070 */
[----:B------:R-:W-:Y:S01]  /*1a30*/  IMAD.MOV R24, RZ, RZ, -R24 ;  /* 0x000000ffff187224 */ /* 0x000fe200078e0a18 */
[----:B------:R1:W-:Y:S01]  /*1a40*/  STL [R1+0xbcc], R16 ;  /* 0x000bcc1001007387 */ /* 0x0003e20000100800 */
[----:B------:R-:W-:Y:S01]  /*1a50*/  @!P3 IMAD.IADD R21, R21, 0x1, -R10 ;  /* 0x000000011515b824 */ /* 0x000fe200078e0a0a */
[----:B0-----:R-:W-:Y:S01]  /*1a60*/  LOP3.LUT R14, R5, 0x8, RZ, 0xfc, !PT ;  /* 0x00000008050e7812 */ /* 0x001fe200078efcff */
[C---:B------:R-:W-:Y:S01]  /*1a70*/  IMAD R2, R10.reuse, R24, R2 ;  /* 0x000000180a027224 */ /* 0x040fe200078e0202 */
[----:B------:R-:W-:Y:S01]  /*1a80*/  STL [R1+0xbb4], R17 ;  /* 0x000bb41101007387 */ /* 0x000fe20000100800 */
[----:B------:R-:W-:Y:S01]  /*1a90*/  IMAD.HI.U32 R23, R9, R3, RZ ;  /* 0x0000000309177227 */ /* 0x000fe200078e00ff */
[C---:B------:R-:W-:Y:S02]  /*1aa0*/  ISETP.GT.U32.AND P3, PT, R10.reuse, R21, PT ;  /* 0x000000150a00720c */ /* 0x040fe40003f64070 */
[----:B------:R-:W-:Y:S01]  /*1ab0*/  STL [R1+0xbd0], R18 ;  /* 0x000bd01201007387 */ /* 0x000fe20000100800 */
[----:B------:R-:W-:Y:S01]  /*1ac0*/  @!P6 IMAD.MOV R19, RZ, RZ, -R19 ;  /* 0x000000ffff13e224 */ /* 0x000fe200078e0a13 */
[C---:B------:R-:W-:Y:S01]  /*1ad0*/  ISETP.GT.U32.AND P6, PT, R10.reuse, R2, PT ;  /* 0x000000020a00720c */ /* 0x040fe20003fc4070 */
[----:B------:R-:W-:Y:S01]  /*1ae0*/  IMAD.MOV R23, RZ, RZ, -R23 ;  /* 0x000000ffff177224 */ /* 0x000fe200078e0a17 */
[----:B-1----:R-:W-:Y:S01]  /*1af0*/  LOP3.LUT R16, R5, 0x1c, RZ, 0xfc, !PT ;  /* 0x0000001c05107812 */ /* 0x002fe200078efcff */
[--C-:B------:R-:W-:Y:S01]  /*1b00*/  @!P5 IMAD.IADD R7, R7, 0x1, -R10.reuse ;  /* 0x000000010707d824 */ /* 0x100fe200078e0a0a */
[----:B------:R0:W-:Y:S01]  /*1b10*/  STL [R1+0xbd4], R19 ;  /* 0x000bd41301007387 */ /* 0x0001e20000100800 */
[----:B------:R-:W-:Y:S01]  /*1b20*/  IMAD R3, R10, R23, R3 ;  /* 0x000000170a037224 */ /* 0x000fe200078e0203 */
[----:B------:R-:W-:Y:S01]  /*1b30*/  LOP3.LUT R15, R5, 0xc, RZ, 0xfc, !PT ;  /* 0x0000000c050f7812 */ /* 0x000fe200078efcff */
[--C-:B------:R-:W-:Y:S01]  /*1b40*/  @!P4 IMAD.IADD R20, R20, 0x1, -R10.reuse ;  /* 0x000000011414c824 */ /* 0x100fe200078e0a0a */
[C---:B------:R-:W-:Y:S01]  /*1b50*/  ISETP.GT.U32.AND P5, PT, R10.reuse, R7, PT ;  /* 0x000000070a00720c */ /* 0x040fe20003fa4070 */
[----:B------:R-:W-:Y:S01]  /*1b60*/  @!P3 IMAD.IADD R21, R21, 0x1, -R10 ;  /* 0x000000011515b824 */ /* 0x000fe200078e0a0a */
[----:B------:R-:W-:Y:S01]  /*1b70*/  ISETP.GT.U32.AND P3, PT, R10, R3, PT ;  /* 0x000000030a00720c */ /* 0x000fe20003f64070 */
[----:B------:R-:W-:Y:S01]  /*1b80*/  @!P0 IMAD.MOV R20, RZ, RZ, -R20 ;  /* 0x000000ffff148224 */ /* 0x000fe200078e0a14 */
[----:B------:R-:W-:Y:S01]  /*1b90*/  ISETP.GE.AND P4, PT, R6, RZ, PT ;  /* 0x000000ff0600720c */ /* 0x000fe20003f86270 */
[----:B------:R-:W-:Y:S01]  /*1ba0*/  @!P6 IMAD.IADD R2, R2, 0x1, -R10 ;  /* 0x000000010202e824 */ /* 0x000fe200078e0a0a */
[----:B------:R-:W-:Y:S01]  /*1bb0*/  ISETP.GE.AND P0, PT, R4, RZ, PT ;  /* 0x000000ff0400720c */ /* 0x000fe20003f06270 */
[----:B------:R-:W-:Y:S01]  /*1bc0*/  IMAD.HI.U32 R6, R9, R22, RZ ;  /* 0x0000001609067227 */ /* 0x000fe200078e00ff */
[----:B------:R-:W-:Y:S01]  /*1bd0*/  STL [R1+0xbd8], R20 ;  /* 0x000bd81401007387 */ /* 0x000fe20000100800 */
[----:B0-----:R-:W-:-:S02]  /*1be0*/  LOP3.LUT R19, R5, 0x28, RZ, 0xfc, !PT ;  /* 0x0000002805137812 */ /* 0x001fc400078efcff */
[C---:B------:R-:W-:Y:S01]  /*1bf0*/  ISETP.GT.U32.AND P6, PT, R10.reuse, R2, PT ;  /* 0x000000020a00720c */ /* 0x040fe20003fc4070 */
[----:B------:R-:W-:Y:S01]  /*1c00*/  IMAD.MOV R6, RZ, RZ, -R6 ;  /* 0x000000ffff067224 */ /* 0x000fe200078e0a06 */
[----:B------:R-:W-:Y:S01]  /*1c10*/  IABS R27, R19 ;  /* 0x00000013001b7213 */ /* 0x000fe20000000000 */
[--C-:B------:R-:W-:Y:S01]  /*1c20*/  @!P5 IMAD.IADD R7, R7, 0x1, -R10.reuse ;  /* 0x000000010707d824 */ /* 0x100fe200078e0a0a */
[----:B------:R-:W-:Y:S01]  /*1c30*/  LOP3.LUT R4, R5, 0x38, RZ, 0xfc, !PT ;  /* 0x0000003805047812 */ /* 0x000fe200078efcff */
[----:B------:R-:W-:Y:S01]  /*1c40*/  @!P3 IMAD.IADD R3, R3, 0x1, -R10 ;  /* 0x000000010303b824 */ /* 0x000fe200078e0a0a */
[C---:B------:R-:W-:Y:S01]  /*1c50*/  LOP3.LUT R18, R5.reuse, 0x20, RZ, 0xfc, !PT ;  /* 0x0000002005127812 */ /* 0x040fe200078efcff */
[----:B------:R-:W-:Y:S01]  /*1c60*/  IMAD.MOV.U32 R0, RZ, RZ, R7 ;  /* 0x000000ffff007224 */ /* 0x000fe200078e0007 */
[----:B------:R-:W-:Y:S01]  /*1c70*/  IABS R23, R4 ;  /* 0x0000000400177213 */ /* 0x000fe20000000000 */
[C---:B------:R-:W-:Y:S01]  /*1c80*/  IMAD R22, R10.reuse, R6, R22 ;  /* 0x000000060a167224 */ /* 0x040fe200078e0216 */
[----:B------:R-:W-:Y:S01]  /*1c90*/  LOP3.LUT R6, R5, 0x34, RZ, 0xfc, !PT ;  /* 0x0000003405067812 */ /* 0x000fe200078efcff */
[----:B------:R-:W-:Y:S01]  /*1ca0*/  @!P2 IMAD.MOV R0, RZ, RZ, -R0 ;  /* 0x000000ffff00a224 */ /* 0x000fe200078e0a00 */
[----:B------:R-:W-:Y:S01]  /*1cb0*/  ISETP.GT.U32.AND P2, PT, R10, R3, PT ;  /* 0x000000030a00720c */ /* 0x000fe20003f44070 */
[----:B------:R-:W-:Y:S01]  /*1cc0*/  @!P1 IMAD.MOV R21, RZ, RZ, -R21 ;  /* 0x000000ffff159224 */ /* 0x000fe200078e0a15 */
[----:B------:R-:W-:Y:S01]  /*1cd0*/  IABS R24, R6 ;  /* 0x0000000600187213 */ /* 0x000fe20000000000 */
[----:B------:R-:W-:Y:S01]  /*1ce0*/  @!P6 IMAD.IADD R2, R2, 0x1, -R10 ;  /* 0x000000010202e824 */ /* 0x000fe200078e0a0a */
[----:B------:R-:W-:-:S02]  /*1cf0*/  ISETP.GT.U32.AND P5, PT, R10, R22, PT ;  /* 0x000000160a00720c */ /* 0x000fc40003fa4070 */
[----:B------:R-:W-:Y:S01]  /*1d00*/  STL [R1+0xbdc], R21 ;  /* 0x000bdc1501007387 */ /* 0x000fe20000100800 */
[----:B------:R-:W-:Y:S01]  /*1d10*/  IMAD.HI.U32 R7, R9, R24, RZ ;  /* 0x0000001809077227 */ /* 0x000fe200078e00ff */
[----:B------:R-:W-:Y:S02]  /*1d20*/  ISETP.GE.AND P3, PT, R4, RZ, PT ;  /* 0x000000ff0400720c */ /* 0x000fe40003f66270 */
[----:B------:R0:W-:Y:S01]  /*1d30*/  STL [R1+0x20], R0 ;  /* 0x0000200001007387 */ /* 0x0001e20000100800 */
[----:B------:R-:W-:Y:S01]  /*1d40*/  IMAD.MOV R7, RZ, RZ, -R7 ;  /* 0x000000ffff077224 */ /* 0x000fe200078e0a07 */
[----:B------:R-:W-:Y:S01]  /*1d50*/  IABS R29, R18 ;  /* 0x00000012001d7213 */ /* 0x000fe20000000000 */
[----:B------:R-:W-:Y:S01]  /*1d60*/  @!P2 IMAD.IADD R3, R3, 0x1, -R10 ;  /* 0x000000010303a824 */ /* 0x000fe200078e0a0a */
[----:B------:R-:W-:Y:S01]  /*1d70*/  ISETP.GE.AND P2, PT, R25, RZ, PT ;  /* 0x000000ff1900720c */ /* 0x000fe20003f46270 */
[----:B------:R-:W-:Y:S01]  /*1d80*/  IMAD R24, R10, R7, R24 ;  /* 0x000000070a187224 */ /* 0x000fe200078e0218 */
[----:B------:R-:W-:Y:S01]  /*1d90*/  IABS R25, R25 ;  /* 0x0000001900197213 */ /* 0x000fe20000000000 */
[----:B------:R-:W-:Y:S01]  /*1da0*/  @!P5 IMAD.IADD R22, R22, 0x1, -R10 ;  /* 0x000000011616d824 */ /* 0x000fe200078e0a0a */
[----:B------:R-:W-:Y:S01]  /*1db0*/  ISETP.GE.AND P6, PT, R6, RZ, PT ;  /* 0x000000ff0600720c */ /* 0x000fe20003fc6270 */
[----:B------:R-:W-:Y:S01]  /*1dc0*/  IMAD.HI.U32 R6, R9, R29, RZ ;  /* 0x0000001d09067227 */ /* 0x000fe200078e00ff */
[----:B------:R-:W-:-:S02]  /*1dd0*/  ISETP.GE.AND P1, PT, R8, RZ, PT ;  /* 0x000000ff0800720c */ /* 0x000fc40003f26270 */
[----:B------:R-:W-:Y:S01]  /*1de0*/  ISETP.GT.U32.AND P5, PT, R10, R22, PT ;  /* 0x000000160a00720c */ /* 0x000fe20003fa4070 */
[----:B0-----:R-:W-:Y:S01]  /*1df0*/  IMAD.MOV.U32 R0, RZ, RZ, R2 ;  /* 0x000000ffff007224 */ /* 0x001fe200078e0002 */
[----:B------:R-:W-:Y:S01]  /*1e00*/  LOP3.LUT R2, R5, 0x2c, RZ, 0xfc, !PT ;  /* 0x0000002c05027812 */ /* 0x000fe200078efcff */
[----:B------:R-:W-:Y:S01]  /*1e10*/  IMAD.HI.U32 R4, R9, R25, RZ ;  /* 0x0000001909047227 */ /* 0x000fe200078e00ff */
[C---:B------:R-:W-:Y:S02]  /*1e20*/  LOP3.LUT R20, R5.reuse, 0x24, RZ, 0xfc, !PT ;  /* 0x0000002405147812 */ /* 0x040fe400078efcff */
[----:B------:R-:W-:Y:S01]  /*1e30*/  IABS R26, R2 ;  /* 0x00000002001a7213 */ /* 0x000fe20000000000 */
[----:B------:R-:W-:Y:S01]  /*1e40*/  @!P4 IMAD.MOV R0, RZ, RZ, -R0 ;  /* 0x000000ffff00c224 */ /* 0x000fe200078e0a00 */
[----:B------:R-:W-:Y:S01]  /*1e50*/  IABS R28, R20 ;  /* 0x00000014001c7213 */ /* 0x000fe20000000000 */
[----:B------:R-:W-:Y:S01]  /*1e60*/  IMAD.MOV R4, RZ, RZ, -R4 ;  /* 0x000000ffff047224 */ /* 0x000fe200078e0a04 */
[----:B------:R-:W-:Y:S01]  /*1e70*/  LOP3.LUT R17, R5, 0x18, RZ, 0xfc, !PT ;  /* 0x0000001805117812 */ /* 0x000fe200078efcff */
[----:B------:R-:W-:Y:S01]  /*1e80*/  IMAD.MOV R6, RZ, RZ, -R6 ;  /* 0x000000ffff067224 */ /* 0x000fe200078e0a06 */
[----:B------:R0:W-:Y:S01]  /*1e90*/  STL [R1+0x24], R0 ;  /* 0x0000240001007387 */ /* 0x0001e20000100800 */
[----:B------:R-:W-:Y:S01]  /*1ea0*/  @!P5 IMAD.IADD R22, R22, 0x1, -R10 ;  /* 0x000000011616d824 */ /* 0x000fe200078e0a0a */
[----:B------:R-:W-:Y:S01]  /*1eb0*/  ISETP.GE.AND P5, PT, R2, RZ, PT ;  /* 0x000000ff0200720c */ /* 0x000fe20003fa6270 */
[----:B------:R-:W-:Y:S01]  /*1ec0*/  IMAD.HI.U32 R2, R9, R27, RZ ;  /* 0x0000001b09027227 */ /* 0x000fe200078e00ff */
[----:B------:R-:W-:-:S03]  /*1ed0*/  IABS R13, R14 ;  /* 0x0000000e000d7213 */ /* 0x000fc60000000000 */
[----:B------:R-:W-:Y:S02]  /*1ee0*/  IMAD.MOV R2, RZ, RZ, -R2 ;  /* 0x000000ffff027224 */ /* 0x000fe400078e0a02 */
[----:B------:R-:W-:Y:S02]  /*1ef0*/  IMAD R25, R10, R4, R25 ;  /* 0x000000040a197224 */ /* 0x000fe400078e0219 */
[----:B0-----:R-:W-:Y:S02]  /*1f00*/  IMAD.MOV.U32 R0, RZ, RZ, R3 ;  /* 0x000000ffff007224 */ /* 0x001fe400078e0003 */
[----:B------:R-:W-:-:S04]  /*1f10*/  IMAD.HI.U32 R3, R9, R26, RZ ;  /* 0x0000001a09037227 */ /* 0x000fc800078e00ff */
[----:B------:R-:W-:Y:S01]  /*1f20*/  @!P0 IMAD.MOV R0, RZ, RZ, -R0 ;  /* 0x000000ffff008224 */ /* 0x000fe200078e0a00 */
[C---:B------:R-:W-:Y:S01]  /*1f30*/  ISETP.GT.U32.AND P0, PT, R10.reuse, R24, PT ;  /* 0x000000180a00720c */ /* 0x040fe20003f04070 */
[----:B------:R-:W-:Y:S02]  /*1f40*/  IMAD.MOV R3, RZ, RZ, -R3 ;  /* 0x000000ffff037224 */ /* 0x000fe400078e0a03 */
[C---:B------:R-:W-:Y:S01]  /*1f50*/  IMAD R27, R10.reuse, R2, R27 ;  /* 0x000000020a1b7224 */ /* 0x040fe200078e021b */
[----:B------:R-:W-:Y:S01]  /*1f60*/  IABS R2, R16 ;  /* 0x0000001000027213 */ /* 0x000fe20000000000 */
[C---:B------:R-:W-:Y:S01]  /*1f70*/  IMAD R26, R10.reuse, R3, R26 ;  /* 0x000000030a1a7224 */ /* 0x040fe200078e021a */
[----:B------:R-:W-:Y:S01]  /*1f80*/  STL [R1+0xbe0], R0 ;  /* 0x000be00001007387 */ /* 0x000fe20000100800 */
[----:B------:R-:W-:Y:S01]  /*1f90*/  IMAD R29, R10, R6, R29 ;  /* 0x000000060a1d7224 */ /* 0x000fe200078e021d */
[----:B------:R-:W-:Y:S01]  /*1fa0*/  IABS R6, R12 ;  /* 0x0000000c00067213 */ /* 0x000fe20000000000 */
[----:B------:R-:W-:Y:S01]  /*1fb0*/  IMAD.HI.U32 R4, R9, R2, RZ ;  /* 0x0000000209047227 */ /* 0x000fe200078e00ff */
[----:B------:R0:W-:Y:S03]  /*1fc0*/  STL [R1+0xbe4], R20 ;  /* 0x000be41401007387 */ /* 0x0001e60000100800 */
[----:B------:R-:W-:-:S02]  /*1fd0*/  @!P0 IMAD.IADD R24, R24, 0x1, -R10 ;  /* 0x0000000118188824 */ /* 0x000fc400078e0a0a */
[----:B------:R-:W-:Y:S02]  /*1fe0*/  IMAD.MOV R4, RZ, RZ, -R4 ;  /* 0x000000ffff047224 */ /* 0x000fe400078e0a04 */
[----:B------:R-:W-:Y:S01]  /*1ff0*/  IMAD.HI.U32 R8, R9, R23, RZ ;  /* 0x0000001709087227 */ /* 0x000fe200078e00ff */
[C---:B------:R-:W-:Y:S02]  /*2000*/  ISETP.GT.U32.AND P0, PT, R10.reuse, R24, PT ;  /* 0x000000180a00720c */ /* 0x040fe40003f04070 */
[----:B0-----:R-:W-:Y:S01]  /*2010*/  IABS R20, R5 ;  /* 0x0000000500147213 */ /* 0x001fe20000000000 */
[----:B------:R-:W-:Y:S02]  /*2020*/  IMAD R2, R10, R4, R2 ;  /* 0x000000040a027224 */ /* 0x000fe400078e0202 */
[----:B------:R-:W-:Y:S02]  /*2030*/  IMAD.MOV.U32 R4, RZ, RZ, R6 ;  /* 0x000000ffff047224 */ /* 0x000fe400078e0006 */
[----:B------:R-:W-:-:S02]  /*2040*/  IMAD.MOV R8, RZ, RZ, -R8 ;  /* 0x000000ffff087224 */ /* 0x000fc400078e0a08 */
[----:B------:R-:W-:-:S04]  /*2050*/  IMAD.HI.U32 R6, R9, R4, RZ ;  /* 0x0000000409067227 */ /* 0x000fc800078e00ff */
[----:B------:R-:W-:Y:S01]  /*2060*/  @!P0 IMAD.IADD R24, R24, 0x1, -R10 ;  /* 0x0000000118188824 */ /* 0x000fe200078e0a0a */
[C---:B------:R-:W-:Y:S01]  /*2070*/  ISETP.GT.U32.AND P0, PT, R10.reuse, R26, PT ;  /* 0x0000001a0a00720c */ /* 0x040fe20003f04070 */
[C---:B------:R-:W-:Y:S01]  /*2080*/  IMAD R23, R10.reuse, R8, R23 ;  /* 0x000000080a177224 */ /* 0x040fe200078e0217 */
[----:B------:R-:W-:Y:S01]  /*2090*/  IABS R8, R15 ;  /* 0x0000000f00087213 */ /* 0x000fe20000000000 */
[----:B------:R-:W-:Y:S02]  /*20a0*/  IMAD.MOV R6, RZ, RZ, -R6 ;  /* 0x000000ffff067224 */ /* 0x000fe400078e0a06 */
[----:B------:R-:W-:Y:S01]  /*20b0*/  IMAD.MOV.U32 R21, RZ, RZ, R20 ;  /* 0x000000ffff157224 */ /* 0x000fe200078e0014 */
[C---:B------:R-:W-:Y:S01]  /*20c0*/  ISETP.GT.U32.AND P4, PT, R10.reuse, R23, PT ;  /* 0x000000170a00720c */ /* 0x040fe20003f84070 */
[----:B------:R-:W-:Y:S02]  /*20d0*/  IMAD R4, R10, R6, R4 ;  /* 0x000000060a047224 */ /* 0x000fe400078e0204 */
[----:B------:R-:W-:-:S02]  /*20e0*/  IMAD.MOV.U32 R6, RZ, RZ, R8 ;  /* 0x000000ffff067224 */ /* 0x000fc400078e0008 */
[----:B------:R-:W-:Y:S02]  /*20f0*/  @!P1 IMAD.MOV R22, RZ, RZ, -R22 ;  /* 0x000000ffff169224 */ /* 0x000fe400078e0a16 */
[----:B------:R-:W-:Y:S02]  /*2100*/  @!P0 IMAD.IADD R26, R26, 0x1, -R10 ;  /* 0x000000011a1a8824 */ /* 0x000fe400078e0a0a */
[----:B------:R-:W-:-:S03]  /*2110*/  IMAD.HI.U32 R3, R9, R28, RZ ;  /* 0x0000001c09037227 */ /* 0x000fc600078e00ff */
[C---:B------:R-:W-:Y:S01]  /*2120*/  ISETP.GT.U32.AND P0, PT, R10.reuse, R26, PT ;  /* 0x0000001a0a00720c */ /* 0x040fe20003f04070 */
[----:B------:R-:W-:Y:S02]  /*2130*/  @!P4 IMAD.IADD R23, R23, 0x1, -R10 ;  /* 0x000000011717c824 */ /* 0x000fe400078e0a0a */
[----:B------:R-:W-:Y:S02]  /*2140*/  IMAD.MOV R3, RZ, RZ, -R3 ;  /* 0x000000ffff037224 */ /* 0x000fe400078e0a03 */
[----:B------:R-:W-:Y:S01]  /*2150*/  IMAD.MOV.U32 R8, RZ, RZ, R13 ;  /* 0x000000ffff087224 */ /* 0x000fe200078e000d */
[C---:B------:R-:W-:Y:S01]  /*2160*/  ISETP.GT.U32.AND P4, PT, R10.reuse, R23, PT ;  /* 0x000000170a00720c */ /* 0x040fe20003f84070 */
[----:B------:R-:W-:Y:S01]  /*2170*/  IMAD R28, R10, R3, R28 ;  /* 0x000000030a1c7224 */ /* 0x000fe200078e021c */
[----:B------:R-:W-:Y:S02]  /*2180*/  IABS R3, R17 ;  /* 0x0000001100037213 */ /* 0x000fe40000000000 */
[----:B------:R-:W-:-:S03]  /*2190*/  LOP3.LUT R13, R5, 0x4, RZ, 0xfc, !PT ;  /* 0x00000004050d7812 */ /* 0x000fc600078efcff */
[----:B------:R-:W-:Y:S01]  /*21a0*/  @!P0 IMAD.IADD R26, R26, 0x1, -R10 ;  /* 0x000000011a1a8824 */ /* 0x000fe200078e0a0a */
[----:B------:R-:W-:Y:S01]  /*21b0*/  ISETP.GT.U32.AND P0, PT, R10, R29, PT ;  /* 0x0000001d0a00720c */ /* 0x000fe20003f04070 */
[----:B------:R-:W-:-:S04]  /*21c0*/  IMAD.HI.U32 R7, R9, R3, RZ ;  /* 0x0000000309077227 */ /* 0x000fc800078e00ff */
[----:B------:R-:W-:Y:S01]  /*21d0*/  @!P4 IMAD.IADD R23, R23, 0x1, -R10 ;  /* 0x000000011717c824 */ /* 0x000fe200078e0a0a */
[----:B------:R-:W-:Y:S01]  /*21e0*/  ISETP.GT.U32.AND P4, PT, R10, R25, PT ;  /* 0x000000190a00720c */ /* 0x000fe20003f84070 */
[----:B------:R-:W-:-:S04]  /*21f0*/  IMAD.MOV R7, RZ, RZ, -R7 ;  /* 0x000000ffff077224 */ /* 0x000fc800078e0a07 */
[----:B------:R-:W-:Y:S01]  /*2200*/  IMAD R3, R10, R7, R3 ;  /* 0x000000070a037224 */ /* 0x000fe200078e0203 */
[----:B------:R-:W-:Y:S01]  /*2210*/  IABS R7, R11 ;  /* 0x0000000b00077213 */ /* 0x000fe20000000000 */
[----:B------:R-:W-:Y:S01]  /*2220*/  @!P0 IMAD.IADD R29, R29, 0x1, -R10 ;  /* 0x000000011d1d8824 */ /* 0x000fe200078e0a0a */
[----:B------:R-:W-:Y:S01]  /*2230*/  ISETP.GE.AND P0, PT, R19, RZ, PT ;  /* 0x000000ff1300720c */ /* 0x000fe20003f06270 */
[----:B------:R-:W-:-:S04]  /*2240*/  IMAD.HI.U32 R19, R9, R6, RZ ;  /* 0x0000000609137227 */ /* 0x000fc800078e00ff */
[----:B------:R-:W-:Y:S01]  /*2250*/  IMAD.MOV R20, RZ, RZ, -R19 ;  /* 0x000000ffff147224 */ /* 0x000fe200078e0a13 */
[----:B------:R-:W-:Y:S01]  /*2260*/  IABS R19, R13 ;  /* 0x0000000d00137213 */ /* 0x000fe20000000000 */
[----:B------:R-:W-:Y:S01]  /*2270*/  @!P4 IMAD.IADD R25, R25, 0x1, -R10 ;  /* 0x000000011919c824 */ /* 0x000fe200078e0a0a */
[C---:B------:R-:W-:Y:S01]  /*2280*/  ISETP.GT.U32.AND P4, PT, R10.reuse, R27, PT ;  /* 0x0000001b0a00720c */ /* 0x040fe20003f84070 */
[C---:B------:R-:W-:Y:S02]  /*2290*/  IMAD R6, R10.reuse, R20, R6 ;  /* 0x000000140a067224 */ /* 0x040fe400078e0206 */
[----:B------:R-:W2:Y:S01]  /*22a0*/  LDL.LU R20, [R1+0xbe4] ;  /* 0x000be40001147983 */ /* 0x000ea20000300800 */
[----:B------:R-:W-:Y:S01]  /*22b0*/  ISETP.GT.U32.AND P1, PT, R10, R25, PT ;  /* 0x000000190a00720c */ /* 0x000fe20003f24070 */
[----:B------:R-:W-:-:S04]  /*22c0*/  IMAD.HI.U32 R0, R9, R7, RZ ;  /* 0x0000000709007227 */ /* 0x000fc800078e00ff */
[----:B------:R-:W-:-:S04]  /*22d0*/  IMAD.MOV R0, RZ, RZ, -R0 ;  /* 0x000000ffff007224 */ /* 0x000fc800078e0a00 */
[----:B------:R-:W-:-:S04]  /*22e0*/  @!P4 IMAD.IADD R27, R27, 0x1, -R10 ;  /* 0x000000011b1bc824 */ /* 0x000fc800078e0a0a */
[----:B------:R-:W-:Y:S01]  /*22f0*/  @!P1 IMAD.IADD R25, R25, 0x1, -R10 ;  /* 0x0000000119199824 */ /* 0x000fe200078e0a0a */
[C---:B------:R-:W-:Y:S02]  /*2300*/  ISETP.GT.U32.AND P4, PT, R10.reuse, R27, PT ;  /* 0x0000001b0a00720c */ /* 0x040fe40003f84070 */
[----:B------:R-:W-:-:S11]  /*2310*/  ISETP.GT.U32.AND P1, PT, R10, R28, PT ;  /* 0x0000001c0a00720c */ /* 0x000fd60003f24070 */
[--C-:B------:R-:W-:Y:S01]  /*2320*/  @!P4 IMAD.IADD R27, R27, 0x1, -R10.reuse ;  /* 0x000000011b1bc824 */ /* 0x100fe200078e0a0a */
[----:B------:R-:W-:Y:S01]  /*2330*/  ISETP.GT.U32.AND P4, PT, R10, R2, PT ;  /* 0x000000020a00720c */ /* 0x000fe20003f84070 */
[----:B------:R-:W-:Y:S01]  /*2340*/  @!P1 IMAD.IADD R28, R28, 0x1, -R10 ;  /* 0x000000011c1c9824 */ /* 0x000fe200078e0a0a */
[C---:B------:R-:W-:Y:S01]  /*2350*/  ISETP.GT.U32.AND P1, PT, R10.reuse, R3, PT ;  /* 0x000000030a00720c */ /* 0x040fe20003f24070 */
[----:B------:R-:W-:Y:S01]  /*2360*/  @!P3 IMAD.MOV R23, RZ, RZ, -R23 ;  /* 0x000000ffff17b224 */ /* 0x000fe200078e0a17 */
[----:B------:R-:W-:Y:S01]  /*2370*/  ISETP.GT.U32.AND P3, PT, R10, R29, PT ;  /* 0x0000001d0a00720c */ /* 0x000fe20003f64070 */
[----:B------:R-:W-:-:S08]  /*2380*/  @!P2 IMAD.MOV R25, RZ, RZ, -R25 ;  /* 0x000000ffff19a224 */ /* 0x000fd000078e0a19 */
[----:B------:R-:W-:Y:S01]  /*2390*/  @!P4 IMAD.IADD R2, R2, 0x1, -R10 ;  /* 0x000000010202c824 */ /* 0x000fe200078e0a0a */
[----:B------:R-:W-:Y:S01]  /*23a0*/  ISETP.GE.AND P4, PT, R5, RZ, PT ;  /* 0x000000ff0500720c */ /* 0x000fe20003f86270 */
[----:B------:R-:W-:Y:S02]  /*23b0*/  IMAD R5, R10, R0, R7 ;  /* 0x000000000a057224 */ /* 0x000fe400078e0207 */
[----:B------:R-:W-:-:S04]  /*23c0*/  IMAD.HI.U32 R7, R9, R8, RZ ;  /* 0x0000000809077227 */ /* 0x000fc800078e00ff */
[----:B------:R-:W-:Y:S01]  /*23d0*/  @!P1 IMAD.IADD R3, R3, 0x1, -R10 ;  /* 0x0000000103039824 */ /* 0x000fe200078e0a0a */
[C---:B------:R-:W-:Y:S01]  /*23e0*/  ISETP.GT.U32.AND P1, PT, R10.reuse, R4, PT ;  /* 0x000000040a00720c */ /* 0x040fe20003f24070 */
[----:B------:R-:W-:Y:S01]  /*23f0*/  IMAD.MOV R7, RZ, RZ, -R7 ;  /* 0x000000ffff077224 */ /* 0x000fe200078e0a07 */
[----:B------:R-:W-:Y:S01]  /*2400*/  ISETP.GT.U32.AND P2, PT, R10, R2, PT ;  /* 0x000000020a00720c */ /* 0x000fe20003f44070 */
[----:B------:R-:W-:-:S04]  /*2410*/  IMAD.HI.U32 R0, R9, R21, RZ ;  /* 0x0000001509007227 */ /* 0x000fc800078e00ff */
[C---:B------:R-:W-:Y:S02]  /*2420*/  IMAD R7, R10.reuse, R7, R8 ;  /* 0x000000070a077224 */ /* 0x040fe400078e0208 */
[----:B------:R-:W-:Y:S02]  /*2430*/  IMAD.MOV R8, RZ, RZ, -R0 ;  /* 0x000000ffff087224 */ /* 0x000fe400078e0a00 */
[----:B------:R-:W-:Y:S01]  /*2440*/  @!P0 IMAD.MOV R27, RZ, RZ, -R27 ;  /* 0x000000ffff1b8224 */ /* 0x000fe200078e0a1b */
[----:B------:R-:W5:Y:S01]  /*2450*/  LDL.LU R0, [R1+0xbe0] ;  /* 0x000be00001007983 */ /* 0x000f620000300800 */
[C---:B------:R-:W-:Y:S01]  /*2460*/  IMAD R8, R10.reuse, R8, R21 ;  /* 0x000000080a087224 */ /* 0x040fe200078e0215 */
[----:B------:R-:W-:Y:S01]  /*2470*/  ISETP.GT.U32.AND P0, PT, R10, R5, PT ;  /* 0x000000050a00720c */ /* 0x000fe20003f04070 */
[--C-:B------:R-:W-:Y:S01]  /*2480*/  @!P1 IMAD.IADD R4, R4, 0x1, -R10.reuse ;  /* 0x0000000104049824 */ /* 0x100fe200078e0a0a */
[C---:B------:R-:W-:Y:S01]  /*2490*/  ISETP.GT.U32.AND P1, PT, R10.reuse, R28, PT ;  /* 0x0000001c0a00720c */ /* 0x040fe20003f24070 */
[--C-:B------:R-:W-:Y:S01]  /*24a0*/  @!P3 IMAD.IADD R29, R29, 0x1, -R10.reuse ;  /* 0x000000011d1db824 */ /* 0x100fe200078e0a0a */
[----:B------:R-:W-:Y:S01]  /*24b0*/  ISETP.GT.U32.AND P3, PT, R10, R8, PT ;  /* 0x000000080a00720c */ /* 0x000fe20003f64070 */
[----:B------:R-:W-:Y:S01]  /*24c0*/  @!P2 IMAD.IADD R2, R2, 0x1, -R10 ;  /* 0x000000010202a824 */ /* 0x000fe200078e0a0a */
[----:B------:R-:W3:Y:S01]  /*24d0*/  LDL.LU R21, [R1+0xbdc] ;  /* 0x000bdc0001157983 */ /* 0x000ee20000300800 */
[----:B------:R-:W-:Y:S01]  /*24e0*/  @!P5 IMAD.MOV R26, RZ, RZ, -R26 ;  /* 0x000000ffff1ad224 */ /* 0x000fe200078e0a1a */
[C---:B------:R-:W-:Y:S01]  /*24f0*/  ISETP.GT.U32.AND P5, PT, R10.reuse, R4, PT ;  /* 0x000000040a00720c */ /* 0x040fe20003fa4070 */
[----:B------:R-:W-:Y:S01]  /*2500*/  @!P6 IMAD.MOV R24, RZ, RZ, -R24 ;  /* 0x000000ffff18e224 */ /* 0x000fe200078e0a18 */
[----:B------:R-:W-:Y:S01]  /*2510*/  ISETP.GT.U32.AND P6, PT, R10, R3, PT ;  /* 0x000000030a00720c */ /* 0x000fe20003fc4070 */
[----:B------:R-:W-:-:S04]  /*2520*/  IMAD.HI.U32 R9, R9, R19, RZ ;  /* 0x0000001309097227 */ /* 0x000fc800078e00ff */
[--C-:B------:R-:W-:Y:S02]  /*2530*/  @!P1 IMAD.IADD R28, R28, 0x1, -R10.reuse ;  /* 0x000000011c1c9824 */ /* 0x100fe400078e0a0a */
[--C-:B------:R-:W-:Y:S02]  /*2540*/  @!P0 IMAD.IADD R5, R5, 0x1, -R10.reuse ;  /* 0x0000000105058824 */ /* 0x100fe400078e0a0a */
[--C-:B------:R-:W-:Y:S01]  /*2550*/  @!P3 IMAD.IADD R8, R8, 0x1, -R10.reuse ;  /* 0x000000010808b824 */ /* 0x100fe200078e0a0a */
[----:B------:R-:W-:Y:S01]  /*2560*/  ISETP.GE.AND P3, PT, R17, RZ, PT ;  /* 0x000000ff1100720c */ /* 0x000fe20003f66270 */
[----:B------:R-:W-:Y:S02]  /*2570*/  IMAD.MOV R9, RZ, RZ, -R9 ;  /* 0x000000ffff097224 */ /* 0x000fe400078e0a09 */
[--C-:B------:R-:W-:Y:S01]  /*2580*/  @!P5 IMAD.IADD R4, R4, 0x1, -R10.reuse ;  /* 0x000000010404d824 */ /* 0x100fe200078e0a0a */
[----:B------:R-:W-:Y:S01]  /*2590*/  ISETP.GE.AND P5, PT, R18, RZ, PT ;  /* 0x000000ff1200720c */ /* 0x000fe20003fa6270 */
[----:B------:R-:W-:Y:S01]  /*25a0*/  IMAD R9, R10, R9, R19 ;  /* 0x000000090a097224 */ /* 0x000fe200078e0213 */
[----:B------:R-:W-:Y:S01]  /*25b0*/  ISETP.GE.AND P0, PT, R16, RZ, PT ;  /* 0x000000ff1000720c */ /* 0x000fe20003f06270 */
[----:B------:R-:W-:-:S06]  /*25c0*/  @!P6 IMAD.IADD R3, R3, 0x1, -R10 ;  /* 0x000000010303e824 */ /* 0x000fcc00078e0a0a */
[----:B------:R-:W-:Y:S01]  /*25d0*/  @!P3 IMAD.MOV R3, RZ, RZ, -R3 ;  /* 0x000000ffff03b224 */ /* 0x000fe200078e0a03 */
[----:B------:R-:W-:Y:S02]  /*25e0*/  ISETP.GE.AND P3, PT, R12, RZ, PT ;  /* 0x000000ff0c00720c */ /* 0x000fe40003f66270 */
[----:B--2---:R-:W-:Y:S02]  /*25f0*/  ISETP.GE.AND P2, PT, R20, RZ, PT ;  /* 0x000000ff1400720c */ /* 0x004fe40003f46270 */
[----:B------:R-:W2:Y:S04]  /*2600*/  LDL.LU R20, [R1+0xbd8] ;  /* 0x000bd80001147983 */ /* 0x000ea80000300800 */
[----:B------:R-:W2:Y:S04]  /*2610*/  LDL.LU R19, [R1+0xbd4] ;  /* 0x000bd40001137983 */ /* 0x000ea80000300800 */
[----:B------:R-:W2:Y:S03]  /*2620*/  LDL.LU R18, [R1+0xbd0] ;  /* 0x000bd00001127983 */ /* 0x000ea60000300800 */
[----:B------:R-:W-:Y:S01]  /*2630*/  @!P2 IMAD.MOV R28, RZ, RZ, -R28 ;  /* 0x000000ffff1ca224 */ /* 0x000fe200078e0a1c */
[----:B------:R-:W-:Y:S01]  /*2640*/  ISETP.GT.U32.AND P2, PT, R10, R5, PT ;  /* 0x000000050a00720c */ /* 0x000fe20003f44070 */
[----:B------:R-:W2:Y:S04]  /*2650*/  LDL.LU R16, [R1+0xbcc] ;  /* 0x000bcc0001107983 */ /* 0x000ea80000300800 */
[----:B------:R-:W2:Y:S04]  /*2660*/  LDL.LU R17, [R1+0x4] ;  /* 0x0000040001117983 */ /* 0x000ea80000300800 */
[----:B------:R-:W4:Y:S04]  /*2670*/  LDL.LU R12, [R1+0x8] ;  /* 0x00000800010c7983 */ /* 0x000f280000300800 */
[----:B------:R-:W-:Y:S01]  /*2680*/  @!P2 IMAD.IADD R5, R5, 0x1, -R10 ;  /* 0x000000010505a824 */ /* 0x000fe200078e0a0a */
[----:B------:R-:W-:-:S02]  /*2690*/  ISETP.GE.AND P2, PT, R11, RZ, PT ;  /* 0x000000ff0b00720c */ /* 0x000fc40003f46270 */
[----:B------:R-:W5:Y:S01]  /*26a0*/  LDL.LU R11, [R1] ;  /* 0x00000000010b7983 */ /* 0x000f620000300800 */
[C---:B------:R-:W-:Y:S02]  /*26b0*/  ISETP.GT.U32.AND P1, PT, R10.reuse, R6, PT ;  /* 0x000000060a00720c */ /* 0x040fe40003f24070 */
[----:B------:R-:W-:-:S11]  /*26c0*/  ISETP.GT.U32.AND P6, PT, R10, R7, PT ;  /* 0x000000070a00720c */ /* 0x000fd60003fc4070 */
[--C-:B------:R-:W-:Y:S01]  /*26d0*/  @!P1 IMAD.IADD R6, R6, 0x1, -R10.reuse ;  /* 0x0000000106069824 */ /* 0x100fe200078e0a0a */
[C---:B------:R-:W-:Y:S01]  /*26e0*/  ISETP.GT.U32.AND P1, PT, R10.reuse, R9, PT ;  /* 0x000000090a00720c */ /* 0x040fe20003f24070 */
[----:B------:R-:W-:Y:S01]  /*26f0*/  @!P6 IMAD.IADD R7, R7, 0x1, -R10 ;  /* 0x000000010707e824 */ /* 0x000fe200078e0a0a */
[C---:B------:R-:W-:Y:S01]  /*2700*/  ISETP.GT.U32.AND P6, PT, R10.reuse, R8, PT ;  /* 0x000000080a00720c */ /* 0x040fe20003fc4070 */
[----:B------:R-:W-:Y:S01]  /*2710*/  @!P5 IMAD.MOV R29, RZ, RZ, -R29 ;  /* 0x000000ffff1dd224 */ /* 0x000fe200078e0a1d */
[C---:B------:R-:W-:Y:S01]  /*2720*/  ISETP.GT.U32.AND P5, PT, R10.reuse, R6, PT ;  /* 0x000000060a00720c */ /* 0x040fe20003fa4070 */
[----:B------:R-:W-:Y:S01]  /*2730*/  @!P0 IMAD.MOV R2, RZ, RZ, -R2 ;  /* 0x000000ffff028224 */ /* 0x000fe200078e0a02 */
[----:B------:R-:W-:-:S07]  /*2740*/  ISETP.GT.U32.AND P0, PT, R10, R7, PT ;  /* 0x000000070a00720c */ /* 0x000fce0003f04070 */
[----:B------:R-:W-:-:S05]  /*2750*/  @!P1 IMAD.IADD R9, R9, 0x1, -R10 ;  /* 0x0000000109099824 */ /* 0x000fca00078e0a0a */
[----:B------:R-:W-:Y:S01]  /*2760*/  ISETP.GT.U32.AND P1, PT, R10, R9, PT ;  /* 0x000000090a00720c */ /* 0x000fe20003f24070 */
[--C-:B------:R-:W-:Y:S02]  /*2770*/  @!P5 IMAD.IADD R6, R6, 0x1, -R10.reuse ;  /* 0x000000010606d824 */ /* 0x100fe400078e0a0a */
[--C-:B------:R-:W-:Y:S02]  /*2780*/  @!P6 IMAD.IADD R8, R8, 0x1, -R10.reuse ;  /* 0x000000010808e824 */ /* 0x100fe400078e0a0a */
[----:B------:R-:W-:-:S08]  /*2790*/  @!P0 IMAD.IADD R7, R7, 0x1, -R10 ;  /* 0x0000000107078824 */ /* 0x000fd000078e0a0a */
[----:B------:R-:W-:Y:S02]  /*27a0*/  @!P1 IMAD.IADD R9, R9, 0x1, -R10 ;  /* 0x0000000109099824 */ /* 0x000fe400078e0a0a */
[----:B------:R-:W0:Y:S01]  /*27b0*/  S2R R10, SR_TID.X ;  /* 0x00000000000a7919 */ /* 0x000e220000002100 */
[----:B------:R-:W-:Y:S01]  /*27c0*/  @!P3 IMAD.MOV R4, RZ, RZ, -R4 ;  /* 0x000000ffff04b224 */ /* 0x000fe200078e0a04 */
[----:B------:R-:W-:Y:S02]  /*27d0*/  ISETP.GE.AND P5, PT, R15, RZ, PT ;  /* 0x000000ff0f00720c */ /* 0x000fe40003fa6270 */
[----:B------:R-:W5:Y:S01]  /*27e0*/  LDL.LU R15, [R1+0xbc8] ;  /* 0x000bc800010f7983 */ /* 0x000f620000300800 */
[----:B------:R-:W-:Y:S02]  /*27f0*/  ISETP.GE.AND P6, PT, R14, RZ, PT ;  /* 0x000000ff0e00720c */ /* 0x000fe40003fc6270 */
[----:B------:R-:W-:Y:S01]  /*2800*/  ISETP.GE.AND P0, PT, R13, RZ, PT ;  /* 0x000000ff0d00720c */ /* 0x000fe20003f06270 */
[----:B------:R-:W5:Y:S04]  /*2810*/  LDL.LU R14, [R1+0xbc4] ;  /* 0x000bc400010e7983 */ /* 0x000f680000300800 */
[----:B------:R-:W5:Y:S01]  /*2820*/  LDL.LU R13, [R1+0xbc0] ;  /* 0x000bc000010d7983 */ /* 0x000f620000300800 */
[----:B0-----:R-:W-:-:S05]  /*2830*/  LOP3.LUT R10, R10, 0x7f, RZ, 0xc0, !PT ;  /* 0x0000007f0a0a7812 */ /* 0x001fca00078ec0ff */
[----:B------:R-:W-:Y:S01]  /*2840*/  IMAD R10, R10, UR5, RZ ;  /* 0x000000050a0a7c24 */ /* 0x000fe2000f8e02ff */
[----:B------:R-:W0:Y:S04]  /*2850*/  LDCU UR5, c[0x0][0x3ac] ;  /* 0x00007580ff0577ac */ /* 0x000e280008000800 */
[----:B---3--:R-:W-:-:S05]  /*2860*/  IADD3 R10, P3, PT, R10, UR14, RZ ;  /* 0x0000000e0a0a7c10 */ /* 0x008fca000ff7e0ff */
[----:B------:R1:W-:Y:S01]  /*2870*/  STL [R1+0xb98], R10 ;  /* 0x000b980a01007387 */ /* 0x0003e20000100800 */
[----:B--2---:R-:W-:Y:S02]  /*2880*/  ISETP.NE.AND P1, PT, R17, RZ, PT ;  /* 0x000000ff1100720c */ /* 0x004fe40003f25270 */
[----:B------:R-:W-:-:S04]  /*2890*/  LOP3.LUT R17, RZ, R17, RZ, 0x33, !PT ;  /* 0x00000011ff117212 */ /* 0x000fc800078e33ff */
[C---:B----4-:R-:W-:Y:S01]  /*28a0*/  SEL R12, R17.reuse, R12, !P1 ;  /* 0x0000000c110c7207 */ /* 0x050fe20004800000 */
[----:B------:R-:W-:Y:S01]  /*28b0*/  STL [R1+0x34], R17 ;  /* 0x0000341101007387 */ /* 0x000fe20000100800 */
[----:B-----5:R-:W-:-:S03]  /*28c0*/  SEL R11, R17, R11, !P1 ;  /* 0x0000000b110b7207 */ /* 0x020fc60004800000 */
[----:B-1----:R-:W2:Y:S04]  /*28d0*/  LDL.LU R10, [R1+0x24] ;  /* 0x00002400010a7983 */ /* 0x002ea80000300800 */
[----:B------:R1:W-:Y:S04]  /*28e0*/  STL [R1+0x30], R12 ;  /* 0x0000300c01007387 */ /* 0x0003e80000100800 */
[----:B-1----:R-:W3:Y:S04]  /*28f0*/  LDL.LU R12, [R1+0xbbc] ;  /* 0x000bbc00010c7983 */ /* 0x002ee80000300800 */
[----:B------:R1:W-:Y:S04]  /*2900*/  STL [R1+0x2c], R11 ;  /* 0x00002c0b01007387 */ /* 0x0003e80000100800 */
[----:B-1----:R-:W4:Y:S01]  /*2910*/  LDL.LU R11, [R1+0xbb8] ;  /* 0x000bb800010b7983 */ /* 0x002f220000300800 */
[----:B---3--:R-:W-:-:S02]  /*2920*/  SEL R12, R17, R12, !P1 ;  /* 0x0000000c110c7207 */ /* 0x008fc40004800000 */
[----:B----4-:R-:W-:-:S05]  /*2930*/  SEL R11, R17, R11, !P1 ;  /* 0x0000000b110b7207 */ /* 0x010fca0004800000 */
[----:B------:R1:W-:Y:S04]  /*2940*/  STL [R1+0x1c], R11 ;  /* 0x00001c0b01007387 */ /* 0x0003e80000100800 */
[----:B-1----:R-:W3:Y:S04]  /*2950*/  LDL.LU R11, [R1+0x20] ;  /* 0x00002000010b7983 */ /* 0x002ee80000300800 */
[----:B------:R1:W-:Y:S02]  /*2960*/  STL [R1+0x18], R12 ;  /* 0x0000180c01007387 */ /* 0x0003e40000100800 */
[----:B-1----:R-:W-:-:S02]  /*2970*/  IMAD.MOV.U32 R12, RZ, RZ, R17 ;  /* 0x000000ffff0c7224 */ /* 0x002fc400078e0011 */
[----:B------:R-:W4:Y:S03]  /*2980*/  LDL.LU R17, [R1+0xbb4] ;  /* 0x000bb40001117983 */ /* 0x000f260000300800 */
[C---:B------:R-:W-:Y:S02]  /*2990*/  SEL R13, R12.reuse, R13, !P1 ;  /* 0x0000000d0c0d7207 */ /* 0x040fe40004800000 */
[C---:B------:R-:W-:Y:S02]  /*29a0*/  SEL R14, R12.reuse, R14, !P1 ;  /* 0x0000000e0c0e7207 */ /* 0x040fe40004800000 */
[C---:B------:R-:W-:Y:S01]  /*29b0*/  SEL R16, R12.reuse, R16, !P1 ;  /* 0x000000100c107207 */ /* 0x040fe20004800000 */
[----:B------:R1:W-:Y:S04]  /*29c0*/  STL [R1+0x14], R13 ;  /* 0x0000140d01007387 */ /* 0x0003e80000100800 */
[----:B------:R-:W-:Y:S01]  /*29d0*/  STL [R1+0x10], R14 ;  /* 0x0000100e01007387 */ /* 0x000fe20000100800 */
[----:B-1----:R-:W-:-:S03]  /*29e0*/  SEL R13, R12, R15, !P1 ;  /* 0x0000000f0c0d7207 */ /* 0x002fc60004800000 */
[----:B------:R1:W-:Y:S04]  /*29f0*/  STL [R1+0xb9c], R16 ;  /* 0x000b9c1001007387 */ /* 0x0003e80000100800 */
[----:B------:R-:W-:Y:S04]  /*2a00*/  STL [R1+0x8], R13 ;  /* 0x0000080d01007387 */ /* 0x000fe80000100800 */
[----:B-1----:R-:W5:Y:S04]  /*2a10*/  LDL.LU R16, [R1+0x18] ;  /* 0x0000180001107983 */ /* 0x002f680000300800 */
[----:B-----5:R1:W-:Y:S04]  /*2a20*/  STL [R1+0xba0], R16 ;  /* 0x000ba01001007387 */ /* 0x0203e80000100800 */
[----:B-1----:R-:W5:Y:S01]  /*2a30*/  LDL.LU R16, [R1+0x1c] ;  /* 0x00001c0001107983 */ /* 0x002f620000300800 */
[----:B----4-:R-:W-:-:S03]  /*2a40*/  SEL R17, R12, R17, !P1 ;  /* 0x000000110c117207 */ /* 0x010fc60004800000 */
[----:B-----5:R1:W-:Y:S04]  /*2a50*/  STL [R1+0xba4], R16 ;  /* 0x000ba41001007387 */ /* 0x0203e80000100800 */
[----:B-1----:R-:W4:Y:S04]  /*2a60*/  LDL.LU R16, [R1+0x2c] ;  /* 0x00002c0001107983 */ /* 0x002f280000300800 */
[----:B----4-:R1:W-:Y:S04]  /*2a70*/  STL [R1+0xba8], R16 ;  /* 0x000ba81001007387 */ /* 0x0103e80000100800 */
[----:B-1----:R-:W4:Y:S04]  /*2a80*/  LDL.LU R16, [R1+0x30] ;  /* 0x0000300001107983 */ /* 0x002f280000300800 */
[----:B------:R1:W-:Y:S04]  /*2a90*/  STL [R1+0xbac], R17 ;  /* 0x000bac1101007387 */ /* 0x0003e80000100800 */
[----:B-1----:R-:W2:Y:S01]  /*2aa0*/  LDL.LU R17, [R1+0x34] ;  /* 0x0000340001117983 */ /* 0x002ea20000300800 */
[----:B------:R-:W-:-:S02]  /*2ab0*/  @!P2 IMAD.MOV R5, RZ, RZ, -R5 ;  /* 0x000000ffff05a224 */ /* 0x000fc400078e0a05 */
[----:B------:R-:W-:Y:S02]  /*2ac0*/  @!P5 IMAD.MOV R6, RZ, RZ, -R6 ;  /* 0x000000ffff06d224 */ /* 0x000fe400078e0a06 */
[----:B------:R-:W-:Y:S02]  /*2ad0*/  @!P4 IMAD.MOV R8, RZ, RZ, -R8 ;  /* 0x000000ffff08c224 */ /* 0x000fe400078e0a08 */
[----:B------:R-:W-:Y:S02]  /*2ae0*/  @!P6 IMAD.MOV R7, RZ, RZ, -R7 ;  /* 0x000000ffff07e224 */ /* 0x000fe400078e0a07 */
[----:B------:R-:W-:Y:S01]  /*2af0*/  @!P0 IMAD.MOV R9, RZ, RZ, -R9 ;  /* 0x000000ffff098224 */ /* 0x000fe200078e0a09 */
[C---:B--2---:R-:W-:Y:S02]  /*2b00*/  SEL R12, R17.reuse, R10, !P1 ;  /* 0x0000000a110c7207 */ /* 0x044fe40004800000 */
[C---:B------:R-:W-:Y:S02]  /*2b10*/  SEL R10, R17.reuse, R22, !P1 ;  /* 0x00000016110a7207 */ /* 0x040fe40004800000 */
[----:B------:R-:W-:-:S02]  /*2b20*/  SEL R22, R17, R26, !P1 ;  /* 0x0000001a11167207 */ /* 0x000fc40004800000 */
[C---:B------:R-:W-:Y:S02]  /*2b30*/  SEL R26, R17.reuse, R2, !P1 ;  /* 0x00000002111a7207 */ /* 0x040fe40004800000 */
[----:B------:R-:W1:Y:S01]  /*2b40*/  S2R R2, SR_TID.X ;  /* 0x0000000000027919 */ /* 0x000e620000002100 */
[C---:B------:R-:W-:Y:S02]  /*2b50*/  SEL R14, R17.reuse, R0, !P1 ;  /* 0x00000000110e7207 */ /* 0x040fe40004800000 */
[----:B------:R-:W2:Y:S01]  /*2b60*/  LDL.LU R0, [R1+0xbb0] ;  /* 0x000bb00001007983 */ /* 0x000ea20000300800 */
[----:B------:R-:W-:-:S03]  /*2b70*/  SEL R15, R17, R25, !P1 ;  /* 0x00000019110f7207 */ /* 0x000fc60004800000 */
[----:B------:R5:W-:Y:S01]  /*2b80*/  STL [R1+0x4], R14 ;  /* 0x0000040e01007387 */ /* 0x000be20000100800 */
[C---:B------:R-:W-:Y:S02]  /*2b90*/  SEL R13, R17.reuse, R23, !P1 ;  /* 0x00000017110d7207 */ /* 0x040fe40004800000 */
[C---:B------:R-:W-:Y:S01]  /*2ba0*/  SEL R25, R17.reuse, R29, !P1 ;  /* 0x0000001d11197207 */ /* 0x040fe20004800000 */
[----:B----4-:R-:W-:Y:S01]  /*2bb0*/  IMAD R16, R16, UR10, RZ ;  /* 0x0000000a10107c24 */ /* 0x010fe2000f8e02ff */
[C---:B------:R-:W-:Y:S01]  /*2bc0*/  SEL R23, R17.reuse, R27, !P1 ;  /* 0x0000001b11177207 */ /* 0x040fe20004800000 */
[----:B------:R-:W4:Y:S01]  /*2bd0*/  LDL.LU R29, [R1+0x8] ;  /* 0x00000800011d7983 */ /* 0x000f220000300800 */
[C---:B------:R-:W-:Y:S02]  /*2be0*/  SEL R18, R17.reuse, R18, !P1 ;  /* 0x0000001211127207 */ /* 0x040fe40004800000 */
[C---:B-----5:R-:W-:Y:S02]  /*2bf0*/  SEL R14, R17.reuse, R24, !P1 ;  /* 0x00000018110e7207 */ /* 0x060fe40004800000 */
[----:B------:R-:W-:-:S02]  /*2c00*/  SEL R24, R17, R28, !P1 ;  /* 0x0000001c11187207 */ /* 0x000fc40004800000 */
[----:B-1----:R-:W-:-:S05]  /*2c10*/  LOP3.LUT R2, R2, 0x7f, RZ, 0xc0, !PT ;  /* 0x0000007f02027812 */ /* 0x002fca00078ec0ff */
[----:B0-----:R-:W-:Y:S01]  /*2c20*/  IMAD R2, R2, UR5, RZ ;  /* 0x0000000502027c24 */ /* 0x001fe2000f8e02ff */
[C---:B------:R-:W-:Y:S02]  /*2c30*/  SEL R28, R17.reuse, R4, !P1 ;  /* 0x00000004111c7207 */ /* 0x040fe40004800000 */
[C---:B------:R-:W-:Y:S01]  /*2c40*/  SEL R19, R17.reuse, R19, !P1 ;  /* 0x0000001311137207 */ /* 0x040fe20004800000 */
[----:B------:R-:W5:Y:S01]  /*2c50*/  LDL.LU R4, [R1+0x10] ;  /* 0x0000100001047983 */ /* 0x000f620000300800 */
[----:B------:R-:W-:Y:S02]  /*2c60*/  LEA.HI.X.SX32 R2, R2, UR15, 0x1, P3 ;  /* 0x0000000f02027c11 */ /* 0x000fe400098f0eff */
[C---:B------:R-:W-:Y:S02]  /*2c70*/  SEL R20, R17.reuse, R20, !P1 ;  /* 0x0000001411147207 */ /* 0x040fe40004800000 */
[C---:B------:R-:W-:Y:S02]  /*2c80*/  SEL R21, R17.reuse, R21, !P1 ;  /* 0x0000001511157207 */ /* 0x040fe40004800000 */
[----:B---3--:R-:W-:-:S02]  /*2c90*/  SEL R11, R17, R11, !P1 ;  /* 0x0000000b110b7207 */ /* 0x008fc40004800000 */
[C---:B------:R-:W-:Y:S02]  /*2ca0*/  SEL R27, R17.reuse, R3, !P1 ;  /* 0x00000003111b7207 */ /* 0x040fe40004800000 */
[C---:B------:R-:W-:Y:S02]  /*2cb0*/  SEL R5, R17.reuse, R5, !P1 ;  /* 0x0000000511057207 */ /* 0x040fe40004800000 */
[C---:B------:R-:W-:Y:S02]  /*2cc0*/  SEL R6, R17.reuse, R6, !P1 ;  /* 0x0000000611067207 */ /* 0x040fe40004800000 */
[C---:B------:R-:W-:Y:S02]  /*2cd0*/  SEL R7, R17.reuse, R7, !P1 ;  /* 0x0000000711077207 */ /* 0x040fe40004800000 */
[C---:B------:R-:W-:Y:S02]  /*2ce0*/  SEL R9, R17.reuse, R9, !P1 ;  /* 0x0000000911097207 */ /* 0x040fe40004800000 */
[----:B------:R-:W-:-:S02]  /*2cf0*/  SEL R8, R17, R8, !P1 ;  /* 0x0000000811087207 */ /* 0x000fc40004800000 */
[----:B------:R-:W3:Y:S04]  /*2d00*/  LDL.LU R17, [R1+0xbac] ;  /* 0x000bac0001117983 */ /* 0x000ee80000300800 */
[----:B------:R-:W2:Y:S04]  /*2d10*/  LDL.LU R3, [R1+0x4] ;  /* 0x0000040001037983 */ /* 0x000ea80000300800 */
[----:B------:R0:W-:Y:S04]  /*2d20*/  STL [R1+0xb94], R2 ;  /* 0x000b940201007387 */ /* 0x0001e80000100800 */
[----:B0-----:R-:W2:Y:S04]  /*2d30*/  LDL.LU R2, [R1+0x14] ;  /* 0x0000140001027983 */ /* 0x001ea80000300800 */
[----:B------:R0:W-:Y:S04]  /*2d40*/  STL [R1+0x24], R16 ;  /* 0x0000241001007387 */ /* 0x0001e80000100800 */
[----:B0-----:R-:W2:Y:S02]  /*2d50*/  LDL.LU R16, [R1+0xba8] ;  /* 0x000ba80001107983 */ /* 0x001ea40000300800 */
[----:B--2---:R-:W-:-:S05]  /*2d60*/  IMAD R16, R16, UR10, RZ ;  /* 0x0000000a10107c24 */ /* 0x004fca000f8e02ff */
[----:B------:R0:W-:Y:S04]  /*2d70*/  STL [R1+0x20], R16 ;  /* 0x0000201001007387 */ /* 0x0001e80000100800 */
[----:B0-----:R-:W2:Y:S02]  /*2d80*/  LDL.LU R16, [R1+0xba4] ;  /* 0x000ba40001107983 */ /* 0x001ea40000300800 */
[----:B--2---:R-:W-:-:S05]  /*2d90*/  IMAD R16, R16, UR10, RZ ;  /* 0x0000000a10107c24 */ /* 0x004fca000f8e02ff */
[----:B------:R0:W-:Y:S04]  /*2da0*/  STL [R1+0x1c], R16 ;  /* 0x00001c1001007387 */ /* 0x0001e80000100800 */
[----:B0-----:R-:W2:Y:S01]  /*2db0*/  LDL.LU R16, [R1+0xba0] ;  /* 0x000ba00001107983 */ /* 0x001ea20000300800 */
[----:B------:R-:W-:Y:S02]  /*2dc0*/  IMAD R2, R2, UR10, RZ ;  /* 0x0000000a02027c24 */ /* 0x000fe4000f8e02ff */
[----:B--2---:R-:W-:-:S05]  /*2dd0*/  IMAD R16, R16, UR10, RZ ;  /* 0x0000000a10107c24 */ /* 0x004fca000f8e02ff */
[----:B------:R0:W-:Y:S04]  /*2de0*/  STL [R1+0x18], R16 ;  /* 0x0000181001007387 */ /* 0x0001e80000100800 */
[----:B0-----:R-:W2:Y:S04]  /*2df0*/  LDL.LU R16, [R1+0xb9c] ;  /* 0x000b9c0001107983 */ /* 0x001ea80000300800 */
[----:B------:R5:W-:Y:S01]  /*2e00*/  STL [R1+0x14], R2 ;  /* 0x0000140201007387 */ /* 0x000be20000100800 */
[----:B---3--:R-:W-:Y:S02]  /*2e10*/  IMAD R17, R17, UR10, RZ ;  /* 0x0000000a11117c24 */ /* 0x008fe4000f8e02ff */
[----:B------:R-:W-:-:S02]  /*2e20*/  IMAD R18, R18, UR10, RZ ;  /* 0x0000000a12127c24 */ /* 0x000fc4000f8e02ff */
[----:B-----5:R-:W-:Y:S02]  /*2e30*/  IMAD R2, R4, UR10, RZ ;  /* 0x0000000a04027c24 */ /* 0x020fe4000f8e02ff */
[----:B------:R-:W-:-:S03]  /*2e40*/  IMAD R19, R19, UR10, RZ ;  /* 0x0000000a13137c24 */ /* 0x000fc6000f8e02ff */
[----:B------:R-:W-:Y:S01]  /*2e50*/  STL [R1+0xc], R2 ;  /* 0x00000c0201007387 */ /* 0x000fe20000100800 */
[----:B------:R-:W-:Y:S02]  /*2e60*/  IMAD R20, R20, UR10, RZ ;  /* 0x0000000a14147c24 */ /* 0x000fe4000f8e02ff */
[----:B------:R-:W-:Y:S02]  /*2e70*/  IMAD R21, R21, UR10, RZ ;  /* 0x0000000a15157c24 */ /* 0x000fe4000f8e02ff */
[----:B------:R-:W-:Y:S02]  /*2e80*/  IMAD R4, R10, UR10, RZ ;  /* 0x0000000a0a047c24 */ /* 0x000fe4000f8e02ff */
[----:B--2---:R-:W-:-:S05]  /*2e90*/  IMAD R16, R16, UR10, RZ ;  /* 0x0000000a10107c24 */ /* 0x004fca000f8e02ff */
[----:B------:R0:W-:Y:S04]  /*2ea0*/  STL [R1+0xb90], R16 ;  /* 0x000b901001007387 */ /* 0x0001e80000100800 */
[----:B0-----:R-:W2:Y:S04]  /*2eb0*/  LDL.LU R16, [R1+0x24] ;  /* 0x0000240001107983 */ /* 0x001ea80000300800 */
[----:B------:R0:W-:Y:S04]  /*2ec0*/  STL [R1+0xb8c], R17 ;  /* 0x000b8c1101007387 */ /* 0x0001e80000100800 */
[----:B0-----:R-:W3:Y:S04]  /*2ed0*/  LDL.LU R17, [R1+0x20] ;  /* 0x0000200001117983 */ /* 0x001ee80000300800 */
[----:B------:R0:W-:Y:S04]  /*2ee0*/  STL [R1+0xb88], R18 ;  /* 0x000b881201007387 */ /* 0x0001e80000100800 */
[----:B0-----:R-:W5:Y:S04]  /*2ef0*/  LDL.LU R18, [R1+0x1c] ;  /* 0x00001c0001127983 */ /* 0x001f680000300800 */
[----:B------:R0:W-:Y:S04]  /*2f00*/  STL [R1+0xb84], R19 ;  /* 0x000b841301007387 */ /* 0x0001e80000100800 */
[----:B0-----:R-:W2:Y:S04]  /*2f10*/  LDL.LU R19, [R1+0x18] ;  /* 0x0000180001137983 */ /* 0x001ea80000300800 */
[----:B------:R0:W-:Y:S04]  /*2f20*/  STL [R1+0xb80], R20 ;  /* 0x000b801401007387 */ /* 0x0001e80000100800 */
[----:B0-----:R-:W2:Y:S04]  /*2f30*/  LDL.LU R20, [R1+0x14] ;  /* 0x0000140001147983 */ /* 0x001ea80000300800 */
[----:B------:R0:W-:Y:S04]  /*2f40*/  STL [R1+0xb7c], R21 ;  /* 0x000b7c1501007387 */ /* 0x0001e80000100800 */
[----:B0-----:R-:W2:Y:S04]  /*2f50*/  LDL.LU R21, [R1+0xc] ;  /* 0x00000c0001157983 */ /* 0x001ea80000300800 */
[----:B------:R-:W2:Y:S01]  /*2f60*/  LDL.LU R10, [R1+0xb98] ;  /* 0x000b9800010a7983 */ /* 0x000ea20000300800 */
[----:B------:R-:W-:-:S05]  /*2f70*/  IMAD R0, R0, UR4, RZ ;  /* 0x0000000400007c24 */ /* 0x000fca000f8e02ff */
[----:B------:R-:W-:-:S05]  /*2f80*/  IADD3 R2, P0, PT, R0, UR12, RZ ;  /* 0x0000000c00027c10 */ /* 0x000fca000ff1e0ff */
[----:B------:R2:W-:Y:S02]  /*2f90*/  STL [R1+0x3d4], R2 ;  /* 0x0003d40201007387 */ /* 0x0005e40000100800 */
[----:B--2---:R-:W-:-:S05]  /*2fa0*/  IADD3 R2, P6, PT, R16, R10, RZ ;  /* 0x0000000a10027210 */ /* 0x004fca0007fde0ff */
[----:B------:R3:W-:Y:S02]  /*2fb0*/  STL [R1+0xa40], R2 ;  /* 0x000a400201007387 */ /* 0x0007e40000100800 */
[----:B---3--:R-:W-:-:S05]  /*2fc0*/  IADD3 R2, P1, PT, R17, R10, RZ ;  /* 0x0000000a11027210 */ /* 0x008fca0007f3e0ff */
[----:B------:R5:W-:Y:S02]  /*2fd0*/  STL [R1+0xa44], R2 ;  /* 0x000a440201007387 */ /* 0x000be40000100800 */
[----:B-----5:R-:W-:-:S05]  /*2fe0*/  IADD3 R2, P2, PT, R18, R10, RZ ;  /* 0x0000000a12027210 */ /* 0x020fca0007f5e0ff */
[----:B------:R0:W-:Y:S02]  /*2ff0*/  STL [R1+0xa48], R2 ;  /* 0x000a480201007387 */ /* 0x0001e40000100800 */
[----:B0-----:R-:W-:-:S05]  /*3000*/  IADD3 R2, P3, PT, R19, R10, RZ ;  /* 0x0000000a13027210 */ /* 0x001fca0007f7e0ff */
[----:B------:R0:W-:Y:S02]  /*3010*/  STL [R1+0xa4c], R2 ;  /* 0x000a4c0201007387 */ /* 0x0001e40000100800 */
[----:B0-----:R-:W-:-:S05]  /*3020*/  IADD3 R2, P4, PT, R20, R10, RZ ;  /* 0x0000000a14027210 */ /* 0x001fca0007f9e0ff */
[----:B------:R0:W-:Y:S02]  /*3030*/  STL [R1+0xa50], R2 ;  /* 0x000a500201007387 */ /* 0x0001e40000100800 */
[----:B0-----:R-:W-:-:S05]  /*3040*/  IADD3 R2, P5, PT, R21, R10, RZ ;  /* 0x0000000a15027210 */ /* 0x001fca0007fbe0ff */
[----:B------:R0:W-:Y:S04]  /*3050*/  STL [R1+0xa54], R2 ;  /* 0x000a540201007387 */ /* 0x0001e80000100800 */
[----:B0-----:R-:W2:Y:S01]  /*3060*/  LDL.LU R2, [R1+0xb94] ;  /* 0x000b940001027983 */ /* 0x001ea20000300800 */
[----:B----4-:R-:W-:Y:S01]  /*3070*/  IMAD R29, R29, UR10, RZ ;  /* 0x0000000a1d1d7c24 */ /* 0x010fe2000f8e02ff */
[----:B--2---:R-:W-:-:S05]  /*3080*/  LEA.HI.X.SX32 R16, R16, R2, 0x1, P6 ;  /* 0x0000000210107211 */ /* 0x004fca00030f0eff */
[----:B------:R0:W-:Y:S02]  /*3090*/  STL [R1+0xa38], R16 ;  /* 0x000a381001007387 */ /* 0x0001e40000100800 */
[----:B0-----:R-:W-:-:S05]  /*30a0*/  IADD3 R16, P6, PT, R29, R10, RZ ;  /* 0x0000000a1d107210 */ /* 0x001fca0007fde0ff */
[----:B------:R0:W-:Y:S04]  /*30b0*/  STL [R1+0xa3c], R16 ;  /* 0x000a3c1001007387 */ /* 0x0001e80000100800 */
[----:B0-----:R-:W2:Y:S01]  /*30c0*/  LDL.LU R16, [R1+0xb90] ;  /* 0x000b900001107983 */ /* 0x001ea20000300800 */
[----:B------:R-:W-:-:S05]  /*30d0*/  LEA.HI.X.SX32 R17, R17, R2, 0x1, P1 ;  /* 0x0000000211117211 */ /* 0x000fca00008f0eff */
[----:B------:R2:W-:Y:S02]  /*30e0*/  STL [R1+0xa30], R17 ;  /* 0x000a301101007387 */ /* 0x0005e40000100800 */
[----:B--2---:R-:W-:-:S05]  /*30f0*/  IADD3 R17, P1, PT, R16, R10, RZ ;  /* 0x0000000a10117210 */ /* 0x004fca0007f3e0ff */
        /* <DEDUP_REMOVED lines=22> */
[-C--:B------:R-:W-:Y:S01]  /*3260*/  LEA.HI.X.SX32 R29, R29, R2.reuse, 0x1, P6 ;  /* 0x000000021d1d7211 */ /* 0x080fe200030f0eff */
[----:B------:R-:W-:Y:S01]  /*3270*/  IMAD R11, R11, UR10, RZ ;  /* 0x0000000a0b0b7c24 */ /* 0x000fe2000f8e02ff */
[----:B------:R-:W-:-:S03]  /*3280*/  LEA.HI.X.SX32 R16, R16, R2, 0x1, P1 ;  /* 0x0000000210107211 */ /* 0x000fc600008f0eff */
[----:B------:R2:W-:Y:S01]  /*3290*/  STL [R1+0xa08], R29 ;  /* 0x000a081d01007387 */ /* 0x0005e20000100800 */
[----:B------:R-:W-:Y:S01]  /*32a0*/  IMAD R12, R12, UR10, RZ ;  /* 0x0000000a0c0c7c24 */ /* 0x000fe2000f8e02ff */
[-C--:B------:R-:W-:Y:S01]  /*32b0*/  LEA.HI.X.SX32 R17, R17, R2.reuse, 0x1, P2 ;  /* 0x0000000211117211 */ /* 0x080fe200010f0eff */
[----:B------:R-:W-:Y:S01]  /*32c0*/  IMAD R3, R3, UR10, RZ ;  /* 0x0000000a03037c24 */ /* 0x000fe2000f8e02ff */
[----:B------:R-:W-:Y:S01]  /*32d0*/  LEA.HI.X.SX32 R18, R18, R2, 0x1, P3 ;  /* 0x0000000212127211 */ /* 0x000fe200018f0eff */
[----:B------:R-:W-:Y:S02]  /*32e0*/  IMAD R13, R13, UR10, RZ ;  /* 0x0000000a0d0d7c24 */ /* 0x000fe4000f8e02ff */
[----:B------:R-:W-:Y:S02]  /*32f0*/  IMAD R14, R14, UR10, RZ ;  /* 0x0000000a0e0e7c24 */ /* 0x000fe4000f8e02ff */
[----:B------:R-:W-:Y:S02]  /*3300*/  IMAD R15, R15, UR10, RZ ;  /* 0x0000000a0f0f7c24 */ /* 0x000fe4000f8e02ff */
[----:B------:R-:W-:-:S02]  /*3310*/  IMAD R22, R22, UR10, RZ ;  /* 0x0000000a16167c24 */ /* 0x000fc4000f8e02ff */
[----:B------:R-:W-:Y:S02]  /*3320*/  IMAD R23, R23, UR10, RZ ;  /* 0x0000000a17177c24 */ /* 0x000fe4000f8e02ff */
[----:B------:R-:W-:Y:S02]  /*3330*/  IMAD R24, R24, UR10, RZ ;  /* 0x0000000a18187c24 */ /* 0x000fe4000f8e02ff */
        /* <DEDUP_REMOVED lines=8> */
[----:B------:R-:W-:Y:S01]  /*33c0*/  IMAD R8, R8, UR10, RZ ;  /* 0x0000000a08087c24 */ /* 0x000fe2000f8e02ff */
[----:B------:R-:W0:Y:S01]  /*33d0*/  LDCU UR10, c[0x0][0x3a8] ;  /* 0x00007500ff0a77ac */ /* 0x000e220008000800 */
[----:B--2---:R-:W-:-:S05]  /*33e0*/  IADD3 R29, P6, PT, R21, R10, RZ ;  /* 0x0000000a151d7210 */ /* 0x004fca0007fde0ff */
[----:B------:R1:W-:Y:S04]  /*33f0*/  STL [R1+0xa0c], R29 ;  /* 0x000a0c1d01007387 */ /* 0x0003e80000100800 */
[----:B------:R2:W-:Y:S01]  /*3400*/  STL [R1+0xa00], R16 ;  /* 0x000a001001007387 */ /* 0x0005e20000100800 */
[-C--:B-1----:R-:W-:Y:S02]  /*3410*/  IADD3 R29, P1, PT, R11, R10.reuse, RZ ;  /* 0x0000000a0b1d7210 */ /* 0x082fe40007f3e0ff */
[----:B--2---:R-:W-:-:S03]  /*3420*/  IADD3 R16, P2, PT, R12, R10, RZ ;  /* 0x0000000a0c107210 */ /* 0x004fc60007f5e0ff */
[----:B------:R-:W-:Y:S04]  /*3430*/  STL [R1+0xa04], R29 ;  /* 0x000a041d01007387 */ /* 0x000fe80000100800 */
[----:B------:R1:W-:Y:S04]  /*3440*/  STL [R1+0x9f8], R17 ;  /* 0x0009f81101007387 */ /* 0x0003e80000100800 */
[----:B------:R2:W-:Y:S01]  /*3450*/  STL [R1+0x9fc], R16 ;  /* 0x0009fc1001007387 */ /* 0x0005e20000100800 */
[----:B-1----:R-:W-:-:S03]  /*3460*/  IADD3 R17, P3, PT, R3, R10, RZ ;  /* 0x0000000a03117210 */ /* 0x002fc60007f7e0ff */
[----:B------:R1:W-:Y:S01]  /*3470*/  STL [R1+0x9f0], R18 ;  /* 0x0009f01201007387 */ /* 0x0003e20000100800 */
[----:B--2---:R-:W-:-:S03]  /*3480*/  LEA.HI.X.SX32 R16, R19, R2, 0x1, P4 ;  /* 0x0000000213107211 */ /* 0x004fc600020f0eff */
[----:B------:R2:W-:Y:S04]  /*3490*/  STL [R1+0x9f4], R17 ;  /* 0x0009f41101007387 */ /* 0x0005e80000100800 */
[----:B------:R3:W-:Y:S01]  /*34a0*/  STL [R1+0x9e8], R16 ;  /* 0x0009e81001007387 */ /* 0x0007e20000100800 */
[----:B-1----:R-:W-:Y:S02]  /*34b0*/  IADD3 R18, P4, PT, R4, R10, RZ ;  /* 0x0000000a04127210 */ /* 0x002fe40007f9e0ff */
[----:B--2---:R-:W-:-:S03]  /*34c0*/  LEA.HI.X.SX32 R17, R20, R2, 0x1, P5 ;  /* 0x0000000214117211 */ /* 0x004fc600028f0eff */
[----:B------:R1:W-:Y:S01]  /*34d0*/  STL [R1+0x9ec], R18 ;  /* 0x0009ec1201007387 */ /* 0x0003e20000100800 */
[----:B---3--:R-:W-:-:S03]  /*34e0*/  IADD3 R16, P5, PT, R13, R10, RZ ;  /* 0x0000000a0d107210 */ /* 0x008fc60007fbe0ff */
[----:B------:R2:W-:Y:S01]  /*34f0*/  STL [R1+0x9e0], R17 ;  /* 0x0009e01101007387 */ /* 0x0005e20000100800 */
[----:B------:R-:W-:-:S03]  /*3500*/  LEA.HI.X.SX32 R12, R12, R2, 0x1, P2 ;  /* 0x000000020c0c7211 */ /* 0x000fc600010f0eff */
[----:B------:R3:W-:Y:S01]  /*3510*/  STL [R1+0x9e4], R16 ;  /* 0x0009e41001007387 */ /* 0x0007e20000100800 */
[----:B-1----:R-:W-:Y:S02]  /*3520*/  LEA.HI.X.SX32 R18, R21, R2, 0x1, P6 ;  /* 0x0000000215127211 */ /* 0x002fe400030f0eff */
[----:B--2---:R-:W-:-:S03]  /*3530*/  IADD3 R17, P6, PT, R14, R10, RZ ;  /* 0x0000000a0e117210 */ /* 0x004fc60007fde0ff */
[----:B------:R-:W-:Y:S01]  /*3540*/  STL [R1+0x9d8], R18 ;  /* 0x0009d81201007387 */ /* 0x000fe20000100800 */
[----:B---3--:R-:W-:Y:S02]  /*3550*/  LEA.HI.X.SX32 R16, R11, R2, 0x1, P1 ;  /* 0x000000020b107211 */ /* 0x008fe400008f0eff */
[-C--:B------:R-:W-:Y:S01]  /*3560*/  IADD3 R11, P1, PT, R15, R10.reuse, RZ ;  /* 0x0000000a0f0b7210 */ /* 0x080fe20007f3e0ff */
[----:B------:R-:W-:Y:S04]  /*3570*/  STL [R1+0x9dc], R17 ;  /* 0x0009dc1101007387 */ /* 0x000fe80000100800 */
[----:B------:R1:W-:Y:S04]  /*3580*/  STL [R1+0x9d0], R16 ;  /* 0x0009d01001007387 */ /* 0x0003e80000100800 */
[----:B------:R2:W-:Y:S04]  /*3590*/  STL [R1+0x9d4], R11 ;  /* 0x0009d40b01007387 */ /* 0x0005e80000100800 */
[----:B------:R3:W-:Y:S01]  /*35a0*/  STL [R1+0x9c8], R12 ;  /* 0x0009c80c01007387 */ /* 0x0007e20000100800 */
[----:B-1----:R-:W-:-:S02]  /*35b0*/  IADD3 R16, P2, PT, R22, R10, RZ ;  /* 0x0000000a16107210 */ /* 0x002fc40007f5e0ff */
[-C--:B--2---:R-:W-:Y:S02]  /*35c0*/  LEA.HI.X.SX32 R11, R3, R2.reuse, 0x1, P3 ;  /* 0x00000002030b7211 */ /* 0x084fe400018f0eff */
[----:B------:R-:W-:Y:S02]  /*35d0*/  LEA.HI.X.SX32 R3, R4, R2, 0x1, P4 ;  /* 0x0000000204037211 */ /* 0x000fe400020f0eff */
[----:B---3--:R-:W-:Y:S01]  /*35e0*/  IADD3 R12, P3, PT, R23, R10, RZ ;  /* 0x0000000a170c7210 */ /* 0x008fe20007f7e0ff */
[----:B------:R-:W-:Y:S01]  /*35f0*/  STL [R1+0x9cc], R16 ;  /* 0x0009cc1001007387 */ /* 0x000fe20000100800 */
[----:B------:R-:W-:-:S03]  /*3600*/  LEA.HI.X.SX32 R4, R13, R2, 0x1, P5 ;  /* 0x000000020d047211 */ /* 0x000fc600028f0eff */
[----:B------:R1:W-:Y:S04]  /*3610*/  STL [R1+0x9c0], R11 ;  /* 0x0009c00b01007387 */ /* 0x0003e80000100800 */
[----:B------:R-:W-:Y:S04]  /*3620*/  STL [R1+0x9c4], R12 ;  /* 0x0009c40c01007387 */ /* 0x000fe80000100800 */
[----:B------:R2:W-:Y:S01]  /*3630*/  STL [R1+0x9b8], R3 ;  /* 0x0009b80301007387 */ /* 0x0005e20000100800 */
[----:B-1----:R-:W-:-:S05]  /*3640*/  IADD3 R11, P4, PT, R24, R10, RZ ;  /* 0x0000000a180b7210 */ /* 0x002fca0007f9e0ff */
[----:B------:R1:W-:Y:S01]  /*3650*/  STL [R1+0x9bc], R11 ;  /* 0x0009bc0b01007387 */ /* 0x0003e20000100800 */
[----:B--2---:R-:W-:-:S03]  /*3660*/  IADD3 R3, P5, PT, R25, R10, RZ ;  /* 0x0000000a19037210 */ /* 0x004fc60007fbe0ff */
[----:B------:R2:W-:Y:S04]  /*3670*/  STL [R1+0x9b0], R4 ;  /* 0x0009b00401007387 */ /* 0x0005e80000100800 */
[----:B------:R3:W-:Y:S01]  /*3680*/  STL [R1+0x9b4], R3 ;  /* 0x0009b40301007387 */ /* 0x0007e20000100800 */
[----:B-1----:R-:W-:Y:S02]  /*3690*/  LEA.HI.X.SX32 R11, R14, R2, 0x1, P6 ;  /* 0x000000020e0b7211 */ /* 0x002fe400030f0eff */
[----:B--2---:R-:W-:-:S03]  /*36a0*/  IADD3 R4, P6, PT, R26, R10, RZ ;  /* 0x0000000a1a047210 */ /* 0x004fc60007fde0ff */
[----:B------:R1:W-:Y:S01]  /*36b0*/  STL [R1+0x9a8], R11 ;  /* 0x0009a80b01007387 */ /* 0x0003e20000100800 */
[----:B---3--:R-:W-:-:S03]  /*36c0*/  LEA.HI.X.SX32 R3, R15, R2, 0x1, P1 ;  /* 0x000000020f037211 */ /* 0x008fc600008f0eff */
[----:B------:R2:W-:Y:S04]  /*36d0*/  STL [R1+0x9ac], R4 ;  /* 0x0009ac0401007387 */ /* 0x0005e80000100800 */
[----:B------:R3:W-:Y:S01]  /*36e0*/  STL [R1+0x9a0], R3 ;  /* 0x0009a00301007387 */ /* 0x0007e20000100800 */
[----:B-1----:R-:W-:Y:S02]  /*36f0*/  IADD3 R11, P1, PT, R27, R10, RZ ;  /* 0x0000000a1b0b7210 */ /* 0x002fe40007f3e0ff */
[----:B--2---:R-:W-:-:S03]  /*3700*/  LEA.HI.X.SX32 R4, R22, R2, 0x1, P2 ;  /* 0x0000000216047211 */ /* 0x004fc600010f0eff */
[----:B------:R1:W-:Y:S01]  /*3710*/  STL [R1+0x9a4], R11 ;  /* 0x0009a40b01007387 */ /* 0x0003e20000100800 */
[----:B---3--:R-:W-:-:S03]  /*3720*/  IADD3 R3, P2, PT, R28, R10, RZ ;  /* 0x0000000a1c037210 */ /* 0x008fc60007f5e0ff */
        /* <DEDUP_REMOVED lines=16> */
[----:B------:R-:W-:Y:S01]  /*3830*/  STL [R1+0x978], R11 ;  /* 0x0009780b01007387 */ /* 0x000fe20000100800 */
[----:B---3--:R-:W-:-:S03]  /*3840*/  LEA.HI.X.SX32 R3, R27, R2, 0x1, P1 ;  /* 0x000000021b037211 */ /* 0x008fc600008f0eff */
[----:B------:R1:W-:Y:S01]  /*3850*/  STL [R1+0x97c], R4 ;  /* 0x00097c0401007387 */ /* 0x0003e20000100800 */
[----:B------:R-:W-:-:S03]  /*3860*/  IADD3 R10, P1, PT, R8, R10, RZ ;  /* 0x0000000a080a7210 */ /* 0x000fc60007f3e0ff */
[----:B------:R2:W-:Y:S01]  /*3870*/  STL [R1+0x974], R3 ;  /* 0x0009740301007387 */ /* 0x0005e20000100800 */
[----:B-1----:R-:W-:-:S03]  /*3880*/  LEA.HI.X.SX32 R4, R28, R2, 0x1, P2 ;  /* 0x000000021c047211 */ /* 0x002fc600010f0eff */
[----:B------:R1:W-:Y:S01]  /*3890*/  STL [R1+0x970], R10 ;  /* 0x0009700a01007387 */ /* 0x0003e20000100800 */
[----:B--2---:R-:W-:-:S03]  /*38a0*/  LEA.HI.X.SX32 R3, R5, R2, 0x1, P3 ;  /* 0x0000000205037211 */ /* 0x004fc600018f0eff */
[----:B------:R2:W-:Y:S01]  /*38b0*/  STL [R1+0x96c], R4 ;  /* 0x00096c0401007387 */ /* 0x0005e20000100800 */
[----:B------:R-:W-:-:S03]  /*38c0*/  LEA.HI.X.SX32 R5, R6, R2, 0x1, P4 ;  /* 0x0000000206057211 */ /* 0x000fc600020f0eff */
[----:B------:R3:W-:Y:S01]  /*38d0*/  STL [R1+0x968], R3 ;  /* 0x0009680301007387 */ /* 0x0007e20000100800 */
[----:B-1----:R-:W-:Y:S02]  /*38e0*/  LEA.HI.X.SX32 R10, R0, UR13, 0x1, P0 ;  /* 0x0000000d000a7c11 */ /* 0x002fe400080f0eff */
[-C--:B--2---:R-:W-:Y:S01]  /*38f0*/  LEA.HI.X.SX32 R4, R7, R2.reuse, 0x1, P5 ;  /* 0x0000000207047211 */ /* 0x084fe200028f0eff */
[----:B------:R-:W-:Y:S01]  /*3900*/  STL [R1+0x964], R5 ;  /* 0x0009640501007387 */ /* 0x000fe20000100800 */
[----:B------:R-:W1:Y:S01]  /*3910*/  LDC R0, c[0x0][0x3a8] ;  /* 0x0000ea00ff007b82 */ /* 0x000e620000000800 */
[-C--:B---3--:R-:W-:Y:S02]  /*3920*/  LEA.HI.X.SX32 R3, R9, R2.reuse, 0x1, P6 ;  /* 0x0000000209037211 */ /* 0x088fe400030f0eff */
[----:B------:R-:W-:Y:S01]  /*3930*/  LEA.HI.X.SX32 R2, R8, R2, 0x1, P1 ;  /* 0x0000000208027211 */ /* 0x000fe200008f0eff */
[----:B------:R-:W-:Y:S04]  /*3940*/  STL [R1+0x960], R4 ;  /* 0x0009600401007387 */ /* 0x000fe80000100800 */
[----:B------:R-:W-:Y:S04]  /*3950*/  STL [R1+0x95c], R3 ;  /* 0x00095c0301007387 */ /* 0x000fe80000100800 */
[----:B------:R1:W-:Y:S04]  /*3960*/  STL [R1+0x958], R2 ;  /* 0x0009580201007387 */ /* 0x0003e80000100800 */
[----:B------:R-:W-:Y:S04]  /*3970*/  STL [R1+0x4bc], RZ ;  /* 0x0004bcff01007387 */ /* 0x000fe80000100800 */
[----:B------:R-:W-:Y:S04]  /*3980*/  STL [R1+0x3d0], R10 ;  /* 0x0003d00a01007387 */ /* 0x000fe80000100800 */
[----:B------:R-:W-:Y:S04]  /*3990*/  STL [R1+0x1d0], RZ ;  /* 0x0001d0ff01007387 */ /* 0x000fe80000100800 */
        /* <DEDUP_REMOVED lines=100> */
[----:B------:R-:W2:Y:S01]  /*3fe0*/  LDL R16, [R1+0x3d4] ;  /* 0x0003d40001107983 */ /* 0x000ea20000100800 */
[----:B-1----:R-:W-:-:S02]  /*3ff0*/  IMAD R2, R0, 0x7f, RZ ;  /* 0x0000007f00027824 */ /* 0x002fc400078e02ff */
[C---:B------:R-:W-:Y:S02]  /*4000*/  IMAD R3, R0.reuse, 0x7e, RZ ;  /* 0x0000007e00037824 */ /* 0x040fe400078e02ff */
[C---:B------:R-:W-:Y:S02]  /*4010*/  IMAD R4, R0.reuse, 0x7d, RZ ;  /* 0x0000007d00047824 */ /* 0x040fe400078e02ff */
[C---:B------:R-:W-:Y:S02]  /*4020*/  IMAD R5, R0.reuse, 0x7c, RZ ;  /* 0x0000007c00057824 */ /* 0x040fe400078e02ff */
[C---:B------:R-:W-:Y:S02]  /*4030*/  IMAD R6, R0.reuse, 0x7b, RZ ;  /* 0x0000007b00067824 */ /* 0x040fe400078e02ff */
[C---:B------:R-:W-:Y:S02]  /*4040*/  IMAD R7, R0.reuse, 0x7a, RZ ;  /* 0x0000007a00077824 */ /* 0x040fe400078e02ff */
[----:B------:R-:W-:Y:S01]  /*4050*/  IMAD R8, R0, 0x79, RZ ;  /* 0x0000007900087824 */ /* 0x000fe200078e02ff */
[----:B--2---:R-:W-:-:S05]  /*4060*/  IADD3 R9, P3, PT, R2, R16, RZ ;  /* 0x0000001002097210 */ /* 0x004fca0007f7e0ff */
[----:B------:R1:W-:Y:S02]  /*4070*/  STL [R1+0x564], R9 ;  /* 0x0005640901007387 */ /* 0x0003e40000100800 */
[----:B-1----:R-:W-:-:S05]  /*4080*/  IADD3 R9, P4, PT, R3, R16, RZ ;  /* 0x0000001003097210 */ /* 0x002fca0007f9e0ff */
        /* <DEDUP_REMOVED lines=8> */
[----:B------:R1:W-:Y:S01]  /*4110*/  STL [R1+0x58c], R9 ;  /* 0x00058c0901007387 */ /* 0x0003e20000100800 */
[----:B------:R-:W-:Y:S02]  /*4120*/  LEA.HI.X.SX32 R10, R2, R10, 0x1, P3 ;  /* 0x0000000a020a7211 */ /* 0x000fe400018f0eff */
[----:B-1----:R-:W-:-:S05]  /*4130*/  IADD3 R9, P2, PT, R8, R16, RZ ;  /* 0x0000001008097210 */ /* 0x002fca0007f5e0ff */
[----:B------:R1:W-:Y:S04]  /*4140*/  STL [R1+0x594], R9 ;  /* 0x0005940901007387 */ /* 0x0003e80000100800 */
[----:B------:R-:W2:Y:S01]  /*4150*/  LDL R2, [R1+0x3d0] ;  /* 0x0003d00001027983 */ /* 0x000ea20000100800 */
[----:B-1----:R-:W-:-:S03]  /*4160*/  IMAD R9, R0, 0x78, RZ ;  /* 0x0000007800097824 */ /* 0x002fc600078e02ff */
[----:B------:R1:W-:Y:S02]  /*4170*/  STL [R1+0x560], R10 ;  /* 0x0005600a01007387 */ /* 0x0003e40000100800 */
[----:B-1----:R-:W-:-:S05]  /*4180*/  IADD3 R10, P3, PT, R9, R16, RZ ;  /* 0x00000010090a7210 */ /* 0x002fca0007f7e0ff */
[----:B------:R1:W-:Y:S02]  /*4190*/  STL [R1+0x59c], R10 ;  /* 0x00059c0a01007387 */ /* 0x0003e40000100800 */
[C---:B-1----:R-:W-:Y:S02]  /*41a0*/  IMAD R10, R0.reuse, 0x77, RZ ;  /* 0x00000077000a7824 */ /* 0x042fe400078e02ff */
[C---:B------:R-:W-:Y:S02]  /*41b0*/  IMAD R11, R0.reuse, 0x76, RZ ;  /* 0x00000076000b7824 */ /* 0x040fe400078e02ff */
[C---:B------:R-:W-:Y:S02]  /*41c0*/  IMAD R12, R0.reuse, 0x75, RZ ;  /* 0x00000075000c7824 */ /* 0x040fe400078e02ff */
[C---:B------:R-:W-:Y:S02]  /*41d0*/  IMAD R13, R0.reuse, 0x74, RZ ;  /* 0x00000074000d7824 */ /* 0x040fe400078e02ff */
[----:B------:R-:W-:Y:S01]  /*41e0*/  IMAD R14, R0, 0x73, RZ ;  /* 0x00000073000e7824 */ /* 0x000fe200078e02ff */
[----:B--2---:R-:W-:-:S05]  /*41f0*/  LEA.HI.X.SX32 R3, R3, R2, 0x1, P4 ;  /* 0x0000000203037211 */ /* 0x004fca00020f0eff */
[----:B------:R1:W-:Y:S02]  /*4200*/  STL [R1+0x568], R3 ;  /* 0x0005680301007387 */ /* 0x0003e40000100800 */
[----:B-1----:R-:W-:-:S05]  /*4210*/  IADD3 R3, P4, PT, R10, R16, RZ ;  /* 0x000000100a037210 */ /* 0x002fca0007f9e0ff */
[----:B------:R1:W-:Y:S02]  /*4220*/  STL [R1+0x5a4], R3 ;  /* 0x0005a40301007387 */ /* 0x0003e40000100800 */
[----:B-1----:R-:W-:Y:S02]  /*4230*/  LEA.HI.X.SX32 R3, R4, R2, 0x1, P5 ;  /* 0x0000000204037211 */ /* 0x002fe400028f0eff */
[----:B------:R-:W-:-:S03]  /*4240*/  IADD3 R4, P5, PT, R11, R16, RZ ;  /* 0x000000100b047210 */ /* 0x000fc60007fbe0ff */
[----:B------:R1:W-:Y:S04]  /*4250*/  STL [R1+0x570], R3 ;  /* 0x0005700301007387 */ /* 0x0003e80000100800 */
[----:B------:R2:W-:Y:S01]  /*4260*/  STL [R1+0x5ac], R4 ;  /* 0x0005ac0401007387 */ /* 0x0005e20000100800 */
[-C--:B-1----:R-:W-:Y:S02]  /*4270*/  LEA.HI.X.SX32 R3, R5, R2.reuse, 0x1, P6 ;  /* 0x0000000205037211 */ /* 0x082fe400030f0eff */
[----:B------:R-:W-:Y:S02]  /*4280*/  LEA.HI.X.SX32 R5, R6, R2, 0x1, P0 ;  /* 0x0000000206057211 */ /* 0x000fe400000f0eff */
[-C--:B--2---:R-:W-:Y:S01]  /*4290*/  IADD3 R4, P6, PT, R12, R16.reuse, RZ ;  /* 0x000000100c047210 */ /* 0x084fe20007fde0ff */
[----:B------:R1:W-:Y:S04]  /*42a0*/  STL [R1+0x578], R3 ;  /* 0x0005780301007387 */ /* 0x0003e80000100800 */
[----:B------:R2:W-:Y:S01]  /*42b0*/  STL [R1+0x5b4], R4 ;  /* 0x0005b40401007387 */ /* 0x0005e20000100800 */
[----:B-1----:R-:W-:-:S03]  /*42c0*/  IADD3 R3, P0, PT, R13, R16, RZ ;  /* 0x000000100d037210 */ /* 0x002fc60007f1e0ff */
[----:B------:R1:W-:Y:S01]  /*42d0*/  STL [R1+0x580], R5 ;  /* 0x0005800501007387 */ /* 0x0003e20000100800 */
[----:B--2---:R-:W-:-:S03]  /*42e0*/  LEA.HI.X.SX32 R4, R7, R2, 0x1, P1 ;  /* 0x0000000207047211 */ /* 0x004fc600008f0eff */
[----:B------:R2:W-:Y:S01]  /*42f0*/  STL [R1+0x5bc], R3 ;  /* 0x0005bc0301007387 */ /* 0x0005e20000100800 */
[----:B-1----:R-:W-:-:S03]  /*4300*/  IADD3 R5, P1, PT, R14, R16, RZ ;  /* 0x000000100e057210 */ /* 0x002fc60007f3e0ff */
[----:B------:R-:W-:Y:S01]  /*4310*/  STL [R1+0x588], R4 ;  /* 0x0005880401007387 */ /* 0x000fe20000100800 */
[----:B--2---:R-:W-:-:S03]  /*4320*/  LEA.HI.X.SX32 R3, R8, R2, 0x1, P2 ;  /* 0x0000000208037211 */ /* 0x004fc600010f0eff */
[----:B------:R-:W-:Y:S04]  /*4330*/  STL [R1+0x5c4], R5 ;  /* 0x0005c40501007387 */ /* 0x000fe80000100800 */
[----:B------:R1:W-:Y:S02]  /*4340*/  STL [R1+0x590], R3 ;  /* 0x0005900301007387 */ /* 0x0003e40000100800 */
[----:B-1----:R-:W-:Y:S02]  /*4350*/  LEA.HI.X.SX32 R3, R9, R2, 0x1, P3 ;  /* 0x0000000209037211 */ /* 0x002fe400018f0eff */
[----:B------:R-:W2:Y:S01]  /*4360*/  LDL R9, [R1+0x3d4] ;  /* 0x0003d40001097983 */ /* 0x000ea20000100800 */
[----:B------:R-:W-:-:S05]  /*4370*/  IMAD R15, R0, 0x72, RZ ;  /* 0x00000072000f7824 */ /* 0x000fca00078e02ff */
[----:B------:R-:W-:Y:S01]  /*4380*/  IADD3 R4, P2, PT, R15, R16, RZ ;  /* 0x000000100f047210 */ /* 0x000fe20007f5e0ff */
[C---:B------:R-:W-:Y:S02]  /*4390*/  IMAD R16, R0.reuse, 0x71, RZ ;  /* 0x0000007100107824 */ /* 0x040fe400078e02ff */
[C---:B------:R-:W-:Y:S02]  /*43a0*/  IMAD R17, R0.reuse, 0x70, RZ ;  /* 0x0000007000117824 */ /* 0x040fe400078e02ff */
[----:B------:R1:W-:Y:S01]  /*43b0*/  STL [R1+0x5cc], R4 ;  /* 0x0005cc0401007387 */ /* 0x0003e20000100800 */
[----:B------:R-:W-:-:S03]  /*43c0*/  IMAD R18, R0, 0x6f, RZ ;  /* 0x0000006f00127824 */ /* 0x000fc600078e02ff */
[----:B------:R3:W-:Y:S01]  /*43d0*/  STL [R1+0x598], R3 ;  /* 0x0005980301007387 */ /* 0x0007e20000100800 */
[----:B-1----:R-:W-:Y:S01]  /*43e0*/  LEA.HI.X.SX32 R4, R10, R2, 0x1, P4 ;  /* 0x000000020a047211 */ /* 0x002fe200020f0eff */
[C---:B------:R-:W-:Y:S02]  /*43f0*/  IMAD R19, R0.reuse, 0x6e, RZ ;  /* 0x0000006e00137824 */ /* 0x040fe400078e02ff */
[C---:B------:R-:W-:Y:S02]  /*4400*/  IMAD R20, R0.reuse, 0x6d, RZ ;  /* 0x0000006d00147824 */ /* 0x040fe400078e02ff */
[C---:B------:R-:W-:Y:S02]  /*4410*/  IMAD R21, R0.reuse, 0x6c, RZ ;  /* 0x0000006c00157824 */ /* 0x040fe400078e02ff */
[C---:B------:R-:W-:Y:S02]  /*4420*/  IMAD R22, R0.reuse, 0x6b, RZ ;  /* 0x0000006b00167824 */ /* 0x040fe400078e02ff */
[----:B------:R-:W-:-:S02]  /*4430*/  IMAD R23, R0, 0x6a, RZ ;  /* 0x0000006a00177824 */ /* 0x000fc400078e02ff */
[C---:B------:R-:W-:Y:S02]  /*4440*/  IMAD R24, R0.reuse, 0x69, RZ ;  /* 0x0000006900187824 */ /* 0x040fe400078e02ff */
        /* <DEDUP_REMOVED lines=8> */
[----:B------:R-:W-:Y:S01]  /*44d0*/  IMAD R6, R0, 0x5e, RZ ;  /* 0x0000005e00067824 */ /* 0x000fe200078e02ff */
[-C--:B--2---:R-:W-:Y:S02]  /*44e0*/  IADD3 R5, P3, PT, R16, R9.reuse, RZ ;  /* 0x0000000910057210 */ /* 0x084fe40007f7e0ff */
[----:B---3--:R-:W-:-:S03]  /*44f0*/  IADD3 R3, P4, PT, R17, R9, RZ ;  /* 0x0000000911037210 */ /* 0x008fc60007f9e0ff */
[----:B------:R1:W-:Y:S04]  /*4500*/  STL [R1+0x5d4], R5 ;  /* 0x0005d40501007387 */ /* 0x0003e80000100800 */
[----:B------:R2:W-:Y:S01]  /*4510*/  STL [R1+0x5a0], R4 ;  /* 0x0005a00401007387 */ /* 0x0005e20000100800 */
[----:B-1----:R-:W-:-:S03]  /*4520*/  LEA.HI.X.SX32 R5, R11, R2, 0x1, P5 ;  /* 0x000000020b057211 */ /* 0x002fc600028f0eff */
        /* <DEDUP_REMOVED lines=46> */
[----:B-1----:R-:W-:Y:S01]  /*4810*/  IMAD R3, R0, 0x63, RZ ;  /* 0x0000006300037824 */ /* 0x002fe200078e02ff */
[----:B--2---:R-:W-:Y:S02]  /*4820*/  IADD3 R5, P2, PT, R29, R9, RZ ;  /* 0x000000091d057210 */ /* 0x004fe40007f5e0ff */
[----:B---3--:R-:W-:-:S03]  /*4830*/  LEA.HI.X.SX32 R4, R23, R2, 0x1, P3 ;  /* 0x0000000217047211 */ /* 0x008fc600018f0eff */
[----:B------:R1:W-:Y:S01]  /*4840*/  STL [R1+0x63c], R5 ;  /* 0x00063c0501007387 */ /* 0x0003e20000100800 */
[----:B------:R-:W-:-:S03]  /*4850*/  IMAD R11, R0, 0x62, RZ ;  /* 0x00000062000b7824 */ /* 0x000fc600078e02ff */
[----:B------:R2:W-:Y:S01]  /*4860*/  STL [R1+0x608], R4 ;  /* 0x0006080401007387 */ /* 0x0005e20000100800 */
[----:B-1----:R-:W-:Y:S02]  /*4870*/  IADD3 R5, P3, PT, R3, R9, RZ ;  /* 0x0000000903057210 */ /* 0x002fe40007f7e0ff */
[----:B--2---:R-:W-:-:S03]  /*4880*/  LEA.HI.X.SX32 R4, R24, R2, 0x1, P4 ;  /* 0x0000000218047211 */ /* 0x004fc600020f0eff */
[----:B------:R1:W-:Y:S04]  /*4890*/  STL [R1+0x644], R5 ;  /* 0x0006440501007387 */ /* 0x0003e80000100800 */
        /* <DEDUP_REMOVED lines=11> */
[----:B------:R1:W-:Y:S01]  /*4950*/  STL [R1+0x65c], R5 ;  /* 0x00065c0501007387 */ /* 0x0003e20000100800 */
[----:B------:R-:W-:-:S03]  /*4960*/  IADD3 R12, P0, PT, R7, R9, RZ ;  /* 0x00000009070c7210 */ /* 0x000fc60007f1e0ff */
[----:B------:R2:W-:Y:S04]  /*4970*/  STL [R1+0x628], R4 ;  /* 0x0006280401007387 */ /* 0x0005e80000100800 */
[----:B------:R3:W-:Y:S01]  /*4980*/  STL [R1+0x664], R12 ;  /* 0x0006640c01007387 */ /* 0x0007e20000100800 */
[----:B-1----:R-:W-:Y:S01]  /*4990*/  IMAD R5, R0, 0x5d, RZ ;  /* 0x0000005d00057824 */ /* 0x002fe200078e02ff */
[-C--:B--2---:R-:W-:Y:S02]  /*49a0*/  LEA.HI.X.SX32 R4, R28, R2.reuse, 0x1, P1 ;  /* 0x000000021c047211 */ /* 0x084fe400008f0eff */
[-C--:B------:R-:W-:Y:S02]  /*49b0*/  IADD3 R13, P1, PT, R6, R9.reuse, RZ ;  /* 0x00000009060d7210 */ /* 0x080fe40007f3e0ff */
[----:B---3--:R-:W-:Y:S01]  /*49c0*/  LEA.HI.X.SX32 R12, R29, R2, 0x1, P2 ;  /* 0x000000021d0c7211 */ /* 0x008fe200010f0eff */
[----:B------:R1:W-:Y:S04]  /*49d0*/  STL [R1+0x630], R4 ;  /* 0x0006300401007387 */ /* 0x0003e80000100800 */
[----:B------:R2:W-:Y:S01]  /*49e0*/  STL [R1+0x66c], R13 ;  /* 0x00066c0d01007387 */ /* 0x0005e20000100800 */
[----:B-1----:R-:W-:Y:S01]  /*49f0*/  IMAD R4, R0, 0x5c, RZ ;  /* 0x0000005c00047824 */ /* 0x002fe200078e02ff */
[----:B--2---:R-:W-:-:S02]  /*4a00*/  IADD3 R13, P2, PT, R5, R9, RZ ;  /* 0x00000009050d7210 */ /* 0x004fc40007f5e0ff */
[----:B------:R1:W-:Y:S04]  /*4a10*/  STL [R1+0x638], R12 ;  /* 0x0006380c01007387 */ /* 0x0003e80000100800 */
[----:B------:R2:W-:Y:S01]  /*4a20*/  STL [R1+0x674], R13 ;  /* 0x0006740d01007387 */ /* 0x0005e20000100800 */
[----:B-1----:R-:W-:Y:S01]  /*4a30*/  LEA.HI.X.SX32 R12, R3, R2, 0x1, P3 ;  /* 0x00000002030c7211 */ /* 0x002fe200018f0eff */
[----:B------:R-:W-:Y:S01]  /*4a40*/  IMAD R3, R0, 0x5b, RZ ;  /* 0x0000005b00037824 */ /* 0x000fe200078e02ff */
[----:B--2---:R-:W-:-:S03]  /*4a50*/  IADD3 R13, P3, PT, R4, R9, RZ ;  /* 0x00000009040d7210 */ /* 0x004fc60007f7e0ff */
        /* <DEDUP_REMOVED lines=133> */
[----:B------:R-:W-:Y:S01]  /*52b0*/  IMAD.SHL.U32 R8, R0, 0x40, RZ ;  /* 0x0000004000087824 */ /* 0x000fe200078e00ff */
        /* <DEDUP_REMOVED lines=266> */
[----:B------:R1:W-:Y:S01]  /*6360*/  STL [R1+0x8c0], R12 ;  /* 0x0008c00c01007387 */ /* 0x0003e20000100800 */
[----:B------:R-:W-:-:S03]  /*6370*/  LEA.HI.X.SX32 R11, R11, R2, 0x1, P0 ;  /* 0x000000020b0b7211 */ /* 0x000fc600000f0eff */
[----:B------:R2:W-:Y:S01]  /*6380*/  STL [R1+0x8fc], R13 ;  /* 0x0008fc0d01007387 */ /* 0x0005e20000100800 */
[-C--:B------:R-:W-:Y:S01]  /*6390*/  LEA.HI.X.SX32 R10, R10, R2.reuse, 0x1, P1 ;  /* 0x000000020a0a7211 */ /* 0x080fe200008f0eff */
[----:B-1----:R-:W-:Y:S01]  /*63a0*/  IMAD R12, R0, 0xa, RZ ;  /* 0x0000000a000c7824 */ /* 0x002fe200078e02ff */
[-C--:B--2---:R-:W-:Y:S01]  /*63b0*/  IADD3 R13, P0, PT, R3, R9.reuse, RZ ;  /* 0x00000009030d7210 */ /* 0x084fe20007f1e0ff */
[----:B------:R1:W-:Y:S04]  /*63c0*/  STL [R1+0x8c8], R11 ;  /* 0x0008c80b01007387 */ /* 0x0003e80000100800 */
[----:B------:R2:W-:Y:S01]  /*63d0*/  STL [R1+0x904], R13 ;  /* 0x0009040d01007387 */ /* 0x0005e20000100800 */
[-C--:B------:R-:W-:Y:S01]  /*63e0*/  LEA.HI.X.SX32 R8, R8, R2.reuse, 0x1, P2 ;  /* 0x0000000208087211 */ /* 0x080fe200010f0eff */
[----:B-1----:R-:W-:Y:S01]  /*63f0*/  IMAD R11, R0, 0x9, RZ ;  /* 0x00000009000b7824 */ /* 0x002fe200078e02ff */
[-C--:B--2---:R-:W-:Y:S01]  /*6400*/  IADD3 R13, P1, PT, R12, R9.reuse, RZ ;  /* 0x000000090c0d7210 */ /* 0x084fe20007f3e0ff */
[----:B------:R1:W-:Y:S04]  /*6410*/  STL [R1+0x8d0], R10 ;  /* 0x0008d00a01007387 */ /* 0x0003e80000100800 */
[----:B------:R2:W-:Y:S01]  /*6420*/  STL [R1+0x90c], R13 ;  /* 0x00090c0d01007387 */ /* 0x0005e20000100800 */
[-C--:B------:R-:W-:Y:S01]  /*6430*/  LEA.HI.X.SX32 R7, R7, R2.reuse, 0x1, P3 ;  /* 0x0000000207077211 */ /* 0x080fe200018f0eff */
[----:B-1----:R-:W-:Y:S01]  /*6440*/  IMAD.SHL.U32 R10, R0, 0x8, RZ ;  /* 0x00000008000a7824 */ /* 0x002fe200078e00ff */
        /* <DEDUP_REMOVED lines=14> */
[C---:B-1----:R-:W-:Y:S01]  /*6530*/  IMAD R6, R0.reuse, 0x5, RZ ;  /* 0x0000000500067824 */ /* 0x042fe200078e02ff */
[-C--:B--2---:R-:W-:Y:S01]  /*6540*/  IADD3 R13, P5, PT, R7, R9.reuse, RZ ;  /* 0x00000009070d7210 */ /* 0x084fe20007fbe0ff */
[----:B------:R1:W-:Y:S04]  /*6550*/  STL [R1+0x8f0], R5 ;  /* 0x0008f00501007387 */ /* 0x0003e80000100800 */
[----:B------:R2:W-:Y:S01]  /*6560*/  STL [R1+0x92c], R13 ;  /* 0x00092c0d01007387 */ /* 0x0005e20000100800 */
[-C--:B------:R-:W-:Y:S01]  /*6570*/  LEA.HI.X.SX32 R3, R3, R2.reuse, 0x1, P0 ;  /* 0x0000000203037211 */ /* 0x080fe200000f0eff */
[----:B-1----:R-:W-:Y:S01]  /*6580*/  IMAD.SHL.U32 R5, R0, 0x4, RZ ;  /* 0x0000000400057824 */ /* 0x002fe200078e00ff */
[----:B--2---:R-:W-:Y:S01]  /*6590*/  IADD3 R13, P6, PT, R6, R9, RZ ;  /* 0x00000009060d7210 */ /* 0x004fe20007fde0ff */
[----:B------:R1:W-:Y:S04]  /*65a0*/  STL [R1+0x8f8], R4 ;  /* 0x0008f80401007387 */ /* 0x0003e80000100800 */
[----:B------:R2:W-:Y:S01]  /*65b0*/  STL [R1+0x934], R13 ;  /* 0x0009340d01007387 */ /* 0x0005e20000100800 */
[----:B------:R-:W-:-:S03]  /*65c0*/  LEA.HI.X.SX32 R14, R12, R2, 0x1, P1 ;  /* 0x000000020c0e7211 */ /* 0x000fc600008f0eff */
[----:B------:R3:W-:Y:S01]  /*65d0*/  STL [R1+0x900], R3 ;  /* 0x0009000301007387 */ /* 0x0007e20000100800 */
[C---:B-1----:R-:W-:Y:S01]  /*65e0*/  IMAD R4, R0.reuse, 0x3, RZ ;  /* 0x0000000300047824 */ /* 0x042fe200078e02ff */
[----:B--2---:R-:W-:Y:S01]  /*65f0*/  IADD3 R13, P0, PT, R5, R9, RZ ;  /* 0x00000009050d7210 */ /* 0x004fe20007f1e0ff */
[----:B---3--:R-:W-:-:S04]  /*6600*/  IMAD.SHL.U32 R3, R0, 0x2, RZ ;  /* 0x0000000200037824 */ /* 0x008fc800078e00ff */
[----:B------:R1:W-:Y:S01]  /*6610*/  STL [R1+0x93c], R13 ;  /* 0x00093c0d01007387 */ /* 0x0003e20000100800 */
[-C--:B------:R-:W-:Y:S02]  /*6620*/  LEA.HI.X.SX32 R12, R11, R2.reuse, 0x1, P2 ;  /* 0x000000020b0c7211 */ /* 0x080fe400010f0eff */
[----:B------:R-:W-:Y:S02]  /*6630*/  LEA.HI.X.SX32 R10, R10, R2, 0x1, P3 ;  /* 0x000000020a0a7211 */ /* 0x000fe400018f0eff */
[-C--:B------:R-:W-:Y:S01]  /*6640*/  IADD3 R11, P2, PT, R3, R9.reuse, RZ ;  /* 0x00000009030b7210 */ /* 0x080fe20007f5e0ff */
[----:B------:R2:W-:Y:S01]  /*6650*/  STL [R1+0x908], R14 ;  /* 0x0009080e01007387 */ /* 0x0005e20000100800 */
[----:B-1----:R-:W-:Y:S02]  /*6660*/  IADD3 R13, P1, PT, R4, R9, RZ ;  /* 0x00000009040d7210 */ /* 0x002fe40007f3e0ff */
[----:B------:R-:W-:Y:S02]  /*6670*/  IADD3 R9, P3, PT, R9, R0, RZ ;  /* 0x0000000009097210 */ /* 0x000fe40007f7e0ff */
[-C--:B------:R-:W-:Y:S01]  /*6680*/  LEA.HI.X.SX32 R8, R8, R2.reuse, 0x1, P4 ;  /* 0x0000000208087211 */ /* 0x080fe200020f0eff */
[----:B------:R2:W-:Y:S01]  /*6690*/  STL [R1+0x944], R13 ;  /* 0x0009440d01007387 */ /* 0x0005e20000100800 */
[----:B------:R-:W-:-:S02]  /*66a0*/  LEA.HI.X.SX32 R7, R7, R2, 0x1, P5 ;  /* 0x0000000207077211 */ /* 0x000fc400028f0eff */
[-C--:B------:R-:W-:Y:S01]  /*66b0*/  LEA.HI.X.SX32 R6, R6, R2.reuse, 0x1, P6 ;  /* 0x0000000206067211 */ /* 0x080fe200030f0eff */
[----:B------:R2:W-:Y:S01]  /*66c0*/  STL [R1+0x910], R12 ;  /* 0x0009100c01007387 */ /* 0x0005e20000100800 */
[----:B------:R-:W-:-:S03]  /*66d0*/  LEA.HI.X.SX32 R5, R5, R2, 0x1, P0 ;  /* 0x0000000205057211 */ /* 0x000fc600000f0eff */
[----:B------:R2:W-:Y:S01]  /*66e0*/  STL [R1+0x94c], R11 ;  /* 0x00094c0b01007387 */ /* 0x0005e20000100800 */
[----:B------:R-:W-:-:S03]  /*66f0*/  LEA.HI.X.SX32 R4, R4, R2, 0x1, P1 ;  /* 0x0000000204047211 */ /* 0x000fc600008f0eff */
[----:B------:R2:W-:Y:S01]  /*6700*/  STL [R1+0x918], R10 ;  /* 0x0009180a01007387 */ /* 0x0005e20000100800 */
[----:B------:R-:W-:-:S03]  /*6710*/  LEA.HI.X.SX32 R3, R3, R2, 0x1, P2 ;  /* 0x0000000203037211 */ /* 0x000fc600010f0eff */
[----:B------:R2:W-:Y:S01]  /*6720*/  STL [R1+0x954], R9 ;  /* 0x0009540901007387 */ /* 0x0005e20000100800 */
[----:B------:R-:W-:-:S03]  /*6730*/  LEA.HI.X.SX32 R0, R0, R2, 0x1, P3 ;  /* 0x0000000200007211 */ /* 0x000fc600018f0eff */
[----:B------:R2:W-:Y:S04]  /*6740*/  STL [R1+0x920], R8 ;  /* 0x0009200801007387 */ /* 0x0005e80000100800 */
[----:B------:R2:W-:Y:S04]  /*6750*/  STL [R1+0x928], R7 ;  /* 0x0009280701007387 */ /* 0x0005e80000100800 */
[----:B------:R2:W-:Y:S04]  /*6760*/  STL [R1+0x930], R6 ;  /* 0x0009300601007387 */ /* 0x0005e80000100800 */
[----:B------:R2:W-:Y:S04]  /*6770*/  STL [R1+0x938], R5 ;  /* 0x0009380501007387 */ /* 0x0005e80000100800 */
[----:B------:R2:W-:Y:S04]  /*6780*/  STL [R1+0x940], R4 ;  /* 0x0009400401007387 */ /* 0x0005e80000100800 */
[----:B------:R2:W-:Y:S04]  /*6790*/  STL [R1+0x948], R3 ;  /* 0x0009480301007387 */ /* 0x0005e80000100800 */
        /* <DEDUP_REMOVED lines=27> */
[----:B0-----:R2:W-:Y:S02]  /*6950*/  STL [R1+0x2fc], RZ ;  /* 0x0002fcff01007387 */ /* 0x0015e40000100800 */
.L_x_1:
[----:B--2---:R-:W2:Y:S01]  /*6960*/  LDL R3, [R1+0x3d0] ;  /* 0x0003d00001037983 */ /* 0x004ea20000100800 */
[----:B------:R-:W0:Y:S03]  /*6970*/  LDC R0, c[0x0][0x3a0] ;  /* 0x0000e800ff007b82 */ /* 0x000e260000000800 */
[----:B--2---:R1:W-:Y:S04]  /*6980*/  STL [R1+0x1c70], R3 ;  /* 0x001c700301007387 */ /* 0x0043e80000100800 */
[----:B------:R-:W2:Y:S04]  /*6990*/  LDL R2, [R1+0x3d4] ;  /* 0x0003d40001027983 */ /* 0x000ea80000100800 */
[----:B-1----:R-:W0:Y:S04]  /*69a0*/  LDL R3, [R1+0x4bc] ;  /* 0x0004bc0001037983 */ /* 0x002e280000100800 */
[----:B------:R-:W-:Y:S04]  /*69b0*/  STL [R1+0x1b74], R15 ;  /* 0x001b740f01007387 */ /* 0x000fe80000100800 */
        /* <DEDUP_REMOVED lines=30> */
[----:B------:R1:W-:Y:S04]  /*6ba0*/  STL [R1+0x1c6c], R15 ;  /* 0x001c6c0f01007387 */ /* 0x0003e80000100800 */
        /* <DEDUP_REMOVED lines=51> */
[----:B------:R-:W-:Y:S01]  /*6ee0*/  STL [R1+0x1b20], R19 ;  /* 0x001b201301007387 */ /* 0x000fe20000100800 */
[----:B0-----:R-:W-:-:S03]  /*6ef0*/  IMAD R0, R3, -0x80, R0 ;  /* 0xffffff8003007824 */ /* 0x001fc600078e0200 */
[----:B------:R-:W-:Y:S04]  /*6f00*/  STL [R1+0x1b1c], R21 ;  /* 0x001b1c1501007387 */ /* 0x000fe80000100800 */
[----:B------:R-:W-:Y:S04]  /*6f10*/  STL [R1+0x1b18], R22 ;  /* 0x001b181601007387 */ /* 0x000fe80000100800 */
[----:B------:R-:W-:Y:S04]  /*6f20*/  STL [R1+0x1b14], R24 ;  /* 0x001b141801007387 */ /* 0x000fe80000100800 */
[----:B------:R-:W-:Y:S04]  /*6f30*/  STL [R1+0x1b10], R23 ;  /* 0x001b101701007387 */ /* 0x000fe80000100800 */
[----:B------:R-:W2:Y:S01]  /*6f40*/  LDL.LU R3, [R1+0x1c70] ;  /* 0x001c700001037983 */ /* 0x000ea20000300800 */
[----:B------:R-:W-:-:S02]  /*6f50*/  ISETP.GT.AND P0, PT, R0, RZ, PT ;  /* 0x000000ff0000720c */ /* 0x000fc40003f04270 */
[----:B-1----:R-:W-:-:S11]  /*6f60*/  PRMT R15, RZ, 0x7610, R15 ;  /* 0x00007610ff0f7816 */ /* 0x002fd6000000000f */
[----:B--2---:R-:W2:Y:S01]  /*6f70*/  @P0 LDG.E.U8 R15, desc[UR6][R2.64] ;  /* 0x00000006020f0981 */ /* 0x004ea2000c1e1100 */
[----:B------:R-:W-:-:S03]  /*6f80*/  ISETP.GT.AND P1, PT, R0, 0x1, PT ;  /* 0x000000010000780c */ /* 0x000fc60003f24270 */
[----:B--2---:R0:W-:Y:S04]  /*6f90*/  STL [R1+0x278], R15 ;  /* 0x0002780f01007387 */ /* 0x0041e80000100800 */
[----:B0-----:R-:W2:Y:S04]  /*6fa0*/  LDL.LU R15, [R1+0x1c6c] ;  /* 0x001c6c00010f7983 */ /* 0x001ea80000300800 */
[----:B------:R-:W3:Y:S04]  /*6fb0*/  LDL R2, [R1+0x950] ;  /* 0x0009500001027983 */ /* 0x000ee80000100800 */
[----:B------:R-:W3:Y:S01]  /*6fc0*/  LDL R3, [R1+0x954] ;  /* 0x0009540001037983 */ /* 0x000ee20000100800 */
[----:B------:R-:W-:-:S02]  /*6fd0*/  PRMT R5, RZ, 0x7610, R5 ;  /* 0x00007610ff057816 */ /* 0x000fc40000000005 */
[----:B---3--:R-:W-:-:S04]  /*6fe0*/  @P1 LOP3.LUT R3, R3, R2, RZ, 0x3c, !PT ;  /* 0x0000000203031212 */ /* 0x008fc800078e3cff */
[----:B------:R-:W-:-:S04]  /*6ff0*/  @P1 LOP3.LUT R2, R3, R2, RZ, 0x3c, !PT ;  /* 0x0000000203021212 */ /* 0x000fc800078e3cff */
[----:B------:R-:W-:-:S05]  /*7000*/  @P1 LOP3.LUT R3, R3, R2, RZ, 0x3c, !PT ;  /* 0x0000000203031212 */ /* 0x000fca00078e3cff */
[----:B------:R-:W3:Y:S01]  /*7010*/  @P1 LDG.E.U8 R5, desc[UR6][R2.64] ;  /* 0x0000000602051981 */ /* 0x000ee2000c1e1100 */
[----:B------:R-:W-:-:S03]  /*7020*/  ISETP.GT.AND P2, PT, R0, 0x2, PT ;  /* 0x000000020000780c */ /* 0x000fc60003f44270 */
[----:B---3--:R0:W-:Y:S04]  /*7030*/  STL [R1+0x274], R5 ;  /* 0x0002740501007387 */ /* 0x0081e80000100800 */
[----:B0-----:R-:W3:Y:S04]  /*7040*/  LDL.LU R5, [R1+0x1c68] ;  /* 0x001c680001057983 */ /* 0x001ee80000300800 */
[----:B------:R-:W4:Y:S04]  /*7050*/  LDL R2, [R1+0x948] ;  /* 0x0009480001027983 */ /* 0x000f280000100800 */
[----:B------:R-:W4:Y:S01]  /*7060*/  LDL R3, [R1+0x94c] ;  /* 0x00094c0001037983 */ /* 0x000f220000100800 */
[----:B--2---:R-:W-:-:S02]  /*7070*/  PRMT R15, RZ, 0x7610, R15 ;  /* 0x00007610ff0f7816 */ /* 0x004fc4000000000f */
[----:B----4-:R-:W-:-:S04]  /*7080*/  @P2 LOP3.LUT R3, R3, R2, RZ, 0x3c, !PT ;  /* 0x0000000203032212 */ /* 0x010fc800078e3cff */
[----:B------:R-:W-:-:S04]  /*7090*/  @P2 LOP3.LUT R2, R3, R2, RZ, 0x3c, !PT ;  /* 0x0000000203022212 */ /* 0x000fc800078e3cff */
[----:B------:R-:W-:-:S05]  /*70a0*/  @P2 LOP3.LUT R3, R3, R2, RZ, 0x3c, !PT ;  /* 0x0000000203032212 */ /* 0x000fca00078e3cff */
[----:B------:R-:W2:Y:S01]  /*70b0*/  @P2 LDG.E.U8 R15, desc[UR6][R2.64] ;  /* 0x00000006020f2981 */ /* 0x000ea2000c1e1100 */
[----:B------:R-:W-:-:S03]  /*70c0*/  ISETP.GT.AND P3, PT, R0, 0x3, PT ;  /* 0x000000030000780c */ /* 0x000fc60003f64270 */
[----:B--2---:R0:W-:Y:S04]  /*70d0*/  STL [R1+0x270], R15 ;  /* 0x0002700f01007387 */ /* 0x0041e80000100800 */
[----:B0-----:R-:W2:Y:S04]  /*70e0*/  LDL.LU R15, [R1+0x1c64] ;  /* 0x001c6400010f7983 */ /* 0x001ea80000300800 */
[----:B------:R-:W4:Y:S04]  /*70f0*/  LDL R2, [R1+0x940] ;  /* 0x0009400001027983 */ /* 0x000f280000100800 */
[----:B------:R-:W4:Y:S01]  /*7100*/  LDL R3, [R1+0x944] ;  /* 0x0009440001037983 */ /* 0x000f220000100800 */
[----:B---3--:R-:W-:-:S02]  /*7110*/  PRMT R5, RZ, 0x7610, R5 ;  /* 0x00007610ff057816 */ /* 0x008fc40000000005 */
[----:B----4-:R-:W-:-:S04]  /*7120*/  @P3 LOP3.LUT R3, R3, R2, RZ, 0x3c, !PT ;  /* 0x0000000203033212 */ /* 0x010fc800078e3cff */
        /* <DEDUP_REMOVED lines=608> */
[----:B------:R-:W-:-:S02]  /*9730*/  PRMT R8, RZ, 0x7610, R8 ;  /* 0x00007610ff087816 */ /* 0x000fc40000000008 */
[----:B----4-:R-:W-:-:S04]  /*9740*/  @P0 LOP3.LUT R3, R3, R2, RZ, 0x3c, !PT ;  /* 0x0000000203030212 */ /* 0x010fc800078e3cff */
[----:B------:R-:W-:-:S04]  /*9750*/  @P0 LOP3.LUT R2, R3, R2, RZ, 0x3c, !PT ;  /* 0x0000000203020212 */ /* 0x000fc800078e3cff */
[----:B------:R-:W-:-:S05]  /*9760*/  @P0 LOP3.LUT R3, R3, R2, RZ, 0x3c, !PT ;  /* 0x0000000203030212 */ /* 0x000fca00078e3cff */
[----:B------:R-:W4:Y:S01]  /*9770*/  @P0 LDG.E.U8 R8, desc[UR6][R2.64] ;  /* 0x0000000602080981 */ /* 0x000f22000c1e1100 */
[----:B------:R-:W-:-:S03]  /*9780*/  ISETP.GT.AND P1, PT, R0, 0x41, PT ;  /* 0x000000410000780c */ /* 0x000fc60003f24270 */
[----:B----4-:R0:W-:Y:S04]  /*9790*/  STL [R1+0x94], R8 ;  /* 0x0000940801007387 */ /* 0x0101e80000100800 */
[----:B0-----:R-:W4:Y:S04]  /*97a0*/  LDL.LU R8, [R1+0x1b6c] ;  /* 0x001b6c0001087983 */ /* 0x001f280000300800 */
[----:B------:R-:W5:Y:S04]  /*97b0*/  LDL R2, [R1+0x750] ;  /* 0x0007500001027983 */ /* 0x000f680000100800 */
[----:B------:R-:W5:Y:S01]  /*97c0*/  LDL R3, [R1+0x754] ;  /* 0x0007540001037983 */ /* 0x000f620000100800 */
[----:B------:R-:W-:-:S02]  /*97d0*/  PRMT R13, RZ, 0x7610, R13 ;  /* 0x00007610ff0d7816 */ /* 0x000fc4000000000d */
[----:B-----5:R-:W-:-:S04]  /*97e0*/  @P1 LOP3.LUT R3, R3, R2, RZ, 0x3c, !PT ;  /* 0x0000000203031212 */ /* 0x020fc800078e3cff */
[----:B------:R-:W-:-:S04]  /*97f0*/  @P1 LOP3.LUT R2, R3, R2, RZ, 0x3c, !PT ;  /* 0x0000000203021212 */ /* 0x000fc800078e3cff */
[----:B------:R-:W-:-:S05]  /*9800*/  @P1 LOP3.LUT R3, R3, R2, RZ, 0x3c, !PT ;  /* 0x0000000203031212 */ /* 0x000fca00078e3cff */
[----:B------:R-:W5:Y:S01]  /*9810*/  @P1 LDG.E.U8 R13, desc[UR6][R2.64] ;  /* 0x00000006020d1981 */ /* 0x000f62000c1e1100 */
[----:B------:R-:W-:-:S03]  /*9820*/  ISETP.GT.AND P2, PT, R0, 0x42, PT ;  /* 0x000000420000780c */ /* 0x000fc60003f44270 */
[----:B-----5:R0:W-:Y:S04]  /*9830*/  STL [R1+0x90], R13 ;  /* 0x0000900d01007387 */ /* 0x0201e80000100800 */
[----:B0-----:R-:W5:Y:S04]  /*9840*/  LDL.LU R13, [R1+0x1b68] ;  /* 0x001b6800010d7983 */ /* 0x001f680000300800 */
[----:B------:R-:W2:Y:S04]  /*9850*/  LDL R2, [R1+0x748] ;  /* 0x0007480001027983 */ /* 0x000ea80000100800 */
[----:B------:R-:W2:Y:S01]  /*9860*/  LDL R3, [R1+0x74c] ;  /* 0x00074c0001037983 */ /* 0x000ea20000100800 */
[----:B------:R-:W-:-:S02]  /*9870*/  PRMT R4, RZ, 0x7610, R4 ;  /* 0x00007610ff047816 */ /* 0x000fc40000000004 */
[----:B--2---:R-:W-:-:S04]  /*9880*/  @P2 LOP3.LUT R3, R3, R2, RZ, 0x3c, !PT ;  /* 0x0000000203032212 */ /* 0x004fc800078e3cff */
[----:B------:R-:W-:-:S04]  /*9890*/  @P2 LOP3.LUT R2, R3, R2, RZ, 0x3c, !PT ;  /* 0x0000000203022212 */ /* 0x000fc800078e3cff */
[----:B------:R-:W-:-:S05]  /*98a0*/  @P2 LOP3.LUT R3, R3, R2, RZ, 0x3c, !PT ;  /* 0x0000000203032212 */ /* 0x000fca00078e3cff */
[----:B------:R-:W2:Y:S01]  /*98b0*/  @P2 LDG.E.U8 R4, desc[UR6][R2.64] ;  /* 0x0000000602042981 */ /* 0x000ea2000c1e1100 */
[----:B------:R-:W-:-:S03]  /*98c0*/  ISETP.GT.AND P3, PT, R0, 0x43, PT ;  /* 0x000000430000780c */ /* 0x000fc60003f64270 */
[----:B--2---:R0:W-:Y:S04]  /*98d0*/  STL [R1+0x8c], R4 ;  /* 0x00008c0401007387 */ /* 0x0041e80000100800 */
[----:B0-----:R-:W2:Y:S04]  /*98e0*/  LDL.LU R4, [R1+0x1b64] ;  /* 0x001b640001047983 */ /* 0x001ea80000300800 */
        /* <DEDUP_REMOVED lines=166> */
[----:B------:R-:W2:Y:S04]  /*a350*/  @P3 LDG.E.U8 R15, desc[UR6][R2.64] ;  /* 0x00000006020f3981 */ /* 0x000ea8000c1e1100 */
[----:B------:R-:W4:Y:S04]  /*a360*/  LDL R2, [R1+0x6b0] ;  /* 0x0006b00001027983 */ /* 0x000f280000100800 */
[----:B------:R-:W4:Y:S01]  /*a370*/  LDL R3, [R1+0x6b4] ;  /* 0x0006b40001037983 */ /* 0x000f220000100800 */
[C---:B------:R-:W-:Y:S02]  /*a380*/  ISETP.GT.AND P0, PT, R0.reuse, 0x55, PT ;  /* 0x000000550000780c */ /* 0x040fe40003f04270 */
[----:B---3--:R-:W-:Y:S01]  /*a390*/  PRMT R5, RZ, 0x7610, R5 ;  /* 0x00007610ff057816 */ /* 0x008fe20000000005 */
[----:B--2---:R0:W-:Y:S01]  /*a3a0*/  STL [R1+0x48], R15 ;  /* 0x0000480f01007387 */ /* 0x0041e20000100800 */
[----:B------:R-:W-:-:S02]  /*a3b0*/  ISETP.GT.AND P1, PT, R0, 0x56, PT ;  /* 0x000000560000780c */ /* 0x000fc40003f24270 */
[----:B------:R-:W-:Y:S01]  /*a3c0*/  PRMT R19, RZ, 0x7610, R19 ;  /* 0x00007610ff137816 */ /* 0x000fe20000000013 */
[----:B0-----:R-:W2:Y:S06]  /*a3d0*/  LDL R15, [R1+0x69c] ;  /* 0x00069c00010f7983 */ /* 0x001eac0000100800 */
[----:B----4-:R-:W-:-:S04]  /*a3e0*/  @P0 LOP3.LUT R3, R3, R2, RZ, 0x3c, !PT ;  /* 0x0000000203030212 */ /* 0x010fc800078e3cff */
[----:B------:R-:W-:-:S04]  /*a3f0*/  @P0 LOP3.LUT R2, R3, R2, RZ, 0x3c, !PT ;  /* 0x0000000203020212 */ /* 0x000fc800078e3cff */
[----:B------:R-:W-:-:S05]  /*a400*/  @P0 LOP3.LUT R3, R3, R2, RZ, 0x3c, !PT ;  /* 0x0000000203030212 */ /* 0x000fca00078e3cff */
[----:B------:R0:W3:Y:S04]  /*a410*/  @P0 LDG.E.U8 R5, desc[UR6][R2.64] ;  /* 0x0000000602050981 */ /* 0x0000e8000c1e1100 */
[----:B------:R-:W0:Y:S04]  /*a420*/  LDL R2, [R1+0x6a8] ;  /* 0x0006a80001027983 */ /* 0x000e280000100800 */
[----:B------:R-:W0:Y:S02]  /*a430*/  LDL R3, [R1+0x6ac] ;  /* 0x0006ac0001037983 */ /* 0x000e240000100800 */
[----:B0-----:R-:W-:-:S04]  /*a440*/  @P1 LOP3.LUT R3, R3, R2, RZ, 0x3c, !PT ;  /* 0x0000000203031212 */ /* 0x001fc800078e3cff */
[----:B------:R-:W-:-:S04]  /*a450*/  @P1 LOP3.LUT R2, R3, R2, RZ, 0x3c, !PT ;  /* 0x0000000203021212 */ /* 0x000fc800078e3cff */
[----:B------:R-:W-:-:S05]  /*a460*/  @P1 LOP3.LUT R3, R3, R2, RZ, 0x3c, !PT ;  /* 0x0000000203031212 */ /* 0x000fca00078e3cff */
[----:B------:R-:W4:Y:S04]  /*a470*/  @P1 LDG.E.U8 R19, desc[UR6][R2.64] ;  /* 0x0000000602131981 */ /* 0x000f28000c1e1100 */
[----:B---3--:R0:W-:Y:S04]  /*a480*/  STL [R1+0x44], R5 ;  /* 0x0000440501007387 */ /* 0x0081e80000100800 */
[----:B0-----:R-:W3:Y:S04]  /*a490*/  LDL R5, [R1+0x694] ;  /* 0x0006940001057983 */ /* 0x001ee80000100800 */
[----:B----4-:R0:W-:Y:S04]  /*a4a0*/  STL [R1+0x40], R19 ;  /* 0x0000401301007387 */ /* 0x0101e80000100800 */
[----:B0-----:R-:W4:Y:S04]  /*a4b0*/  LDL.LU R19, [R1+0x1b20] ;  /* 0x001b200001137983 */ /* 0x001f280000300800 */
[----:B------:R-:W2:Y:S04]  /*a4c0*/  LDL R2, [R1+0x6a0] ;  /* 0x0006a00001027983 */ /* 0x000ea80000100800 */
[----:B------:R-:W2:Y:S01]  /*a4d0*/  LDL R3, [R1+0x6a4] ;  /* 0x0006a40001037983 */ /* 0x000ea20000100800 */
[----:B------:R-:W-:-:S02]  /*a4e0*/  ISETP.GT.AND P2, PT, R0, 0x57, PT ;  /* 0x000000570000780c */ /* 0x000fc40003f44270 */
[----:B------:R-:W-:-:S11]  /*a4f0*/  PRMT R8, RZ, 0x7610, R8 ;  /* 0x00007610ff087816 */ /* 0x000fd60000000008 */
[----:B--2---:R-:W-:-:S04]  /*a500*/  @P2 LOP3.LUT R3, R3, R2, RZ, 0x3c, !PT ;  /* 0x0000000203032212 */ /* 0x004fc800078e3cff */
[----:B------:R-:W-:-:S04]  /*a510*/  @P2 LOP3.LUT R2, R3, R2, RZ, 0x3c, !PT ;  /* 0x0000000203022212 */ /* 0x000fc800078e3cff */
[----:B------:R-:W-:-:S05]  /*a520*/  @P2 LOP3.LUT R3, R3, R2, RZ, 0x3c, !PT ;  /* 0x0000000203032212 */ /* 0x000fca00078e3cff */
[----:B------:R0:W2:Y:S04]  /*a530*/  @P2 LDG.E.U8 R8, desc[UR6][R2.64] ;  /* 0x0000000602082981 */ /* 0x0000a8000c1e1100 */
[----:B------:R-:W3:Y:S01]  /*a540*/  LDL R3, [R1+0x698] ;  /* 0x0006980001037983 */ /* 0x000ee20000100800 */
[----:B------:R-:W-:Y:S02]  /*a550*/  ISETP.GT.AND P3, PT, R0, 0x58, PT ;  /* 0x000000580000780c */ /* 0x000fe40003f64270 */
[----:B-----5:R-:W-:-:S11]  /*a560*/  PRMT R13, RZ, 0x7610, R13 ;  /* 0x00007610ff0d7816 */ /* 0x020fd6000000000d */
[----:B0-----:R-:W-:Y:S01]  /*a570*/  @P3 IMAD.MOV.U32 R2, RZ, RZ, R15 ;  /* 0x000000ffff023224 */ /* 0x001fe200078e000f */
[----:B--2---:R0:W-:Y:S01]  /*a580*/  STL [R1+0x3c], R8 ;  /* 0x00003c0801007387 */ /* 0x0041e20000100800 */
[C---:B------:R-:W-:Y:S02]  /*a590*/  ISETP.GT.AND P0, PT, R0.reuse, 0x59, PT ;  /* 0x000000590000780c */ /* 0x040fe40003f04270 */
[----:B------:R-:W-:Y:S01]  /*a5a0*/  PRMT R4, RZ, 0x7610, R4 ;  /* 0x00007610ff047816 */ /* 0x000fe20000000004 */
[----:B------:R-:W2:Y:S04]  /*a5b0*/  LDL R15, [R1+0x658] ;  /* 0x00065800010f7983 */ /* 0x000ea80000100800 */
[----:B---3--:R1:W3:Y:S04]  /*a5c0*/  @P3 LDG.E.U8 R13, desc[UR6][R2.64] ;  /* 0x00000006020d3981 */ /* 0x0082e8000c1e1100 */
[----:B0-----:R-:W5:Y:S04]  /*a5d0*/  LDL R8, [R1+0x684] ;  /* 0x0006840001087983 */ /* 0x001f680000100800 */
[----:B------:R-:W2:Y:S01]  /*a5e0*/  LDL R3, [R1+0x690] ;  /* 0x0006900001037983 */ /* 0x000ea20000100800 */
[----:B-1----:R-:W-:Y:S01]  /*a5f0*/  @P0 IMAD.MOV.U32 R2, RZ, RZ, R5 ;  /* 0x000000ffff020224 */ /* 0x002fe200078e0005 */
[----:B------:R-:W-:-:S02]  /*a600*/  ISETP.GT.AND P1, PT, R0, 0x5a, PT ;  /* 0x0000005a0000780c */ /* 0x000fc40003f24270 */
[----:B---3--:R0:W-:Y:S01]  /*a610*/  STL [R1+0x38], R13 ;  /* 0x0000380d01007387 */ /* 0x0081e20000100800 */
[----:B------:R-:W-:-:S03]  /*a620*/  PRMT R21, RZ, 0x7610, R21 ;  /* 0x00007610ff157816 */ /* 0x000fc60000000015 */
[----:B------:R-:W3:Y:S04]  /*a630*/  LDL R5, [R1+0x5d8] ;  /* 0x0005d80001057983 */ /* 0x000ee80000100800 */
[----:B--2---:R1:W2:Y:S04]  /*a640*/  @P0 LDG.E.U8 R4, desc[UR6][R2.64] ;  /* 0x0000000602040981 */ /* 0x0042a8000c1e1100 */
[----:B0-----:R-:W2:Y:S04]  /*a650*/  LDL R13, [R1+0x65c] ;  /* 0x00065c00010d7983 */ /* 0x001ea80000100800 */
[----:B------:R-:W1:Y:S04]  /*a660*/  LDL R2, [R1+0x688] ;  /* 0x0006880001027983 */ /* 0x000e680000100800 */
[----:B------:R-:W1:Y:S02]  /*a670*/  LDL R3, [R1+0x68c] ;  /* 0x00068c0001037983 */ /* 0x000e640000100800 */
[----:B-1----:R-:W-:-:S04]  /*a680*/  @P1 LOP3.LUT R3, R3, R2, RZ, 0x3c, !PT ;  /* 0x0000000203031212 */ /* 0x002fc800078e3cff */
[----:B------:R-:W-:-:S04]  /*a690*/  @P1 LOP3.LUT R2, R3, R2, RZ, 0x3c, !PT ;  /* 0x0000000203021212 */ /* 0x000fc800078e3cff */
[----:B------:R-:W-:-:S05]  /*a6a0*/  @P1 LOP3.LUT R3, R3, R2, RZ, 0x3c, !PT ;  /* 0x0000000203031212 */ /* 0x000fca00078e3cff */
[----:B------:R-:W3:Y:S04]  /*a6b0*/  @P1 LDG.E.U8 R21, desc[UR6][R2.64] ;  /* 0x0000000602151981 */ /* 0x000ee8000c1e1100 */
[----:B--2---:R0:W-:Y:S04]  /*a6c0*/  STL [R1+0x34], R4 ;  /* 0x0000340401007387 */ /* 0x0041e80000100800 */
[----:B0-----:R-:W2:Y:S01]  /*a6d0*/  LDL R4, [R1+0x5dc] ;  /* 0x0005dc0001047983 */ /* 0x001ea20000100800 */
[----:B------:R-:W-:-:S03]  /*a6e0*/  ISETP.GT.AND P2, PT, R0, 0x5b, PT ;  /* 0x0000005b0000780c */ /* 0x000fc60003f44270 */
[----:B---3--:R0:W-:Y:S04]  /*a6f0*/  STL [R1+0x30], R21 ;  /* 0x0000301501007387 */ /* 0x0081e80000100800 */
[----:B0-----:R-:W3:Y:S04]  /*a700*/  LDL.LU R21, [R1+0x1b1c] ;  /* 0x001b1c0001157983 */ /* 0x001ee80000300800 */
[----:B------:R-:W2:Y:S01]  /*a710*/  LDL R3, [R1+0x680] ;  /* 0x0006800001037983 */ /* 0x000ea20000100800 */
[----:B------:R-:W-:Y:S01]  /*a720*/  ISETP.GT.AND P3, PT, R0, 0x60, PT ;  /* 0x000000600000780c */ /* 0x000fe20003f64270 */
[----:B-----5:R-:W-:Y:S01]  /*a730*/  @P2 IMAD.MOV.U32 R2, RZ, RZ, R8 ;  /* 0x000000ffff022224 */ /* 0x020fe200078e0008 */
[----:B------:R-:W-:Y:S01]  /*a740*/  PRMT R22, RZ, 0x7610, R22 ;  /* 0x00007610ff167816 */ /* 0x000fe20000000016 */
[----:B------:R-:W5:Y:S01]  /*a750*/  LDL R8, [R1+0x654] ;  /* 0x0006540001087983 */ /* 0x000f620000100800 */
[----:B------:R-:W-:-:S02]  /*a760*/  PRMT R9, RZ, 0x7610, R9 ;  /* 0x00007610ff097816 */ /* 0x000fc40000000009 */
[----:B------:R-:W-:Y:S02]  /*a770*/  ISETP.GT.AND P4, PT, R0, 0x70, PT ;  /* 0x000000700000780c */ /* 0x000fe40003f84270 */
[----:B--2---:R0:W2:Y:S05]  /*a780*/  @P2 LDG.E.U8 R22, desc[UR6][R2.64] ;  /* 0x0000000602162981 */ /* 0x0040aa000c1e1100 */
[----:B0-----:R-:W-:Y:S02]  /*a790*/  @P3 IMAD.MOV.U32 R2, RZ, RZ, R13 ;  /* 0x000000ffff023224 */ /* 0x001fe400078e000d */
[----:B------:R-:W-:-:S05]  /*a7a0*/  @P3 IMAD.MOV.U32 R3, RZ, RZ, R15 ;  /* 0x000000ffff033224 */ /* 0x000fca00078e000f */
[----:B------:R0:W3:Y:S01]  /*a7b0*/  @P3 LDG.E.U8 R9, desc[UR6][R2.64] ;  /* 0x0000000602093981 */ /* 0x0000e2000c1e1100 */
[----:B------:R-:W-:Y:S01]  /*a7c0*/  PRMT R20, RZ, 0x7610, R20 ;  /* 0x00007610ff147816 */ /* 0x000fe20000000014 */
[----:B0-----:R-:W-:Y:S02]  /*a7d0*/  @P4 IMAD.MOV.U32 R2, RZ, RZ, R4 ;  /* 0x000000ffff024224 */ /* 0x001fe400078e0004 */
[----:B------:R-:W-:-:S05]  /*a7e0*/  @P4 IMAD.MOV.U32 R3, RZ, RZ, R5 ;  /* 0x000000ffff034224 */ /* 0x000fca00078e0005 */
[----:B------:R5:W4:Y:S04]  /*a7f0*/  @P4 LDG.E.U8 R20, desc[UR6][R2.64] ;  /* 0x0000000602144981 */ /* 0x000b28000c1e1100 */
[----:B--2---:R0:W-:Y:S04]  /*a800*/  STL [R1+0x2c], R22 ;  /* 0x00002c1601007387 */ /* 0x0041e80000100800 */
[----:B0-----:R-:W2:Y:S04]  /*a810*/  LDL.LU R22, [R1+0x1b18] ;  /* 0x001b180001167983 */ /* 0x001ea80000300800 */
[----:B------:R-:W2:Y:S04]  /*a820*/  LDL R15, [R1+0x5d4] ;  /* 0x0005d400010f7983 */ /* 0x000ea80000100800 */
[----:B------:R-:W2:Y:S04]  /*a830*/  LDL R5, [R1+0x648] ;  /* 0x0006480001057983 */ /* 0x000ea80000100800 */
[----:B------:R-:W2:Y:S04]  /*a840*/  LDL R4, [R1+0x64c] ;  /* 0x00064c0001047983 */ /* 0x000ea80000100800 */
[----:B------:R-:W2:Y:S04]  /*a850*/  LDL R13, [R1+0x5c8] ;  /* 0x0005c800010d7983 */ /* 0x000ea80000100800 */
[----:B---3--:R0:W-:Y:S04]  /*a860*/  STL [R1+0x24], R9 ;  /* 0x0000240901007387 */ /* 0x0081e80000100800 */
[----:B------:R-:W3:Y:S01]  /*a870*/  LDL R3, [R1+0x650] ;  /* 0x0006500001037983 */ /* 0x000ee20000100800 */
[----:B------:R-:W-:-:S02]  /*a880*/  ISETP.GT.AND P0, PT, R0, 0x61, PT ;  /* 0x000000610000780c */ /* 0x000fc40003f04270 */
[----:B------:R-:W-:Y:S01]  /*a890*/  PRMT R7, RZ, 0x7610, R7 ;  /* 0x00007610ff077816 */ /* 0x000fe20000000007 */
[----:B0-----:R-:W2:Y:S10]  /*a8a0*/  LDL R9, [R1+0x5cc] ;  /* 0x0005cc0001097983 */ /* 0x001eb40000100800 */
[----:B-----5:R-:W-:-:S02]  /*a8b0*/  @P0 IMAD.MOV.U32 R2, RZ, RZ, R8 ;  /* 0x000000ffff020224 */ /* 0x020fc400078e0008 */
[----:B------:R-:W5:Y:S04]  /*a8c0*/  LDL R8, [R1+0x678] ;  /* 0x0006780001087983 */ /* 0x000f680000100800 */
[----:B---3--:R-:W3:Y:S04]  /*a8d0*/  @P0 LDG.E.U8 R7, desc[UR6][R2.64] ;  /* 0x0000000602070981 */ /* 0x008ee8000c1e1100 */
[----:B------:R-:W2:Y:S01]  /*a8e0*/  LDL R3, [R1+0x5d0] ;  /* 0x0005d00001037983 */ /* 0x000ea20000100800 */
[C---:B------:R-:W-:Y:S02]  /*a8f0*/  ISETP.GT.AND P2, PT, R0.reuse, 0x71, PT ;  /* 0x000000710000780c */ /* 0x040fe40003f44270 */
[----:B------:R-:W-:-:S02]  /*a900*/  ISETP.GT.AND P1, PT, R0, 0x62, PT ;  /* 0x000000620000780c */ /* 0x000fc40003f24270 */
[----:B------:R-:W-:Y:S02]  /*a910*/  PRMT R16, RZ, 0x7610, R16 ;  /* 0x00007610ff107816 */ /* 0x000fe40000000010 */
[C---:B------:R-:W-:Y:S01]  /*a920*/  ISETP.GT.AND P3, PT, R0.reuse, 0x72, PT ;  /* 0x000000720000780c */ /* 0x040fe20003f64270 */
[----:B---3--:R0:W-:Y:S04]  /*a930*/  STL [R1+0x20], R7 ;  /* 0x0000200701007387 */ /* 0x0081e80000100800 */
[----:B0-----:R-:W3:Y:S01]  /*a940*/  LDL R7, [R1+0x67c] ;  /* 0x00067c0001077983 */ /* 0x001ee20000100800 */
[----:B------:R-:W-:Y:S01]  /*a950*/  PRMT R11, RZ, 0x7610, R11 ;  /* 0x00007610ff0b7816 */ /* 0x000fe2000000000b */
[----:B--2---:R-:W-:Y:S01]  /*a960*/  @P2 IMAD.MOV.U32 R2, RZ, RZ, R15 ;  /* 0x000000ffff022224 */ /* 0x004fe200078e000f */
[----:B------:R-:W-:-:S04]  /*a970*/  ISETP.GT.AND P0, PT, R0, 0x5c, PT ;  /* 0x0000005c0000780c */ /* 0x000fc80003f04270 */
[----:B------:R0:W2:Y:S04]  /*a980*/  @P2 LDG.E.U8 R16, desc[UR6][R2.64] ;  /* 0x0000000602102981 */ /* 0x0000a8000c1e1100 */
[----:B------:R1:W4:Y:S01]  /*a990*/  @P1 LDG.E.U8 R11, desc[UR6][R4.64] ;  /* 0x00000006040b1981 */ /* 0x000322000c1e1100 */
[----:B0-----:R-:W-:Y:S01]  /*a9a0*/  PRMT R2, RZ, 0x7610, R2 ;  /* 0x00007610ff027816 */ /* 0x001fe20000000002 */
[----:B-1----:R-:W-:Y:S02]  /*a9b0*/  @P3 IMAD.MOV.U32 R4, RZ, RZ, R9 ;  /* 0x000000ffff043224 */ /* 0x002fe400078e0009 */
[----:B------:R-:W-:Y:S01]  /*a9c0*/  @P3 IMAD.MOV.U32 R5, RZ, RZ, R13 ;  /* 0x000000ffff053224 */ /* 0x000fe200078e000d */
[----:B------:R-:W-:-:S04]  /*a9d0*/  PRMT R6, RZ, 0x7610, R6 ;  /* 0x00007610ff067816 */ /* 0x000fc80000000006 */
[----:B------:R5:W4:Y:S02]  /*a9e0*/  @P3 LDG.E.U8 R2, desc[UR6][R4.64] ;  /* 0x0000000604023981 */ /* 0x000b24000c1e1100 */
[----:B-----5:R-:W-:Y:S02]  /*a9f0*/  @P0 IMAD.MOV.U32 R5, RZ, RZ, R8 ;  /* 0x000000ffff050224 */ /* 0x020fe400078e0008 */
[----:B---3--:R-:W-:-:S05]  /*aa00*/  @P0 IMAD.MOV.U32 R4, RZ, RZ, R7 ;  /* 0x000000ffff040224 */ /* 0x008fca00078e0007 */
[----:B------:R-:W3:Y:S04]  /*aa10*/  @P0 LDG.E.U8 R6, desc[UR6][R4.64] ;  /* 0x0000000604060981 */ /* 0x000ee8000c1e1100 */
[----:B--2---:R-:W-:Y:S04]  /*aa20*/  STL [R1+0x1b0c], R16 ;  /* 0x001b0c1001007387 */ /* 0x004fe80000100800 */
[----:B----4-:R0:W-:Y:S04]  /*aa30*/  STL [R1+0x18], R11 ;  /* 0x0000180b01007387 */ /* 0x0101e80000100800 */
[----:B------:R-:W2:Y:S04]  /*aa40*/  LDL R5, [R1+0x640] ;  /* 0x0006400001057983 */ /* 0x000ea80000100800 */
[----:B------:R-:W4:Y:S04]  /*aa50*/  LDL R15, [R1+0x5c0] ;  /* 0x0005c000010f7983 */ /* 0x000f280000100800 */
[----:B0-----:R-:W5:Y:S04]  /*aa60*/  LDL R11, [R1+0x644] ;  /* 0x00064400010b7983 */ /* 0x001f680000100800 */
[----:B------:R-:W2:Y:S04]  /*aa70*/  LDL R13, [R1+0x5c4] ;  /* 0x0005c400010d7983 */ /* 0x000ea80000100800 */
[----:B------:R-:W4:Y:S01]  /*aa80*/  LDL R7, [R1+0x638] ;  /* 0x0006380001077983 */ /* 0x000f220000100800 */
[----:B------:R-:W-:-:S03]  /*aa90*/  ISETP.GT.AND P2, PT, R0, 0x63, PT ;  /* 0x000000630000780c */ /* 0x000fc60003f44270 */
[----:B---3--:R0:W-:Y:S01]  /*aaa0*/  STL [R1+0x28], R6 ;  /* 0x0000280601007387 */ /* 0x0081e20000100800 */
[----:B------:R-:W-:Y:S02]  /*aab0*/  PRMT R10, RZ, 0x7610, R10 ;  /* 0x00007610ff0a7816 */ /* 0x000fe4000000000a */
[----:B------:R-:W-:Y:S01]  /*aac0*/  ISETP.GT.AND P1, PT, R0, 0x64, PT ;  /* 0x000000640000780c */ /* 0x000fe20003f24270 */
[----:B------:R-:W3:Y:S01]  /*aad0*/  LDL R9, [R1+0x5b8] ;  /* 0x0005b80001097983 */ /* 0x000ee20000100800 */
[----:B------:R-:W-:-:S03]  /*aae0*/  PRMT R24, RZ, 0x7610, R24 ;  /* 0x00007610ff187816 */ /* 0x000fc60000000018 */
[----:B------:R-:W3:Y:S04]  /*aaf0*/  LDL R8, [R1+0x5bc] ;  /* 0x0005bc0001087983 */ /* 0x000ee80000100800 */
[----:B0-----:R-:W4:Y:S01]  /*ab00*/  LDL R6, [R1+0x63c] ;  /* 0x00063c0001067983 */ /* 0x001f220000100800 */
[----:B-----5:R-:W-:Y:S01]  /*ab10*/  @P2 IMAD.MOV.U32 R4, RZ, RZ, R11 ;  /* 0x000000ffff042224 */ /* 0x020fe200078e000b */
[C---:B------:R-:W-:Y:S02]  /*ab20*/  ISETP.GT.AND P4, PT, R0.reuse, 0x73, PT ;  /* 0x000000730000780c */ /* 0x040fe40003f84270 */
[----:B------:R-:W5:Y:S04]  /*ab30*/  LDL R11, [R1+0x630] ;  /* 0x00063000010b7983 */ /* 0x000f680000100800 */
[----:B--2---:R0:W2:Y:S04]  /*ab40*/  @P2 LDG.E.U8 R10, desc[UR6][R4.64] ;  /* 0x00000006040a2981 */ /* 0x0040a8000c1e1100 */
[----:B----4-:R3:W4:Y:S01]  /*ab50*/  @P1 LDG.E.U8 R24, desc[UR6][R6.64] ;  /* 0x0000000606181981 */ /* 0x010722000c1e1100 */
[----:B------:R-:W-:-:S02]  /*ab60*/  ISETP.GT.AND P3, PT, R0, 0x74, PT ;  /* 0x000000740000780c */ /* 0x000fc40003f64270 */
[----:B0-----:R-:W-:Y:S02]  /*ab70*/  @P4 IMAD.MOV.U32 R4, RZ, RZ, R13 ;  /* 0x000000ffff044224 */ /* 0x001fe400078e000d */
[----:B------:R-:W-:Y:S01]  /*ab80*/  @P4 IMAD.MOV.U32 R5, RZ, RZ, R15 ;  /* 0x000000ffff054224 */ /* 0x000fe200078e000f */
[----:B--2---:R0:W-:Y:S04]  /*ab90*/  STL [R1+0x14], R10 ;  /* 0x0000140a01007387 */ /* 0x0041e80000100800 */
[----:B------:R-:W2:Y:S04]  /*aba0*/  LDL R15, [R1+0x5b0] ;  /* 0x0005b000010f7983 */ /* 0x000ea80000100800 */
[----:B------:R-:W2:Y:S04]  /*abb0*/  LDL R13, [R1+0x5b4] ;  /* 0x0005b400010d7983 */ /* 0x000ea80000100800 */
[----:B0-----:R-:W2:Y:S01]  /*abc0*/  LDL R10, [R1+0x634] ;  /* 0x00063400010a7983 */ /* 0x001ea20000100800 */
[----:B---3--:R-:W-:-:S02]  /*abd0*/  @P3 IMAD.MOV.U32 R6, RZ, RZ, R8 ;  /* 0x000000ffff063224 */ /* 0x008fc400078e0008 */
[----:B------:R-:W-:Y:S01]  /*abe0*/  @P3 IMAD.MOV.U32 R7, RZ, RZ, R9 ;  /* 0x000000ffff073224 */ /* 0x000fe200078e0009 */
[----:B----4-:R0:W-:Y:S04]  /*abf0*/  STL [R1+0x10], R24 ;  /* 0x0000101801007387 */ /* 0x0101e80000100800 */
[----:B0-----:R-:W3:Y:S04]  /*ac00*/  LDL.LU R24, [R1+0x1b14] ;  /* 0x001b140001187983 */ /* 0x001ee80000300800 */
[----:B------:R-:W4:Y:S04]  /*ac10*/  LDL R9, [R1+0x628] ;  /* 0x0006280001097983 */ /* 0x000f280000100800 */
[----:B------:R-:W4:Y:S01]  /*ac20*/  LDL R8, [R1+0x62c] ;  /* 0x00062c0001087983 */ /* 0x000f220000100800 */
[----:B------:R-:W-:-:S02]  /*ac30*/  PRMT R3, RZ, 0x7610, R3 ;  /* 0x00007610ff037816 */ /* 0x000fc40000000003 */
[C---:B------:R-:W-:Y:S02]  /*ac40*/  ISETP.GT.AND P0, PT, R0.reuse, 0x65, PT ;  /* 0x000000650000780c */ /* 0x040fe40003f04270 */
[C---:B------:R-:W-:Y:S02]  /*ac50*/  ISETP.GT.AND P2, PT, R0.reuse, 0x75, PT ;  /* 0x000000750000780c */ /* 0x040fe40003f44270 */
[----:B------:R0:W3:Y:S01]  /*ac60*/  @P4 LDG.E.U8 R3, desc[UR6][R4.64] ;  /* 0x0000000604034981 */ /* 0x0000e2000c1e1100 */
[----:B------:R-:W-:Y:S02]  /*ac70*/  PRMT R16, RZ, 0x7610, R16 ;  /* 0x00007610ff107816 */ /* 0x000fe40000000010 */
[----:B------:R-:W-:Y:S02]  /*ac80*/  ISETP.GT.AND P1, PT, R0, 0x66, PT ;  /* 0x000000660000780c */ /* 0x000fe40003f24270 */
[----:B0-----:R-:W-:-:S06]  /*ac90*/  PRMT R4, RZ, 0x7610, R4 ;  /* 0x00007610ff047816 */ /* 0x001fcc0000000004 */
[----:B------:R2:W3:Y:S01]  /*aca0*/  @P3 LDG.E.U8 R4, desc[UR6][R6.64] ;  /* 0x0000000606043981 */ /* 0x0004e2000c1e1100 */
[----:B------:R-:W-:Y:S02]  /*acb0*/  PRMT R5, RZ, 0x7610, R5 ;  /* 0x00007610ff057816 */ /* 0x000fe40000000005 */
[----:B------:R-:W-:Y:S01]  /*acc0*/  PRMT R12, RZ, 0x7610, R12 ;  /* 0x00007610ff0c7816 */ /* 0x000fe2000000000c */
[----:B--2---:R-:W-:Y:S02]  /*acd0*/  @P0 IMAD.MOV.U32 R6, RZ, RZ, R10 ;  /* 0x000000ffff060224 */ /* 0x004fe400078e000a */
[----:B-----5:R-:W-:Y:S01]  /*ace0*/  @P0 IMAD.MOV.U32 R7, RZ, RZ, R11 ;  /* 0x000000ffff070224 */ /* 0x020fe200078e000b */
[----:B------:R-:W2:Y:S04]  /*acf0*/  LDL R10, [R1+0x5ac] ;  /* 0x0005ac00010a7983 */ /* 0x000ea80000100800 */
[----:B------:R0:W5:Y:S04]  /*ad00*/  @P0 LDG.E.U8 R16, desc[UR6][R6.64] ;  /* 0x0000000606100981 */ /* 0x000168000c1e1100 */
[----:B------:R-:W3:Y:S01]  /*ad10*/  LDL R11, [R1+0x5a8] ;  /* 0x0005a800010b7983 */ /* 0x000ee20000100800 */
[----:B0-----:R-:W-:-:S02]  /*ad20*/  @P2 IMAD.MOV.U32 R6, RZ, RZ, R13 ;  /* 0x000000ffff062224 */ /* 0x001fc400078e000d */
[----:B------:R-:W-:-:S05]  /*ad30*/  @P2 IMAD.MOV.U32 R7, RZ, RZ, R15 ;  /* 0x000000ffff072224 */ /* 0x000fca00078e000f */
[----:B------:R0:W3:Y:S04]  /*ad40*/  @P2 LDG.E.U8 R5, desc[UR6][R6.64] ;  /* 0x0000000606052981 */ /* 0x0000e8000c1e1100 */
[----:B----4-:R2:W4:Y:S01]  /*ad50*/  @P1 LDG.E.U8 R12, desc[UR6][R8.64] ;  /* 0x00000006080c1981 */ /* 0x010522000c1e1100 */
[----:B------:R-:W-:Y:S02]  /*ad60*/  ISETP.GT.AND P3, PT, R0, 0x76, PT ;  /* 0x000000760000780c */ /* 0x000fe40003f64270 */
[----:B0-----:R-:W-:-:S11]  /*ad70*/  PRMT R6, RZ, 0x7610, R6 ;  /* 0x00007610ff067816 */ /* 0x001fd60000000006 */
[----:B--2---:R-:W-:Y:S01]  /*ad80*/  @P3 IMAD.MOV.U32 R8, RZ, RZ, R10 ;  /* 0x000000ffff083224 */ /* 0x004fe200078e000a */
[----:B-----5:R0:W-:Y:S01]  /*ad90*/  STL [R1+0xc], R16 ;  /* 0x00000c1001007387 */ /* 0x0201e20000100800 */
[----:B---3--:R-:W-:-:S03]  /*ada0*/  @P3 IMAD.MOV.U32 R9, RZ, RZ, R11 ;  /* 0x000000ffff093224 */ /* 0x008fc600078e000b */
[----:B------:R-:W2:Y:S04]  /*adb0*/  LDL R15, [R1+0x624] ;  /* 0x00062400010f7983 */ /* 0x000ea80000100800 */
[----:B------:R1:W3:Y:S04]  /*adc0*/  @P3 LDG.E.U8 R6, desc[UR6][R8.64] ;  /* 0x0000000608063981 */ /* 0x0002e8000c1e1100 */
[----:B0-----:R-:W5:Y:S04]  /*add0*/  LDL R16, [R1+0x620] ;  /* 0x0006200001107983 */ /* 0x001f680000100800 */
[----:B------:R-:W-:Y:S04]  /*ade0*/  STL [R1+0x1b08], R5 ;  /* 0x001b080501007387 */ /* 0x000fe80000100800 */
[----:B------:R-:W2:Y:S04]  /*adf0*/  LDL R13, [R1+0x5a0] ;  /* 0x0005a000010d7983 */ /* 0x000ea80000100800 */
[----:B----4-:R0:W-:Y:S04]  /*ae00*/  STL [R1+0x8], R12 ;  /* 0x0000080c01007387 */ /* 0x0101e80000100800 */
[----:B------:R-:W1:Y:S04]  /*ae10*/  LDL R8, [R1+0x670] ;  /* 0x0006700001087983 */ /* 0x000e680000100800 */
[----:B------:R-:W1:Y:S01]  /*ae20*/  LDL R9, [R1+0x674] ;  /* 0x0006740001097983 */ /* 0x000e620000100800 */
[----:B------:R-:W-:-:S02]  /*ae30*/  ISETP.GT.AND P0, PT, R0, 0x5d, PT ;  /* 0x0000005d0000780c */ /* 0x000fc40003f04270 */
[C---:B------:R-:W-:Y:S01]  /*ae40*/  ISETP.GT.AND P2, PT, R0.reuse, 0x67, PT ;  /* 0x000000670000780c */ /* 0x040fe20003f44270 */
[----:B------:R-:W4:Y:S01]  /*ae50*/  LDL R11, [R1+0x618] ;  /* 0x00061800010b7983 */ /* 0x000f220000100800 */
[----:B------:R-:W-:Y:S02]  /*ae60*/  PRMT R23, RZ, 0x7610, R23 ;  /* 0x00007610ff177816 */ /* 0x000fe40000000017 */
[----:B------:R-:W-:Y:S01]  /*ae70*/  PRMT R14, RZ, 0x7610, R14 ;  /* 0x00007610ff0e7816 */ /* 0x000fe2000000000e */
[----:B------:R-:W4:Y:S01]  /*ae80*/  LDL R10, [R1+0x61c] ;  /* 0x00061c00010a7983 */ /* 0x000f220000100800 */
[----:B------:R-:W-:-:S03]  /*ae90*/  ISETP.GT.AND P1, PT, R0, 0x68, PT ;  /* 0x000000680000780c */ /* 0x000fc60003f24270 */
[----:B0-----:R-:W2:Y:S02]  /*aea0*/  LDL R12, [R1+0x5a4] ;  /* 0x0005a400010c7983 */ /* 0x001ea40000100800 */
[----:B-1----:R-:W-:-:S04]  /*aeb0*/  @P0 LOP3.LUT R9, R9, R8, RZ, 0x3c, !PT ;  /* 0x0000000809090212 */ /* 0x002fc800078e3cff */
[----:B------:R-:W-:-:S04]  /*aec0*/  @P0 LOP3.LUT R8, R9, R8, RZ, 0x3c, !PT ;  /* 0x0000000809080212 */ /* 0x000fc800078e3cff */
[----:B------:R-:W-:-:S05]  /*aed0*/  @P0 LOP3.LUT R9, R9, R8, RZ, 0x3c, !PT ;  /* 0x0000000809090212 */ /* 0x000fca00078e3cff */
[----:B------:R2:W3:Y:S02]  /*aee0*/  @P0 LDG.E.U8 R23, desc[UR6][R8.64] ;  /* 0x0000000608170981 */ /* 0x0004e4000c1e1100 */
[----:B--2---:R-:W-:Y:S02]  /*aef0*/  @P2 IMAD.MOV.U32 R8, RZ, RZ, R15 ;  /* 0x000000ffff082224 */ /* 0x004fe400078e000f */
[----:B-----5:R-:W-:-:S05]  /*af00*/  @P2 IMAD.MOV.U32 R9, RZ, RZ, R16 ;  /* 0x000000ffff092224 */ /* 0x020fca00078e0010 */
[----:B------:R-:W2:Y:S01]  /*af10*/  @P2 LDG.E.U8 R14, desc[UR6][R8.64] ;  /* 0x00000006080e2981 */ /* 0x000ea2000c1e1100 */
[----:B------:R-:W-:-:S06]  /*af20*/  PRMT R5, RZ, 0x7610, R5 ;  /* 0x00007610ff057816 */ /* 0x000fcc0000000005 */
[----:B----4-:R-:W4:Y:S04]  /*af30*/  @P1 LDG.E.U8 R5, desc[UR6][R10.64] ;  /* 0x000000060a051981 */ /* 0x010f28000c1e1100 */
[----:B---3--:R0:W-:Y:S04]  /*af40*/  STL [R1+0x1c], R23 ;  /* 0x00001c1701007387 */ /* 0x0081e80000100800 */
[----:B0-----:R-:W3:Y:S04]  /*af50*/  LDL.LU R23, [R1+0x1b10] ;  /* 0x001b100001177983 */ /* 0x001ee80000300800 */
[----:B------:R-:W5:Y:S04]  /*af60*/  LDL R16, [R1+0x59c] ;  /* 0x00059c0001107983 */ /* 0x000f680000100800 */
[----:B------:R-:W3:Y:S04]  /*af70*/  LDL R15, [R1+0x610] ;  /* 0x00061000010f7983 */ /* 0x000ee80000100800 */
[----:B--2---:R0:W-:Y:S04]  /*af80*/  STL [R1+0x4], R14 ;  /* 0x0000040e01007387 */ /* 0x0041e80000100800 */
[----:B------:R-:W2:Y:S01]  /*af90*/  LDL R11, [R1+0x598] ;  /* 0x00059800010b7983 */ /* 0x000ea20000100800 */
[----:B------:R-:W-:-:S02]  /*afa0*/  ISETP.GT.AND P4, PT, R0, 0x77, PT ;  /* 0x000000770000780c */ /* 0x000fc40003f84270 */
[----:B------:R-:W-:Y:S02]  /*afb0*/  ISETP.GT.AND P3, PT, R0, 0x78, PT ;  /* 0x000000780000780c */ /* 0x000fe40003f64270 */
[----:B------:R-:W-:Y:S01]  /*afc0*/  PRMT R7, RZ, 0x7610, R7 ;  /* 0x00007610ff077816 */ /* 0x000fe20000000007 */
[----:B0-----:R-:W3:Y:S08]  /*afd0*/  LDL R14, [R1+0x614] ;  /* 0x00061400010e7983 */ /* 0x001ef00000100800 */
[----:B------:R-:W-:-:S02]  /*afe0*/  @P4 IMAD.MOV.U32 R8, RZ, RZ, R12 ;  /* 0x000000ffff084224 */ /* 0x000fc400078e000c */
[----:B------:R-:W-:Y:S01]  /*aff0*/  @P4 IMAD.MOV.U32 R9, RZ, RZ, R13 ;  /* 0x000000ffff094224 */ /* 0x000fe200078e000d */
[----:B------:R-:W3:Y:S04]  /*b000*/  LDL R12, [R1+0x608] ;  /* 0x00060800010c7983 */ /* 0x000ee80000100800 */
[----:B------:R0:W3:Y:S04]  /*b010*/  @P4 LDG.E.U8 R7, desc[UR6][R8.64] ;  /* 0x0000000608074981 */ /* 0x0000e8000c1e1100 */
[----:B------:R-:W3:Y:S01]  /*b020*/  LDL R13, [R1+0x594] ;  /* 0x00059400010d7983 */ /* 0x000ee20000100800 */
[----:B0-----:R-:W-:-:S03]  /*b030*/  PRMT R8, RZ, 0x7610, R8 ;  /* 0x00007610ff087816 */ /* 0x001fc60000000008 */
[----:B----4-:R0:W-:Y:S04]  /*b040*/  STL [R1], R5 ;  /* 0x0000000501007387 */ /* 0x0101e80000100800 */
[----:B0-----:R-:W4:Y:S01]  /*b050*/  LDL R5, [R1+0x60c] ;  /* 0x00060c0001057983 */ /* 0x001f220000100800 */
[----:B-----5:R-:W-:Y:S01]  /*b060*/  @P3 IMAD.MOV.U32 R10, RZ, RZ, R16 ;  /* 0x000000ffff0a3224 */ /* 0x020fe200078e0010 */
[C---:B------:R-:W-:Y:S02]  /*b070*/  ISETP.GT.AND P0, PT, R0.reuse, 0x69, PT ;  /* 0x000000690000780c */ /* 0x040fe40003f04270 */
[----:B------:R-:W5:Y:S04]  /*b080*/  LDL R16, [R1+0x58c] ;  /* 0x00058c0001107983 */ /* 0x000f680000100800 */
[----:B--2---:R3:W2:Y:S01]  /*b090*/  @P3 LDG.E.U8 R8, desc[UR6][R10.64] ;  /* 0x000000060a083981 */ /* 0x0046a2000c1e1100 */
[----:B------:R-:W-:-:S02]  /*b0a0*/  ISETP.GT.AND P2, PT, R0, 0x79, PT ;  /* 0x000000790000780c */ /* 0x000fc40003f44270 */
[----:B------:R-:W-:Y:S02]  /*b0b0*/  ISETP.GT.AND P1, PT, R0, 0x6a, PT ;  /* 0x0000006a0000780c */ /* 0x000fe40003f24270 */
[----:B------:R-:W-:Y:S02]  /*b0c0*/  PRMT R29, RZ, 0x7610, R29 ;  /* 0x00007610ff1d7816 */ /* 0x000fe4000000001d */
[----:B---3--:R-:W-:Y:S02]  /*b0d0*/  @P0 IMAD.MOV.U32 R10, RZ, RZ, R14 ;  /* 0x000000ffff0a0224 */ /* 0x008fe400078e000e */
[----:B------:R-:W-:Y:S01]  /*b0e0*/  @P0 IMAD.MOV.U32 R11, RZ, RZ, R15 ;  /* 0x000000ffff0b0224 */ /* 0x000fe200078e000f */
[----:B------:R-:W-:-:S04]  /*b0f0*/  PRMT R27, RZ, 0x7610, R27 ;  /* 0x00007610ff1b7816 */ /* 0x000fc8000000001b */
[----:B------:R0:W3:Y:S02]  /*b100*/  @P0 LDG.E.U8 R29, desc[UR6][R10.64] ;  /* 0x000000060a1d0981 */ /* 0x0000e4000c1e1100 */
[----:B0-----:R-:W-:Y:S02]  /*b110*/  @P2 IMAD.MOV.U32 R10, RZ, RZ, R13 ;  /* 0x000000ffff0a2224 */ /* 0x001fe400078e000d */
[----:B------:R-:W-:Y:S02]  /*b120*/  @P1 IMAD.MOV.U32 R13, RZ, RZ, R12 ;  /* 0x000000ffff0d1224 */ /* 0x000fe400078e000c */
[----:B----4-:R-:W-:-:S05]  /*b130*/  @P1 IMAD.MOV.U32 R12, RZ, RZ, R5 ;  /* 0x000000ffff0c1224 */ /* 0x010fca00078e0005 */
[----:B------:R5:W4:Y:S04]  /*b140*/  @P1 LDG.E.U8 R27, desc[UR6][R12.64] ;  /* 0x000000060c1b1981 */ /* 0x000b28000c1e1100 */
[----:B--2---:R0:W-:Y:S04]  /*b150*/  STL [R1+0x1b04], R8 ;  /* 0x001b040801007387 */ /* 0x0041e80000100800 */
[----:B------:R-:W2:Y:S04]  /*b160*/  LDL R13, [R1+0x588] ;  /* 0x00058800010d7983 */ /* 0x000ea80000100800 */
[----:B------:R-:W2:Y:S04]  /*b170*/  LDL R15, [R1+0x668] ;  /* 0x00066800010f7983 */ /* 0x000ea80000100800 */
[----:B0-----:R-:W2:Y:S04]  /*b180*/  LDL R8, [R1+0x590] ;  /* 0x0005900001087983 */ /* 0x001ea80000100800 */
[----:B------:R-:W3:Y:S01]  /*b190*/  LDL R14, [R1+0x66c] ;  /* 0x00066c00010e7983 */ /* 0x000ee20000100800 */
[----:B------:R-:W-:-:S02]  /*b1a0*/  ISETP.GT.AND P3, PT, R0, 0x7a, PT ;  /* 0x0000007a0000780c */ /* 0x000fc40003f64270 */
[----:B------:R-:W-:Y:S01]  /*b1b0*/  PRMT R9, RZ, 0x7610, R9 ;  /* 0x00007610ff097816 */ /* 0x000fe20000000009 */
[----:B------:R-:W3:Y:S01]  /*b1c0*/  LDL R5, [R1+0x604] ;  /* 0x0006040001057983 */ /* 0x000ee20000100800 */
[----:B------:R-:W-:Y:S02]  /*b1d0*/  ISETP.GT.AND P0, PT, R0, 0x5e, PT ;  /* 0x0000005e0000780c */ /* 0x000fe40003f04270 */
[----:B------:R-:W-:-:S07]  /*b1e0*/  PRMT R28, RZ, 0x7610, R28 ;  /* 0x00007610ff1c7816 */ /* 0x000fce000000001c */
[----:B-----5:R-:W-:Y:S01]  /*b1f0*/  @P3 IMAD.MOV.U32 R12, RZ, RZ, R16 ;  /* 0x000000ffff0c3224 */ /* 0x020fe200078e0010 */
[----:B------:R-:W-:Y:S01]  /*b200*/  ISETP.GT.AND P1, PT, R0, 0x6c, PT ;  /* 0x0000006c0000780c */ /* 0x000fe20003f24270 */
[----:B------:R-:W5:Y:S01]  /*b210*/  LDL R16, [R1+0x584] ;  /* 0x0005840001107983 */ /* 0x000f620000100800 */
[----:B--2---:R-:W-:-:S03]  /*b220*/  @P2 IMAD.MOV.U32 R11, RZ, RZ, R8 ;  /* 0x000000ffff0b2224 */ /* 0x004fc600078e0008 */
[----:B------:R-:W2:Y:S04]  /*b230*/  LDL R8, [R1+0x600] ;  /* 0x0006000001087983 */ /* 0x000ea80000100800 */
[----:B------:R0:W4:Y:S02]  /*b240*/  @P2 LDG.E.U8 R9, desc[UR6][R10.64] ;  /* 0x000000060a092981 */ /* 0x000124000c1e1100 */
[----:B0-----:R-:W-:-:S06]  /*b250*/  PRMT R10, RZ, 0x7610, R10 ;  /* 0x00007610ff0a7816 */ /* 0x001fcc000000000a */
[----:B------:R3:W4:Y:S02]  /*b260*/  @P3 LDG.E.U8 R10, desc[UR6][R12.64] ;  /* 0x000000060c0a3981 */ /* 0x000724000c1e1100 */
[----:B---3--:R-:W-:Y:S02]  /*b270*/  @P0 IMAD.MOV.U32 R12, RZ, RZ, R14 ;  /* 0x000000ffff0c0224 */ /* 0x008fe400078e000e */
[----:B------:R-:W-:Y:S01]  /*b280*/  @P0 IMAD.MOV.U32 R13, RZ, RZ, R15 ;  /* 0x000000ffff0d0224 */ /* 0x000fe200078e000f */
[----:B------:R-:W3:Y:S04]  /*b290*/  LDL R14, [R1+0x5fc] ;  /* 0x0005fc00010e7983 */ /* 0x000ee80000100800 */
[----:B------:R0:W3:Y:S04]  /*b2a0*/  @P0 LDG.E.U8 R28, desc[UR6][R12.64] ;  /* 0x000000060c1c0981 */ /* 0x0000e8000c1e1100 */
[----:B------:R-:W4:Y:S01]  /*b2b0*/  LDL R15, [R1+0x5f8] ;  /* 0x0005f800010f7983 */ /* 0x000f220000100800 */
[----:B------:R-:W-:-:S02]  /*b2c0*/  ISETP.GT.AND P2, PT, R0, 0x6b, PT ;  /* 0x0000006b0000780c */ /* 0x000fc40003f44270 */
[----:B------:R-:W-:Y:S02]  /*b2d0*/  PRMT R26, RZ, 0x7610, R26 ;  /* 0x00007610ff1a7816 */ /* 0x000fe4000000001a */
[----:B------:R-:W-:-:S09]  /*b2e0*/  PRMT R25, RZ, 0x7610, R25 ;  /* 0x00007610ff197816 */ /* 0x000fd20000000019 */
[----:B0-----:R-:W-:Y:S02]  /*b2f0*/  @P2 IMAD.MOV.U32 R12, RZ, RZ, R5 ;  /* 0x000000ffff0c2224 */ /* 0x001fe400078e0005 */
[----:B--2---:R-:W-:-:S05]  /*b300*/  @P2 IMAD.MOV.U32 R13, RZ, RZ, R8 ;  /* 0x000000ffff0d2224 */ /* 0x004fca00078e0008 */
[----:B------:R5:W2:Y:S04]  /*b310*/  @P2 LDG.E.U8 R26, desc[UR6][R12.64] ;  /* 0x000000060c1a2981 */ /* 0x000aa8000c1e1100 */
[----:B---3--:R0:W-:Y:S04]  /*b320*/  STL [R1+0x1ad8], R28 ;  /* 0x001ad81c01007387 */ /* 0x0081e80000100800 */
[----:B----4-:R-:W3:Y:S01]  /*b330*/  @P1 LDG.E.U8 R25, desc[UR6][R14.64] ;  /* 0x000000060e191981 */ /* 0x010ee2000c1e1100 */
[----:B------:R-:W-:-:S03]  /*b340*/  ISETP.GT.AND P4, PT, R0, 0x7b, PT ;  /* 0x0000007b0000780c */ /* 0x000fc60003f84270 */
[----:B------:R-:W4:Y:S04]  /*b350*/  LDL R8, [R1+0x578] ;  /* 0x0005780001087983 */ /* 0x000f280000100800 */
[----:B0-----:R-:W3:Y:S04]  /*b360*/  LDL R28, [R1+0x580] ;  /* 0x00058000011c7983 */ /* 0x001ee80000100800 */
[----:B------:R-:W4:Y:S02]  /*b370*/  LDL R5, [R1+0x57c] ;  /* 0x00057c0001057983 */ /* 0x000f240000100800 */
[----:B-----5:R-:W-:-:S02]  /*b380*/  @P4 IMAD.MOV.U32 R12, RZ, RZ, R16 ;  /* 0x000000ffff0c4224 */ /* 0x020fc400078e0010 */
[----:B--2---:R0:W-:Y:S04]  /*b390*/  STL [R1+0x1b00], R26 ;  /* 0x001b001a01007387 */ /* 0x0041e80000100800 */
[----:B------:R-:W2:Y:S04]  /*b3a0*/  LDL R16, [R1+0x574] ;  /* 0x0005740001107983 */ /* 0x000ea80000100800 */
[----:B0-----:R-:W5:Y:S01]  /*b3b0*/  LDL R26, [R1+0x570] ;  /* 0x00057000011a7983 */ /* 0x001f620000100800 */
[----:B---3--:R-:W-:-:S03]  /*b3c0*/  @P4 IMAD.MOV.U32 R13, RZ, RZ, R28 ;  /* 0x000000ffff0d4224 */ /* 0x008fc600078e001c */
[----:B------:R-:W3:Y:S04]  /*b3d0*/  LDL R28, [R1+0x5f4] ;  /* 0x0005f400011c7983 */ /* 0x000ee80000100800 */
[----:B------:R0:W-:Y:S04]  /*b3e0*/  STL [R1+0x1af8], R25 ;  /* 0x001af81901007387 */ /* 0x0001e80000100800 */
[----:B0-----:R-:W2:Y:S01]  /*b3f0*/  LDL R25, [R1+0x5f0] ;  /* 0x0005f00001197983 */ /* 0x001ea20000100800 */
[----:B------:R-:W-:Y:S02]  /*b400*/  ISETP.GT.AND P3, PT, R0, 0x7c, PT ;  /* 0x0000007c0000780c */ /* 0x000fe40003f64270 */
[----:B------:R-:W-:-:S02]  /*b410*/  PRMT R11, RZ, 0x7610, R11 ;  /* 0x00007610ff0b7816 */ /* 0x000fc4000000000b */
[----:B------:R-:W-:-:S04]  /*b420*/  ISETP.GT.AND P2, PT, R0, 0x6d, PT ;  /* 0x0000006d0000780c */ /* 0x000fc80003f44270 */
[----:B------:R0:W5:Y:S01]  /*b430*/  @P4 LDG.E.U8 R11, desc[UR6][R12.64] ;  /* 0x000000060c0b4981 */ /* 0x000162000c1e1100 */
[----:B------:R-:W-:-:S04]  /*b440*/  ISETP.GT.AND P4, PT, R0, 0x7d, PT ;  /* 0x0000007d0000780c */ /* 0x000fc80003f84270 */
[----:B----4-:R-:W-:Y:S02]  /*b450*/  @P3 IMAD.MOV.U32 R14, RZ, RZ, R5 ;  /* 0x000000ffff0e3224 */ /* 0x010fe400078e0005 */
[----:B------:R-:W-:Y:S01]  /*b460*/  @P3 IMAD.MOV.U32 R15, RZ, RZ, R8 ;  /* 0x000000ffff0f3224 */ /* 0x000fe200078e0008 */
[----:B------:R-:W-:Y:S01]  /*b470*/  PRMT R17, RZ, 0x7610, R17 ;  /* 0x00007610ff117816 */ /* 0x000fe20000000011 */
[----:B------:R-:W4:Y:S01]  /*b480*/  LDL R8, [R1+0x5e8] ;  /* 0x0005e80001087983 */ /* 0x000f220000100800 */
[----:B0-----:R-:W-:Y:S02]  /*b490*/  PRMT R12, RZ, 0x7610, R12 ;  /* 0x00007610ff0c7816 */ /* 0x001fe4000000000c */
[----:B------:R-:W-:Y:S01]  /*b4a0*/  PRMT R13, RZ, 0x7610, R13 ;  /* 0x00007610ff0d7816 */ /* 0x000fe2000000000d */
[----:B------:R-:W4:Y:S04]  /*b4b0*/  LDL R5, [R1+0x5ec] ;  /* 0x0005ec0001057983 */ /* 0x000f280000100800 */
[----:B------:R3:W4:Y:S02]  /*b4c0*/  @P3 LDG.E.U8 R12, desc[UR6][R14.64] ;  /* 0x000000060e0c3981 */ /* 0x000724000c1e1100 */
[----:B---3--:R-:W-:-:S02]  /*b4d0*/  @P2 IMAD.MOV.U32 R14, RZ, RZ, R28 ;  /* 0x000000ffff0e2224 */ /* 0x008fc400078e001c */
[----:B--2---:R-:W-:-:S05]  /*b4e0*/  @P2 IMAD.MOV.U32 R15, RZ, RZ, R25 ;  /* 0x000000ffff0f2224 */ /* 0x004fca00078e0019 */
[----:B------:R0:W2:Y:S02]  /*b4f0*/  @P2 LDG.E.U8 R17, desc[UR6][R14.64] ;  /* 0x000000060e112981 */ /* 0x0000a4000c1e1100 */
[----:B0-----:R-:W-:Y:S02]  /*b500*/  @P4 IMAD.MOV.U32 R14, RZ, RZ, R16 ;  /* 0x000000ffff0e4224 */ /* 0x001fe400078e0010 */
[----:B-----5:R-:W-:-:S05]  /*b510*/  @P4 IMAD.MOV.U32 R15, RZ, RZ, R26 ;  /* 0x000000ffff0f4224 */ /* 0x020fca00078e001a */
[----:B------:R0:W3:Y:S01]  /*b520*/  @P4 LDG.E.U8 R13, desc[UR6][R14.64] ;  /* 0x000000060e0d4981 */ /* 0x0000e2000c1e1100 */
[----:B------:R-:W-:Y:S02]  /*b530*/  ISETP.GT.AND P0, PT, R0, 0x6e, PT ;  /* 0x0000006e0000780c */ /* 0x000fe40003f04270 */
[----:B------:R-:W-:Y:S01]  /*b540*/  PRMT R18, RZ, 0x7610, R18 ;  /* 0x00007610ff127816 */ /* 0x000fe20000000012 */
[----:B----4-:R-:W-:Y:S10]  /*b550*/  STL [R1+0x1afc], R12 ;  /* 0x001afc0c01007387 */ /* 0x010ff40000100800 */
[----:B0-----:R-:W-:-:S02]  /*b560*/  @P0 IMAD.MOV.U32 R14, RZ, RZ, R5 ;  /* 0x000000ffff0e0224 */ /* 0x001fc400078e0005 */
[----:B------:R-:W-:-:S05]  /*b570*/  @P0 IMAD.MOV.U32 R15, RZ, RZ, R8 ;  /* 0x000000ffff0f0224 */ /* 0x000fca00078e0008 */
[----:B------:R0:W4:Y:S04]  /*b580*/  @P0 LDG.E.U8 R18, desc[UR6][R14.64] ;  /* 0x000000060e120981 */ /* 0x000128000c1e1100 */
[----:B--2---:R1:W-:Y:S04]  /*b590*/  STL [R1+0x1ae4], R17 ;  /* 0x001ae41101007387 */ /* 0x0043e80000100800 */
[----:B------:R-:W0:Y:S04]  /*b5a0*/  LDL R28, [R1+0x56c] ;  /* 0x00056c00011c7983 */ /* 0x000e280000100800 */
[----:B------:R-:W2:Y:S04]  /*b5b0*/  LDL R26, [R1+0x6e0] ;  /* 0x0006e000011a7983 */ /* 0x000ea80000100800 */
[----:B------:R-:W5:Y:S04]  /*b5c0*/  LDL R25, [R1+0x6e4] ;  /* 0x0006e40001197983 */ /* 0x000f680000100800 */
[----:B---3--:R3:W-:Y:S04]  /*b5d0*/  STL [R1+0x1ae8], R13 ;  /* 0x001ae80d01007387 */ /* 0x0087e80000100800 */
[----:B------:R-:W2:Y:S04]  /*b5e0*/  LDL R15, [R1+0x568] ;  /* 0x00056800010f7983 */ /* 0x000ea80000100800 */
[----:B-1----:R-:W4:Y:S04]  /*b5f0*/  LDL R17, [R1+0x660] ;  /* 0x0006600001117983 */ /* 0x002f280000100800 */
[----:B------:R-:W4:Y:S04]  /*b600*/  LDL R16, [R1+0x664] ;  /* 0x0006640001107983 */ /* 0x000f280000100800 */
[----:B---3--:R-:W3:Y:S04]  /*b610*/  LDL R13, [R1+0x5e0] ;  /* 0x0005e000010d7983 */ /* 0x008ee80000100800 */
[----:B------:R-:W3:Y:S01]  /*b620*/  LDL R12, [R1+0x5e4] ;  /* 0x0005e400010c7983 */ /* 0x000ee20000100800 */
[----:B------:R-:W-:-:S02]  /*b630*/  ISETP.GT.AND P1, PT, R0, 0x7e, PT ;  /* 0x0000007e0000780c */ /* 0x000fc40003f24270 */
[C---:B------:R-:W-:Y:S01]  /*b640*/  ISETP.GT.AND P2, PT, R0.reuse, 0x4f, PT ;  /* 0x0000004f0000780c */ /* 0x040fe20003f44270 */
[----:B------:R-:W3:Y:S01]  /*b650*/  LDL R8, [R1+0x560] ;  /* 0x0005600001087983 */ /* 0x000ee20000100800 */
[----:B------:R-:W-:Y:S02]  /*b660*/  PRMT R19, RZ, 0x7610, R19 ;  /* 0x00007610ff137816 */ /* 0x000fe40000000013 */
[C---:B------:R-:W-:Y:S01]  /*b670*/  ISETP.GT.AND P3, PT, R0.reuse, 0x5f, PT ;  /* 0x0000005f0000780c */ /* 0x040fe20003f64270 */
[----:B------:R-:W3:Y:S01]  /*b680*/  LDL R5, [R1+0x564] ;  /* 0x0005640001057983 */ /* 0x000ee20000100800 */
[----:B------:R-:W-:Y:S02]  /*b690*/  ISETP.GT.AND P4, PT, R0, 0x6f, PT ;  /* 0x0000006f0000780c */ /* 0x000fe40003f84270 */
[----:B------:R-:W-:Y:S02]  /*b6a0*/  PRMT R21, RZ, 0x7610, R21 ;  /* 0x00007610ff157816 */ /* 0x000fe40000000015 */
[----:B------:R-:W-:-:S02]  /*b6b0*/  PRMT R22, RZ, 0x7610, R22 ;  /* 0x00007610ff167816 */ /* 0x000fc40000000016 */
[----:B------:R-:W-:Y:S01]  /*b6c0*/  PRMT R24, RZ, 0x7610, R24 ;  /* 0x00007610ff187816 */ /* 0x000fe20000000018 */
[----:B0-----:R-:W-:-:S05]  /*b6d0*/  @P1 IMAD.MOV.U32 R14, RZ, RZ, R28 ;  /* 0x000000ffff0e1224 */ /* 0x001fca00078e001c */
[----:B--2---:R5:W2:Y:S02]  /*b6e0*/  @P1 LDG.E.U8 R19, desc[UR6][R14.64] ;  /* 0x000000060e131981 */ /* 0x004aa4000c1e1100 */
[----:B-----5:R-:W-:Y:S02]  /*b6f0*/  @P2 IMAD.MOV.U32 R14, RZ, RZ, R25 ;  /* 0x000000ffff0e2224 */ /* 0x020fe400078e0019 */
[----:B------:R-:W-:-:S05]  /*b700*/  @P2 IMAD.MOV.U32 R15, RZ, RZ, R26 ;  /* 0x000000ffff0f2224 */ /* 0x000fca00078e001a */
[----:B------:R4:W5:Y:S02]  /*b710*/  @P2 LDG.E.U8 R21, desc[UR6][R14.64] ;  /* 0x000000060e152981 */ /* 0x000964000c1e1100 */
[----:B----4-:R-:W-:Y:S02]  /*b720*/  @P3 IMAD.MOV.U32 R14, RZ, RZ, R16 ;  /* 0x000000ffff0e3224 */ /* 0x010fe400078e0010 */
[----:B------:R-:W-:-:S05]  /*b730*/  @P3 IMAD.MOV.U32 R15, RZ, RZ, R17 ;  /* 0x000000ffff0f3224 */ /* 0x000fca00078e0011 */
[----:B------:R3:W4:Y:S02]  /*b740*/  @P3 LDG.E.U8 R22, desc[UR6][R14.64] ;  /* 0x000000060e163981 */ /* 0x000724000c1e1100 */
[----:B---3--:R-:W-:Y:S02]  /*b750*/  @P4 IMAD.MOV.U32 R14, RZ, RZ, R12 ;  /* 0x000000ffff0e4224 */ /* 0x008fe400078e000c */
[----:B------:R-:W-:-:S05]  /*b760*/  @P4 IMAD.MOV.U32 R15, RZ, RZ, R13 ;  /* 0x000000ffff0f4224 */ /* 0x000fca00078e000d */
[----:B------:R0:W3:Y:S01]  /*b770*/  @P4 LDG.E.U8 R24, desc[UR6][R14.64] ;  /* 0x000000060e184981 */ /* 0x0000e2000c1e1100 */
[----:B------:R-:W-:Y:S02]  /*b780*/  ISETP.GT.AND P0, PT, R0, 0x7f, PT ;  /* 0x0000007f0000780c */ /* 0x000fe40003f04270 */
[----:B------:R-:W-:-:S11]  /*b790*/  PRMT R23, RZ, 0x7610, R23 ;  /* 0x00007610ff177816 */ /* 0x000fd60000000017 */
[----:B0-----:R-:W-:Y:S02]  /*b7a0*/  @P0 IMAD.MOV.U32 R14, RZ, RZ, R5 ;  /* 0x000000ffff0e0224 */ /* 0x001fe400078e0005 */
[----:B------:R-:W-:-:S05]  /*b7b0*/  @P0 IMAD.MOV.U32 R15, RZ, RZ, R8 ;  /* 0x000000ffff0f0224 */ /* 0x000fca00078e0008 */
[----:B------:R0:W3:Y:S04]  /*b7c0*/  @P0 LDG.E.U8 R23, desc[UR6][R14.64] ;  /* 0x000000060e170981 */ /* 0x0000e8000c1e1100 */
[----:B------:R-:W-:Y:S01]  /*b7d0*/  STL [R1+0x1adc], R18 ;  /* 0x001adc1201007387 */ /* 0x000fe20000100800 */
[----:B------:R-:W1:Y:S01]  /*b7e0*/  S2UR UR5, SR_CgaCtaId ;  /* 0x00000000000579c3 */ /* 0x000e620000008800 */
[----:B------:R-:W-:-:S07]  /*b7f0*/  UMOV UR4, 0x400 ;  /* 0x0000040000047882 */ /* 0x000fce0000000000 */
[----:B------:R-:W-:Y:S06]  /*b800*/  BAR.SYNC.DEFER_BLOCKING 0x0 ;  /* 0x0000000000007b1d */ /* 0x000fec0000010000 */
[----:B--2---:R-:W-:Y:S04]  /*b810*/  STL [R1+0x1ae0], R19 ;  /* 0x001ae01301007387 */ /* 0x004fe80000100800 */
[----:B-----5:R2:W-:Y:S04]  /*b820*/  STL [R1+0x1ac8], R21 ;  /* 0x001ac81501007387 */ /* 0x0205e80000100800 */
[----:B----4-:R-:W-:Y:S04]  /*b830*/  STL [R1+0x1acc], R22 ;  /* 0x001acc1601007387 */ /* 0x010fe80000100800 */
[----:B---3--:R3:W-:Y:S04]  /*b840*/  STL [R1+0x1ad0], R24 ;  /* 0x001ad01801007387 */ /* 0x0087e80000100800 */
[----:B------:R-:W4:Y:S01]  /*b850*/  LDL.LU R16, [R1+0x278] ;  /* 0x0002780001107983 */ /* 0x000f220000300800 */
[----:B--2---:R-:W0:Y:S03]  /*b860*/  S2R R21, SR_TID.X ;  /* 0x0000000000157919 */ /* 0x004e260000002100 */
[----:B------:R-:W2:Y:S04]  /*b870*/  LDL.LU R12, [R1+0x1e4] ;  /* 0x0001e400010c7983 */ /* 0x000ea80000300800 */
[----:B------:R-:W5:Y:S04]  /*b880*/  LDL.LU R25, [R1+0x114] ;  /* 0x0001140001197983 */ /* 0x000f680000300800 */
[----:B------:R-:W2:Y:S04]  /*b890*/  LDL.LU R13, [R1+0xd4] ;  /* 0x0000d400010d7983 */ /* 0x000ea80000300800 */
[----:B---3--:R-:W3:Y:S04]  /*b8a0*/  LDL.LU R24, [R1+0x94] ;  /* 0x0000940001187983 */ /* 0x008ee80000300800 */
[----:B------:R-:W3:Y:S04]  /*b8b0*/  LDL.LU R8, [R1+0x58] ;  /* 0x0000580001087983 */ /* 0x000ee80000300800 */
[----:B------:R-:W3:Y:S04]  /*b8c0*/  LDL.LU R17, [R1+0x24] ;  /* 0x0000240001117983 */ /* 0x000ee80000300800 */
[----:B------:R-:W3:Y:S01]  /*b8d0*/  LDL.LU R19, [R1+0x274] ;  /* 0x0002740001137983 */ /* 0x000ee20000300800 */
[----:B0-----:R-:W-:-:S03]  /*b8e0*/  LOP3.LUT R14, R21, 0x7f, RZ, 0xc0, !PT ;  /* 0x0000007f150e7812 */ /* 0x001fc600078ec0ff */
[----:B------:R-:W3:Y:S01]  /*b8f0*/  LDL.LU R28, [R1+0x1e0] ;  /* 0x0001e000011c7983 */ /* 0x000ee20000300800 */
[C---:B------:R-:W-:Y:S02]  /*b900*/  LOP3.LUT R15, R21.reuse, 0x7, RZ, 0xc0, !PT ;  /* 0x00000007150f7812 */ /* 0x040fe400078ec0ff */
[----:B------:R-:W-:Y:S01]  /*b910*/  ISETP.GE.AND P0, PT, R14, R0, PT ;  /* 0x000000000e00720c */ /* 0x000fe20003f06270 */
[C---:B------:R-:W-:Y:S01]  /*b920*/  IMAD.SHL.U32 R0, R21.reuse, 0x2, RZ ;  /* 0x0000000215007824 */ /* 0x040fe200078e00ff */
[----:B------:R-:W-:Y:S01]  /*b930*/  LOP3.LUT R14, R21, 0x3, RZ, 0xc0, !PT ;  /* 0x00000003150e7812 */ /* 0x000fe200078ec0ff */
[----:B------:R-:W-:Y:S01]  /*b940*/  IMAD R15, R15, 0x90, RZ ;  /* 0x000000900f0f7824 */ /* 0x000fe200078e02ff */
[----:B------:R-:W3:Y:S03]  /*b950*/  LDL.LU R26, [R1+0x110] ;  /* 0x00011000011a7983 */ /* 0x000ee60000300800 */
[----:B------:R-:W-:Y:S01]  /*b960*/  IMAD R14, R14, 0x820, RZ ;  /* 0x000008200e0e7824 */ /* 0x000fe200078e02ff */
[----:B------:R-:W-:Y:S01]  /*b970*/  LOP3.LUT R15, R15, 0x30, R0, 0x78, !PT ;  /* 0x000000300f0f7812 */ /* 0x000fe200078e7800 */
[----:B------:R-:W3:Y:S01]  /*b980*/  LDL.LU R22, [R1+0xd0] ;  /* 0x0000d00001167983 */ /* 0x000ee20000300800 */
[----:B------:R-:W-:-:S03]  /*b990*/  SHF.R.U32.HI R0, RZ, 0x2, R21 ;  /* 0x00000002ff007819 */ /* 0x000fc60000011615 */
[----:B------:R-:W3:Y:S01]  /*b9a0*/  LDL.LU R5, [R1+0x54] ;  /* 0x0000540001057983 */ /* 0x000ee20000300800 */
[----:B------:R-:W-:Y:S02]  /*b9b0*/  LOP3.LUT R14, R14, 0x77, R0, 0x78, !PT ;  /* 0x000000770e0e7812 */ /* 0x000fe400078e7800 */
[----:B------:R-:W-:-:S04]  /*b9c0*/  LOP3.LUT R0, R21, 0x180, RZ, 0xc0, !PT ;  /* 0x0000018015007812 */ /* 0x000fc800078ec0ff */
[----:B------:R-:W-:Y:S01]  /*b9d0*/  SHF.R.U32.HI R0, RZ, 0x3, R0 ;  /* 0x00000003ff007819 */ /* 0x000fe20000011600 */
[----:B------:R0:W-:Y:S03]  /*b9e0*/  STL [R1+0x1ad4], R23 ;  /* 0x001ad41701007387 */ /* 0x0001e60000100800 */
[----:B------:R-:W-:Y:S01]  /*b9f0*/  LOP3.LUT R0, R0, 0x1ff, R21, 0x78, !PT ;  /* 0x000001ff00007812 */ /* 0x000fe200078e7815 */
[----:B------:R-:W-:Y:S01]  /*ba00*/  STL [R1+0x1ac4], R14 ;  /* 0x001ac40e01007387 */ /* 0x000fe20000100800 */
[----:B-1----:R-:W-:-:S03]  /*ba10*/  ULEA UR4, UR5, UR4, 0x18 ;  /* 0x0000000405047291 */ /* 0x002fc6000f8ec0ff */
[----:B------:R1:W-:Y:S01]  /*ba20*/  STL [R1+0x1aec], R14 ;  /* 0x001aec0e01007387 */ /* 0x0003e20000100800 */
[----:B0-----:R-:W-:-:S03]  /*ba30*/  IMAD.SHL.U32 R23, R21, 0x20, RZ ;  /* 0x0000002015177824 */ /* 0x001fc600078e00ff */
[----:B------:R-:W-:Y:S01]  /*ba40*/  STL [R1+0x1a60], R0 ;  /* 0x001a600001007387 */ /* 0x000fe20000100800 */
[----:B------:R-:W-:-:S03]  /*ba50*/  LOP3.LUT R18, R21, 0x1ff, RZ, 0xc0, !PT ;  /* 0x000001ff15127812 */ /* 0x000fc600078ec0ff */
[----:B------:R-:W-:Y:S01]  /*ba60*/  STL [R1+0x1aa8], R0 ;  /* 0x001aa80001007387 */ /* 0x000fe20000100800 */
[----:B-1----:R-:W-:-:S03]  /*ba70*/  LOP3.LUT R14, R15, 0x400, R23, 0xf8, !PT ;  /* 0x000004000f0e7812 */ /* 0x002fc600078ef817 */
[----:B------:R-:W-:Y:S04]  /*ba80*/  STL [R1+0x1ab0], R0 ;  /* 0x001ab00001007387 */ /* 0x000fe80000100800 */
[----:B------:R-:W-:Y:S04]  /*ba90*/  STL [R1+0x1ab8], R0 ;  /* 0x001ab80001007387 */ /* 0x000fe80000100800 */
[----:B------:R-:W-:Y:S04]  /*baa0*/  STL [R1+0x1ac0], R0 ;  /* 0x001ac00001007387 */ /* 0x000fe80000100800 */
[----:B------:R0:W-:Y:S04]  /*bab0*/  STL [R1+0x1af0], R0 ;  /* 0x001af00001007387 */ /* 0x0001e80000100800 */
[----:B0-----:R-:W3:Y:S04]  /*bac0*/  LDL.LU R0, [R1+0x90] ;  /* 0x0000900001007983 */ /* 0x001ee80000300800 */
[----:B------:R-:W-:Y:S04]  /*bad0*/  STL [R1+0x320], R14 ;  /* 0x0003200e01007387 */ /* 0x000fe80000100800 */
[----:B----4-:R0:W-:Y:S04]  /*bae0*/  STS.U8 [R18+UR4], R16 ;  /* 0x0000001012007988 */ /* 0x0101e80008000004 */
[----:B0-----:R-:W4:Y:S01]  /*baf0*/  LDL.LU R16, [R1+0x20] ;  /* 0x0000200001107983 */ /* 0x001f220000300800 */
[----:B------:R-:W-:-:S03]  /*bb00*/  LOP3.LUT R14, R18, 0x8, RZ, 0x3c, !PT ;  /* 0x00000008120e7812 */ /* 0x000fc600078e3cff */
[----:B--2---:R0:W-:Y:S04]  /*bb10*/  STS.U8 [R18+UR4+0x2000], R12 ;  /* 0x0020000c12007988 */ /* 0x0041e80008000004 */
[----:B-----5:R1:W-:Y:S04]  /*bb20*/  STS.U8 [R18+UR4+0x4000], R25 ;  /* 0x0040001912007988 */ /* 0x0203e80008000004 */
[----:B------:R2:W-:Y:S04]  /*bb30*/  STS.U8 [R18+UR4+0x6000], R13 ;  /* 0x0060000d12007988 */ /* 0x0005e80008000004 */
[----:B0-----:R-:W5:Y:S04]  /*bb40*/  LDL.LU R12, [R1+0x270] ;  /* 0x00027000010c7983 */ /* 0x001f680000300800 */
[----:B-1----:R-:W5:Y:S04]  /*bb50*/  LDL.LU R25, [R1+0x14c] ;  /* 0x00014c0001197983 */ /* 0x002f680000300800 */
[----:B--2---:R-:W2:Y:S04]  /*bb60*/  LDL.LU R13, [R1+0x10c] ;  /* 0x00010c00010d7983 */ /* 0x004ea80000300800 */
[----:B---3--:R-:W-:Y:S04]  /*bb70*/  STS.U8 [R18+UR4+0x8000], R24 ;  /* 0x0080001812007988 */ /* 0x008fe80008000004 */
[----:B------:R-:W3:Y:S04]  /*bb80*/  LDL.LU R23, [R1+0xcc] ;  /* 0x0000cc0001177983 */ /* 0x000ee80000300800 */
[----:B------:R0:W-:Y:S04]  /*bb90*/  STS.U8 [R18+UR4+0xa000], R8 ;  /* 0x00a0000812007988 */ /* 0x0001e80008000004 */
[----:B------:R1:W-:Y:S04]  /*bba0*/  STS.U8 [R18+UR4+0xc000], R17 ;  /* 0x00c0001112007988 */ /* 0x0003e80008000004 */
[----:B------:R-:W-:Y:S04]  /*bbb0*/  STS.U8 [R18+UR4+0xe000], R20 ;  /* 0x00e0001412007988 */ /* 0x000fe80008000004 */
[----:B0-----:R-:W2:Y:S04]  /*bbc0*/  LDL.LU R8, [R1+0x8c] ;  /* 0x00008c0001087983 */ /* 0x001ea80000300800 */
[----:B------:R-:W2:Y:S04]  /*bbd0*/  LDL.LU R24, [R1+0x50] ;  /* 0x0000500001187983 */ /* 0x000ea80000300800 */
[----:B-1----:R-:W2:Y:S04]  /*bbe0*/  LDL.LU R17, [R1+0x18] ;  /* 0x0000180001117983 */ /* 0x002ea80000300800 */
[----:B------:R-:W-:Y:S04]  /*bbf0*/  STL [R1+0x1af4], R20 ;  /* 0x001af41401007387 */ /* 0x000fe80000100800 */
[----:B------:R0:W-:Y:S04]  /*bc00*/  STS.U8 [R14+UR4+0x200], R19 ;  /* 0x000200130e007988 */ /* 0x0001e80008000004 */
[----:B------:R1:W-:Y:S04]  /*bc10*/  STS.U8 [R14+UR4+0x2200], R28 ;  /* 0x0022001c0e007988 */ /* 0x0003e80008000004 */
[----:B------:R1:W-:Y:S04]  /*bc20*/  STS.U8 [R14+UR4+0x4200], R26 ;  /* 0x0042001a0e007988 */ /* 0x0003e80008000004 */
[----:B0-----:R-:W2:Y:S04]  /*bc30*/  LDL.LU R19, [R1+0x26c] ;  /* 0x00026c0001137983 */ /* 0x001ea80000300800 */
[----:B-1----:R-:W2:Y:S04]  /*bc40*/  LDL.LU R28, [R1+0x148] ;  /* 0x00014800011c7983 */ /* 0x002ea80000300800 */
[----:B------:R-:W2:Y:S04]  /*bc50*/  LDL.LU R26, [R1+0x108] ;  /* 0x00010800011a7983 */ /* 0x000ea80000300800 */
[----:B------:R0:W-:Y:S04]  /*bc60*/  STS.U8 [R14+UR4+0x6200], R22 ;  /* 0x006200160e007988 */ /* 0x0001e80008000004 */
[----:B------:R1:W-:Y:S04]  /*bc70*/  STS.U8 [R14+UR4+0x8200], R0 ;  /* 0x008200000e007988 */ /* 0x0003e80008000004 */
[----:B0-----:R-:W2:Y:S04]  /*bc80*/  LDL.LU R22, [R1+0xc8] ;  /* 0x0000c80001167983 */ /* 0x001ea80000300800 */
[----:B------:R-:W2:Y:S04]  /*bc90*/  LDL.LU R20, [R1+0x88] ;  /* 0x0000880001147983 */ /* 0x000ea80000300800 */
[----:B------:R0:W-:Y:S04]  /*bca0*/  STS.U8 [R14+UR4+0xa200], R5 ;  /* 0x00a200050e007988 */ /* 0x0001e80008000004 */
[----:B-1----:R-:W2:Y:S04]  /*bcb0*/  LDL.LU R0, [R1+0x4c] ;  /* 0x00004c0001007983 */ /* 0x002ea80000300800 */
[----:B0-----:R-:W2:Y:S04]  /*bcc0*/  LDL.LU R5, [R1+0x14] ;  /* 0x0000140001057983 */ /* 0x001ea80000300800 */
[----:B----4-:R0:W-:Y:S04]  /*bcd0*/  STS.U8 [R14+UR4+0xc200], R16 ;  /* 0x00c200100e007988 */ /* 0x0101e80008000004 */
[----:B0-----:R-:W4:Y:S01]  /*bce0*/  LDL.LU R16, [R1+0x1b0c] ;  /* 0x001b0c0001107983 */ /* 0x001f220000300800 */
[----:B------:R-:W-:-:S03]  /*bcf0*/  LOP3.LUT R15, R18, 0x10, RZ, 0x3c, !PT ;  /* 0x00000010120f7812 */ /* 0x000fc600078e3cff */
[----:B----4-:R0:W-:Y:S04]  /*bd00*/  STS.U8 [R14+UR4+0xe200], R16 ;  /* 0x00e200100e007988 */ /* 0x0101e80008000004 */
[----:B-----5:R1:W-:Y:S04]  /*bd10*/  STS.U8 [R15+UR4+0x400], R12 ;  /* 0x0004000c0f007988 */ /* 0x0203e80008000004 */
[----:B------:R4:W-:Y:S01]  /*bd20*/  STS.U8 [R15+UR4+0x2400], R25 ;  /* 0x002400190f007988 */ /* 0x0009e20008000004 */
[----:B0-----:R-:W-:-:S03]  /*bd30*/  LOP3.LUT R16, R18, 0x18, RZ, 0x3c, !PT ;  /* 0x0000001812107812 */ /* 0x001fc600078e3cff */
[----:B-1----:R-:W5:Y:S04]  /*bd40*/  LDL.LU R12, [R1+0x268] ;  /* 0x00026800010c7983 */ /* 0x002f680000300800 */
[----:B------:R-:W5:Y:S04]  /*bd50*/  LDL.LU R14, [R1+0x144] ;  /* 0x00014400010e7983 */ /* 0x000f680000300800 */
[----:B----4-:R-:W4:Y:S04]  /*bd60*/  LDL.LU R25, [R1+0x104] ;  /* 0x0001040001197983 */ /* 0x010f280000300800 */
[----:B--2---:R0:W-:Y:S04]  /*bd70*/  STS.U8 [R15+UR4+0x4400], R13 ;  /* 0x0044000d0f007988 */ /* 0x0041e80008000004 */
[----:B---3--:R1:W-:Y:S04]  /*bd80*/  STS.U8 [R15+UR4+0x6400], R23 ;  /* 0x006400170f007988 */ /* 0x0083e80008000004 */
[----:B------:R2:W-:Y:S04]  /*bd90*/  STS.U8 [R15+UR4+0x8400], R8 ;  /* 0x008400080f007988 */ /* 0x0005e80008000004 */
[----:B0-----:R-:W3:Y:S04]  /*bda0*/  LDL.LU R13, [R1+0xc4] ;  /* 0x0000c400010d7983 */ /* 0x001ee80000300800 */
[----:B-1----:R-:W3:Y:S04]  /*bdb0*/  LDL.LU R23, [R1+0x84] ;  /* 0x0000840001177983 */ /* 0x002ee80000300800 */
[----:B--2---:R-:W2:Y:S04]  /*bdc0*/  LDL.LU R8, [R1+0x48] ;  /* 0x0000480001087983 */ /* 0x004ea80000300800 */
[----:B------:R-:W-:Y:S04]  /*bdd0*/  STS.U8 [R15+UR4+0xa400], R24 ;  /* 0x00a400180f007988 */ /* 0x000fe80008000004 */
[----:B------:R0:W-:Y:S04]  /*bde0*/  STS.U8 [R15+UR4+0xc400], R17 ;  /* 0x00c400110f007988 */ /* 0x0001e80008000004 */
[----:B------:R-:W-:Y:S04]  /*bdf0*/  STS.U8 [R15+UR4+0xe400], R2 ;  /* 0x00e400020f007988 */ /* 0x000fe80008000004 */
[----:B------:R1:W-:Y:S04]  /*be00*/  STS.U8 [R16+UR4+0x600], R19 ;  /* 0x0006001310007988 */ /* 0x0003e80008000004 */
[----:B0-----:R-:W2:Y:S04]  /*be10*/  LDL.LU R17, [R1+0x10] ;  /* 0x0000100001117983 */ /* 0x001ea80000300800 */
[----:B------:R0:W-:Y:S04]  /*be20*/  STS.U8 [R16+UR4+0x2600], R28 ;  /* 0x0026001c10007988 */ /* 0x0001e80008000004 */
[----:B-1----:R-:W2:Y:S04]  /*be30*/  LDL.LU R19, [R1+0x264] ;  /* 0x0002640001137983 */ /* 0x002ea80000300800 */
[----:B------:R1:W-:Y:S04]  /*be40*/  STS.U8 [R16+UR4+0x4600], R26 ;  /* 0x0046001a10007988 */ /* 0x0003e80008000004 */
[----:B0-----:R-:W2:Y:S04]  /*be50*/  LDL.LU R28, [R1+0x140] ;  /* 0x00014000011c7983 */ /* 0x001ea80000300800 */
[----:B------:R0:W-:Y:S04]  /*be60*/  STS.U8 [R16+UR4+0x6600], R22 ;  /* 0x0066001610007988 */ /* 0x0001e80008000004 */
[----:B-1----:R-:W2:Y:S04]  /*be70*/  LDL.LU R26, [R1+0x100] ;  /* 0x00010000011a7983 */ /* 0x002ea80000300800 */
[----:B------:R-:W2:Y:S04]  /*be80*/  LDL.LU R24, [R1+0xc0] ;  /* 0x0000c00001187983 */ /* 0x000ea80000300800 */
[----:B0-----:R-:W2:Y:S04]  /*be90*/  LDL.LU R22, [R1+0x80] ;  /* 0x0000800001167983 */ /* 0x001ea80000300800 */
[----:B------:R0:W-:Y:S04]  /*bea0*/  STS.U8 [R16+UR4+0xc600], R5 ;  /* 0x00c6000510007988 */ /* 0x0001e80008000004 */
[----:B0-----:R-:W2:Y:S01]  /*beb0*/  LDL.LU R5, [R1+0x44] ;  /* 0x0000440001057983 */ /* 0x001ea20000300800 */
[----:B------:R-:W-:-:S03]  /*bec0*/  LOP3.LUT R15, R18, 0x20, RZ, 0x3c, !PT ;  /* 0x00000020120f7812 */ /* 0x000fc600078e3cff */
[----:B------:R-:W-:Y:S01]  /*bed0*/  STS.U8 [R16+UR4+0x8600], R20 ;  /* 0x0086001410007988 */ /* 0x000fe20008000004 */
[----:B------:R-:W-:-:S03]  /*bee0*/  LOP3.LUT R2, R18, 0x28, RZ, 0x3c, !PT ;  /* 0x0000002812027812 */ /* 0x000fc600078e3cff */
[----:B------:R0:W-:Y:S04]  /*bef0*/  STS.U8 [R16+UR4+0xa600], R0 ;  /* 0x00a6000010007988 */ /* 0x0001e80008000004 */
[----:B------:R-:W-:Y:S04]  /*bf00*/  STS.U8 [R16+UR4+0xe600], R3 ;  /* 0x00e6000310007988 */ /* 0x000fe80008000004 */
[----:B0-----:R-:W2:Y:S04]  /*bf10*/  LDL.LU R0, [R1+0xc] ;  /* 0x00000c0001007983 */ /* 0x001ea80000300800 */
[----:B------:R-:W-:Y:S04]  /*bf20*/  STS.U8 [R15+UR4+0xe800], R4 ;  /* 0x00e800040f007988 */ /* 0x000fe80008000004 */
[----:B-----5:R0:W-:Y:S04]  /*bf30*/  STS.U8 [R15+UR4+0x800], R12 ;  /* 0x0008000c0f007988 */ /* 0x0201e80008000004 */
[----:B------:R-:W-:Y:S04]  /*bf40*/  STS.U8 [R15+UR4+0x2800], R14 ;  /* 0x0028000e0f007988 */ /* 0x000fe80008000004 */
[----:B----4-:R1:W-:Y:S04]  /*bf50*/  STS.U8 [R15+UR4+0x4800], R25 ;  /* 0x004800190f007988 */ /* 0x0103e80008000004 */
[----:B0-----:R-:W4:Y:S04]  /*bf60*/  LDL.LU R12, [R1+0x260] ;  /* 0x00026000010c7983 */ /* 0x001f280000300800 */
[----:B-1----:R-:W5:Y:S04]  /*bf70*/  LDL.LU R25, [R1+0xfc] ;  /* 0x0000fc0001197983 */ /* 0x002f680000300800 */
[----:B------:R-:W4:Y:S04]  /*bf80*/  LDL.LU R14, [R1+0xbc] ;  /* 0x0000bc00010e7983 */ /* 0x000f280000300800 */
[----:B---3--:R0:W-:Y:S04]  /*bf90*/  STS.U8 [R15+UR4+0x6800], R13 ;  /* 0x0068000d0f007988 */ /* 0x0081e80008000004 */
[----:B------:R1:W-:Y:S04]  /*bfa0*/  STS.U8 [R15+UR4+0x8800], R23 ;  /* 0x008800170f007988 */ /* 0x0003e80008000004 */
[----:B--2---:R2:W-:Y:S04]  /*bfb0*/  STS.U8 [R15+UR4+0xa800], R8 ;  /* 0x00a800080f007988 */ /* 0x0045e80008000004 */
[----:B0-----:R-:W3:Y:S04]  /*bfc0*/  LDL.LU R13, [R1+0x7c] ;  /* 0x00007c00010d7983 */ /* 0x001ee80000300800 */
[----:B-1----:R-:W3:Y:S04]  /*bfd0*/  LDL.LU R23, [R1+0x40] ;  /* 0x0000400001177983 */ /* 0x002ee80000300800 */
[----:B--2---:R-:W2:Y:S04]  /*bfe0*/  LDL.LU R8, [R1+0x8] ;  /* 0x0000080001087983 */ /* 0x004ea80000300800 */
[----:B------:R0:W-:Y:S04]  /*bff0*/  STS.U8 [R15+UR4+0xc800], R17 ;  /* 0x00c800110f007988 */ /* 0x0001e80008000004 */
        /* <DEDUP_REMOVED lines=9> */
[----:B------:R1:W-:Y:S04]  /*c090*/  STS.U8 [R2+UR4+0x8a00], R22 ;  /* 0x008a001602007988 */ /* 0x0003e80008000004 */
[----:B0-----:R-:W2:Y:S04]  /*c0a0*/  LDL.LU R24, [R1+0x3c] ;  /* 0x00003c0001187983 */ /* 0x001ea80000300800 */
[----:B------:R0:W-:Y:S04]  /*c0b0*/  STS.U8 [R2+UR4+0xaa00], R5 ;  /* 0x00aa000502007988 */ /* 0x0001e80008000004 */
[----:B-1----:R-:W2:Y:S04]  /*c0c0*/  LDL.LU R22, [R1+0x4] ;  /* 0x0000040001167983 */ /* 0x002ea80000300800 */
[----:B0-----:R-:W2:Y:S04]  /*c0d0*/  LDL.LU R5, [R1+0x1b08] ;  /* 0x001b080001057983 */ /* 0x001ea80000300800 */
[----:B------:R-:W-:Y:S01]  /*c0e0*/  STS.U8 [R2+UR4+0xca00], R0 ;  /* 0x00ca000002007988 */ /* 0x000fe20008000004 */
[----:B------:R-:W-:-:S03]  /*c0f0*/  LOP3.LUT R3, R18, 0x30, RZ, 0x3c, !PT ;  /* 0x0000003012037812 */ /* 0x000fc600078e3cff */
[----:B--2---:R0:W-:Y:S04]  /*c100*/  STS.U8 [R2+UR4+0xea00], R5 ;  /* 0x00ea000502007988 */ /* 0x0041e80008000004 */
[----:B0-----:R-:W2:Y:S04]  /*c110*/  LDL.LU R2, [R1+0x13c] ;  /* 0x00013c0001027983 */ /* 0x001ea80000300800 */
[----:B----4-:R0:W-:Y:S04]  /*c120*/  STS.U8 [R3+UR4+0xc00], R12 ;  /* 0x000c000c03007988 */ /* 0x0101e80008000004 */
[----:B------:R-:W4:Y:S04]  /*c130*/  LDL.LU R0, [R1+0x248] ;  /* 0x0002480001007983 */ /* 0x000f280000300800 */
[----:B-----5:R1:W-:Y:S04]  /*c140*/  STS.U8 [R3+UR4+0x4c00], R25 ;  /* 0x004c001903007988 */ /* 0x0203e80008000004 */
[----:B0-----:R-:W5:Y:S04]  /*c150*/  LDL.LU R12, [R1+0x134] ;  /* 0x00013400010c7983 */ /* 0x001f680000300800 */
[----:B------:R0:W-:Y:S04]  /*c160*/  STS.U8 [R3+UR4+0x6c00], R14 ;  /* 0x006c000e03007988 */ /* 0x0001e80008000004 */
[----:B-1----:R-:W4:Y:S04]  /*c170*/  LDL.LU R25, [R1+0xf4] ;  /* 0x0000f40001197983 */ /* 0x002f280000300800 */
[----:B---3--:R1:W-:Y:S04]  /*c180*/  STS.U8 [R3+UR4+0x8c00], R13 ;  /* 0x008c000d03007988 */ /* 0x0083e80008000004 */
[----:B0-----:R-:W3:Y:S04]  /*c190*/  LDL.LU R14, [R1+0x74] ;  /* 0x00007400010e7983 */ /* 0x001ee80000300800 */
[----:B------:R0:W-:Y:S04]  /*c1a0*/  STS.U8 [R3+UR4+0xcc00], R8 ;  /* 0x00cc000803007988 */ /* 0x0001e80008000004 */
[----:B-1----:R-:W3:Y:S04]  /*c1b0*/  LDL.LU R13, [R1+0x38] ;  /* 0x00003800010d7983 */ /* 0x002ee80000300800 */
[----:B0-----:R-:W3:Y:S04]  /*c1c0*/  LDL.LU R8, [R1] ;  /* 0x0000000001087983 */ /* 0x001ee80000300800 */
[----:B------:R-:W-:Y:S04]  /*c1d0*/  STS.U8 [R3+UR4+0xac00], R23 ;  /* 0x00ac001703007988 */ /* 0x000fe80008000004 */
[----:B------:R-:W-:Y:S04]  /*c1e0*/  STS.U8 [R3+UR4+0xec00], R6 ;  /* 0x00ec000603007988 */ /* 0x000fe80008000004 */
[----:B--2---:R0:W-:Y:S02]  /*c1f0*/  STS.U8 [R3+UR4+0x2c00], R2 ;  /* 0x002c000203007988 */ /* 0x0041e40008000004 */
[----:B0-----:R-:W-:-:S05]  /*c200*/  LOP3.LUT R2, R18, 0x38, RZ, 0x3c, !PT ;  /* 0x0000003812027812 */ /* 0x001fca00078e3cff */
[----:B------:R0:W-:Y:S01]  /*c210*/  STS.U8 [R2+UR4+0xe00], R17 ;  /* 0x000e001102007988 */ /* 0x0001e20008000004 */
[----:B------:R-:W-:-:S03]  /*c220*/  LOP3.LUT R3, R18, 0x40, RZ, 0x3c, !PT ;  /* 0x0000004012037812 */ /* 0x000fc600078e3cff */
[----:B------:R1:W-:Y:S04]  /*c230*/  STS.U8 [R2+UR4+0x2e00], R19 ;  /* 0x002e001302007988 */ /* 0x0003e80008000004 */
[----:B------:R2:W-:Y:S04]  /*c240*/  STS.U8 [R2+UR4+0x4e00], R28 ;  /* 0x004e001c02007988 */ /* 0x0005e80008000004 */
[----:B0-----:R-:W3:Y:S04]  /*c250*/  LDL.LU R17, [R1+0x240] ;  /* 0x0002400001117983 */ /* 0x001ee80000300800 */
[----:B-1----:R-:W3:Y:S04]  /*c260*/  LDL.LU R19, [R1+0xf0] ;  /* 0x0000f00001137983 */ /* 0x002ee80000300800 */
[----:B--2---:R-:W2:Y:S04]  /*c270*/  LDL.LU R28, [R1+0xb0] ;  /* 0x0000b000011c7983 */ /* 0x004ea80000300800 */
[----:B------:R0:W-:Y:S04]  /*c280*/  STS.U8 [R2+UR4+0x6e00], R26 ;  /* 0x006e001a02007988 */ /* 0x0001e80008000004 */
[----:B------:R-:W2:Y:S04]  /*c290*/  LDL.LU R23, [R1+0x70] ;  /* 0x0000700001177983 */ /* 0x000ea80000300800 */
[----:B------:R1:W-:Y:S04]  /*c2a0*/  STS.U8 [R2+UR4+0xae00], R24 ;  /* 0x00ae001802007988 */ /* 0x0003e80008000004 */
[----:B0-----:R-:W2:Y:S04]  /*c2b0*/  LDL.LU R26, [R1+0x34] ;  /* 0x00003400011a7983 */ /* 0x001ea80000300800 */
[----:B------:R0:W-:Y:S04]  /*c2c0*/  STS.U8 [R2+UR4+0xce00], R22 ;  /* 0x00ce001602007988 */ /* 0x0001e80008000004 */
[----:B-1----:R-:W2:Y:S04]  /*c2d0*/  LDL.LU R24, [R1+0x23c] ;  /* 0x00023c0001187983 */ /* 0x002ea80000300800 */
[----:B------:R-:W-:Y:S04]  /*c2e0*/  STS.U8 [R2+UR4+0x8e00], R20 ;  /* 0x008e001402007988 */ /* 0x000fe80008000004 */
[----:B0-----:R-:W2:Y:S04]  /*c2f0*/  LDL.LU R22, [R1+0x12c] ;  /* 0x00012c0001167983 */ /* 0x001ea80000300800 */
[----:B------:R0:W-:Y:S04]  /*c300*/  STS.U8 [R2+UR4+0xee00], R7 ;  /* 0x00ee000702007988 */ /* 0x0001e80008000004 */
[----:B----4-:R1:W-:Y:S04]  /*c310*/  STS.U8 [R3+UR4+0x1000], R0 ;  /* 0x0010000003007988 */ /* 0x0103e80008000004 */
[----:B-----5:R4:W-:Y:S04]  /*c320*/  STS.U8 [R3+UR4+0x3000], R12 ;  /* 0x0030000c03007988 */ /* 0x0209e80008000004 */
[----:B0-----:R-:W5:Y:S04]  /*c330*/  LDL.LU R2, [R1+0xb4] ;  /* 0x0000b40001027983 */ /* 0x001f680000300800 */
[----:B------:R-:W2:Y:S04]  /*c340*/  LDL.LU R20, [R1+0xec] ;  /* 0x0000ec0001147983 */ /* 0x000ea80000300800 */
[----:B-1----:R-:W2:Y:S04]  /*c350*/  LDL.LU R0, [R1+0xac] ;  /* 0x0000ac0001007983 */ /* 0x002ea80000300800 */
[----:B------:R0:W-:Y:S04]  /*c360*/  STS.U8 [R3+UR4+0x5000], R25 ;  /* 0x0050001903007988 */ /* 0x0001e80008000004 */
[----:B----4-:R-:W4:Y:S04]  /*c370*/  LDL.LU R12, [R1+0x6c] ;  /* 0x00006c00010c7983 */ /* 0x010f280000300800 */
[----:B---3--:R1:W-:Y:S04]  /*c380*/  STS.U8 [R3+UR4+0x9000], R14 ;  /* 0x0090000e03007988 */ /* 0x0083e80008000004 */
[----:B0-----:R-:W3:Y:S04]  /*c390*/  LDL.LU R25, [R1+0x30] ;  /* 0x0000300001197983 */ /* 0x001ee80000300800 */
[----:B------:R0:W-:Y:S04]  /*c3a0*/  STS.U8 [R3+UR4+0xb000], R13 ;  /* 0x00b0000d03007988 */ /* 0x0001e80008000004 */
[----:B-1----:R-:W2:Y:S04]  /*c3b0*/  LDL.LU R14, [R1+0x238] ;  /* 0x00023800010e7983 */ /* 0x002ea80000300800 */
[----:B------:R1:W-:Y:S04]  /*c3c0*/  STS.U8 [R3+UR4+0xd000], R8 ;  /* 0x00d0000803007988 */ /* 0x0003e80008000004 */
[----:B0-----:R-:W2:Y:S04]  /*c3d0*/  LDL.LU R13, [R1+0x128] ;  /* 0x00012800010d7983 */ /* 0x001ea80000300800 */
[----:B-1----:R-:W2:Y:S04]  /*c3e0*/  LDL.LU R8, [R1+0x1b04] ;  /* 0x001b040001087983 */ /* 0x002ea80000300800 */
[----:B-----5:R0:W-:Y:S02]  /*c3f0*/  STS.U8 [R3+UR4+0x7000], R2 ;  /* 0x0070000203007988 */ /* 0x0201e40008000004 */
[----:B0-----:R-:W-:-:S02]  /*c400*/  LOP3.LUT R2, R18, 0x48, RZ, 0x3c, !PT ;  /* 0x0000004812027812 */ /* 0x001fc400078e3cff */
[----:B--2---:R0:W-:Y:S04]  /*c410*/  STS.U8 [R3+UR4+0xf000], R8 ;  /* 0x00f0000803007988 */ /* 0x0041e80008000004 */
[----:B0-----:R-:W2:Y:S04]  /*c420*/  LDL.LU R3, [R1+0x130] ;  /* 0x0001300001037983 */ /* 0x001ea80000300800 */
[----:B------:R0:W-:Y:S04]  /*c430*/  STS.U8 [R2+UR4+0x1200], R17 ;  /* 0x0012001102007988 */ /* 0x0001e80008000004 */
[----:B------:R1:W-:Y:S04]  /*c440*/  STS.U8 [R2+UR4+0x5200], R19 ;  /* 0x0052001302007988 */ /* 0x0003e80008000004 */
[----:B------:R5:W-:Y:S04]  /*c450*/  STS.U8 [R2+UR4+0x7200], R28 ;  /* 0x0072001c02007988 */ /* 0x000be80008000004 */
[----:B0-----:R-:W3:Y:S04]  /*c460*/  LDL.LU R17, [R1+0xe8] ;  /* 0x0000e80001117983 */ /* 0x001ee80000300800 */
[----:B-1----:R-:W3:Y:S04]  /*c470*/  LDL.LU R19, [R1+0xa8] ;  /* 0x0000a80001137983 */ /* 0x002ee80000300800 */
[----:B-----5:R-:W5:Y:S04]  /*c480*/  LDL.LU R28, [R1+0x68] ;  /* 0x00006800011c7983 */ /* 0x020f680000300800 */
[----:B------:R0:W-:Y:S04]  /*c490*/  STS.U8 [R2+UR4+0xb200], R26 ;  /* 0x00b2001a02007988 */ /* 0x0001e80008000004 */
[----:B0-----:R-:W5:Y:S04]  /*c4a0*/  LDL.LU R26, [R1+0x2c] ;  /* 0x00002c00011a7983 */ /* 0x001f680000300800 */
[----:B------:R0:W-:Y:S04]  /*c4b0*/  STS.U8 [R2+UR4+0x9200], R23 ;  /* 0x0092001702007988 */ /* 0x0001e80008000004 */
[----:B------:R-:W-:Y:S04]  /*c4c0*/  STS.U8 [R2+UR4+0xd200], R29 ;  /* 0x00d2001d02007988 */ /* 0x000fe80008000004 */
[----:B------:R-:W-:Y:S04]  /*c4d0*/  STS.U8 [R2+UR4+0xf200], R9 ;  /* 0x00f2000902007988 */ /* 0x000fe80008000004 */
[----:B0-----:R-:W5:Y:S04]  /*c4e0*/  LDL.LU R23, [R1+0x124] ;  /* 0x0001240001177983 */ /* 0x001f680000300800 */
[----:B--2---:R0:W-:Y:S02]  /*c4f0*/  STS.U8 [R2+UR4+0x3200], R3 ;  /* 0x0032000302007988 */ /* 0x0041e40008000004 */
[----:B0-----:R-:W-:-:S02]  /*c500*/  LOP3.LUT R3, R18, 0x50, RZ, 0x3c, !PT ;  /* 0x0000005012037812 */ /* 0x001fc400078e3cff */
[----:B------:R-:W-:-:S03]  /*c510*/  LOP3.LUT R2, R18, 0x58, RZ, 0x3c, !PT ;  /* 0x0000005812027812 */ /* 0x000fc600078e3cff */
[----:B------:R0:W-:Y:S04]  /*c520*/  STS.U8 [R3+UR4+0x1400], R24 ;  /* 0x0014001803007988 */ /* 0x0001e80008000004 */
[----:B------:R1:W-:Y:S04]  /*c530*/  STS.U8 [R3+UR4+0x3400], R22 ;  /* 0x0034001603007988 */ /* 0x0003e80008000004 */
[----:B----4-:R2:W-:Y:S04]  /*c540*/  STS.U8 [R3+UR4+0x9400], R12 ;  /* 0x0094000c03007988 */ /* 0x0105e80008000004 */
[----:B0-----:R-:W4:Y:S04]  /*c550*/  LDL.LU R24, [R1+0xe4] ;  /* 0x0000e40001187983 */ /* 0x001f280000300800 */
[----:B-1----:R-:W4:Y:S04]  /*c560*/  LDL.LU R22, [R1+0xa4] ;  /* 0x0000a40001167983 */ /* 0x002f280000300800 */
[----:B---3--:R0:W-:Y:S04]  /*c570*/  STS.U8 [R3+UR4+0xb400], R25 ;  /* 0x00b4001903007988 */ /* 0x0081e80008000004 */
[----:B--2---:R-:W2:Y:S04]  /*c580*/  LDL.LU R12, [R1+0x64] ;  /* 0x00006400010c7983 */ /* 0x004ea80000300800 */
[----:B------:R1:W-:Y:S04]  /*c590*/  STS.U8 [R3+UR4+0x5400], R20 ;  /* 0x0054001403007988 */ /* 0x0003e80008000004 */
[----:B0-----:R-:W3:Y:S04]  /*c5a0*/  LDL.LU R25, [R1+0x28] ;  /* 0x0000280001197983 */ /* 0x001ee80000300800 */
[----:B------:R0:W-:Y:S04]  /*c5b0*/  STS.U8 [R3+UR4+0x7400], R0 ;  /* 0x0074000003007988 */ /* 0x0001e80008000004 */
[----:B------:R-:W-:Y:S04]  /*c5c0*/  STS.U8 [R3+UR4+0xd400], R27 ;  /* 0x00d4001b03007988 */ /* 0x000fe80008000004 */
[----:B------:R0:W-:Y:S04]  /*c5d0*/  STS.U8 [R3+UR4+0xf400], R10 ;  /* 0x00f4000a03007988 */ /* 0x0001e80008000004 */
[----:B-1----:R-:W2:Y:S04]  /*c5e0*/  LDL.LU R20, [R1+0x230] ;  /* 0x0002300001147983 */ /* 0x002ea80000300800 */
[----:B------:R1:W-:Y:S04]  /*c5f0*/  STS.U8 [R2+UR4+0x1600], R14 ;  /* 0x0016000e02007988 */ /* 0x0003e80008000004 */
[----:B0-----:R-:W2:Y:S01]  /*c600*/  LDL.LU R0, [R1+0x120] ;  /* 0x0001200001007983 */ /* 0x001ea20000300800 */
[----:B------:R-:W-:-:S03]  /*c610*/  LOP3.LUT R3, R18, 0x60, RZ, 0x3c, !PT ;  /* 0x0000006012037812 */ /* 0x000fc600078e3cff */
[----:B------:R0:W-:Y:S04]  /*c620*/  STS.U8 [R2+UR4+0x3600], R13 ;  /* 0x0036000d02007988 */ /* 0x0001e80008000004 */
[----:B-1----:R-:W2:Y:S04]  /*c630*/  LDL.LU R14, [R1+0xe0] ;  /* 0x0000e000010e7983 */ /* 0x002ea80000300800 */
[----:B------:R1:W-:Y:S04]  /*c640*/  STS.U8 [R2+UR4+0x5600], R17 ;  /* 0x0056001102007988 */ /* 0x0003e80008000004 */
[----:B0-----:R-:W2:Y:S04]  /*c650*/  LDL.LU R13, [R1+0x60] ;  /* 0x00006000010d7983 */ /* 0x001ea80000300800 */
[----:B------:R0:W-:Y:S04]  /*c660*/  STS.U8 [R2+UR4+0x7600], R19 ;  /* 0x0076001302007988 */ /* 0x0001e80008000004 */
[----:B-1----:R-:W2:Y:S04]  /*c670*/  LDL.LU R17, [R1+0x1c] ;  /* 0x00001c0001117983 */ /* 0x002ea80000300800 */
[----:B-----5:R1:W-:Y:S04]  /*c680*/  STS.U8 [R2+UR4+0x9600], R28 ;  /* 0x0096001c02007988 */ /* 0x0203e80008000004 */
[----:B0-----:R-:W5:Y:S04]  /*c690*/  LDL.LU R19, [R1+0x1ec] ;  /* 0x0001ec0001137983 */ /* 0x001f680000300800 */
[----:B------:R-:W2:Y:S04]  /*c6a0*/  LDL.LU R18, [R1+0x11c] ;  /* 0x00011c0001127983 */ /* 0x000ea80000300800 */
[----:B-1----:R-:W2:Y:S04]  /*c6b0*/  LDL.LU R28, [R1+0xdc] ;  /* 0x0000dc00011c7983 */ /* 0x002ea80000300800 */
[----:B------:R-:W2:Y:S04]  /*c6c0*/  LDL.LU R29, [R1+0x5c] ;  /* 0x00005c00011d7983 */ /* 0x000ea80000300800 */
[----:B------:R0:W-:Y:S04]  /*c6d0*/  STS.U8 [R2+UR4+0xb600], R26 ;  /* 0x00b6001a02007988 */ /* 0x0001e80008000004 */
[----:B0-----:R-:W2:Y:S04]  /*c6e0*/  LDL.LU R26, [R1+0x1b00] ;  /* 0x001b0000011a7983 */ /* 0x001ea80000300800 */
[----:B--2---:R0:W-:Y:S04]  /*c6f0*/  STS.U8 [R2+UR4+0xd600], R26 ;  /* 0x00d6001a02007988 */ /* 0x0041e80008000004 */
[----:B0-----:R-:W2:Y:S04]  /*c700*/  LDL.LU R26, [R1+0x234] ;  /* 0x00023400011a7983 */ /* 0x001ea80000300800 */
[----:B------:R-:W-:Y:S04]  /*c710*/  STS.U8 [R2+UR4+0xf600], R11 ;  /* 0x00f6000b02007988 */ /* 0x000fe80008000004 */
[----:B------:R0:W-:Y:S04]  /*c720*/  STS.U8 [R3+UR4+0x3800], R23 ;  /* 0x0038001703007988 */ /* 0x0001e80008000004 */
[----:B----4-:R1:W-:Y:S04]  /*c730*/  STS.U8 [R3+UR4+0x5800], R24 ;  /* 0x0058001803007988 */ /* 0x0103e80008000004 */
[----:B------:R4:W-:Y:S04]  /*c740*/  STS.U8 [R3+UR4+0x7800], R22 ;  /* 0x0078001603007988 */ /* 0x0009e80008000004 */
[----:B0-----:R-:W5:Y:S04]  /*c750*/  LDL.LU R23, [R1+0x1e8] ;  /* 0x0001e80001177983 */ /* 0x001f680000300800 */
[----:B-1----:R-:W5:Y:S04]  /*c760*/  LDL.LU R24, [R1+0x118] ;  /* 0x0001180001187983 */ /* 0x002f680000300800 */
[----:B----4-:R-:W4:Y:S04]  /*c770*/  LDL.LU R22, [R1+0xd8] ;  /* 0x0000d80001167983 */ /* 0x010f280000300800 */
[----:B------:R-:W-:Y:S04]  /*c780*/  STS.U8 [R3+UR4+0x9800], R12 ;  /* 0x0098000c03007988 */ /* 0x000fe80008000004 */
[----:B---3--:R-:W-:Y:S04]  /*c790*/  STS.U8 [R3+UR4+0xb800], R25 ;  /* 0x00b8001903007988 */ /* 0x008fe80008000004 */
[----:B--2---:R0:W-:Y:S02]  /*c7a0*/  STS.U8 [R3+UR4+0x1800], R26 ;  /* 0x0018001a03007988 */ /* 0x0041e40008000004 */
[----:B0-----:R-:W-:-:S02]  /*c7b0*/  LOP3.LUT R26, R21, 0x1ff, RZ, 0xc0, !PT ;  /* 0x000001ff151a7812 */ /* 0x001fc400078ec0ff */
[----:B------:R-:W2:Y:S04]  /*c7c0*/  LDL.LU R21, [R1+0x98] ;  /* 0x0000980001157983 */ /* 0x000ea80000300800 */
[----:B------:R-:W3:Y:S04]  /*c7d0*/  LDL.LU R12, [R1+0x1afc] ;  /* 0x001afc00010c7983 */ /* 0x000ee80000300800 */
[----:B------:R-:W2:Y:S01]  /*c7e0*/  LDL.LU R25, [R1+0x1af8] ;  /* 0x001af80001197983 */ /* 0x000ea20000300800 */
[----:B------:R-:W-:-:S03]  /*c7f0*/  LOP3.LUT R2, R26, 0x68, RZ, 0x3c, !PT ;  /* 0x000000681a027812 */ /* 0x000fc600078e3cff */
[----:B---3--:R-:W-:Y:S04]  /*c800*/  STS.U8 [R3+UR4+0xf800], R12 ;  /* 0x00f8000c03007988 */ /* 0x008fe80008000004 */
[----:B--2---:R0:W-:Y:S04]  /*c810*/  STS.U8 [R3+UR4+0xd800], R25 ;  /* 0x00d8001903007988 */ /* 0x0041e80008000004 */
[----:B------:R1:W-:Y:S04]  /*c820*/  STS.U8 [R2+UR4+0x1a00], R20 ;  /* 0x001a001402007988 */ /* 0x0003e80008000004 */
[----:B------:R2:W-:Y:S04]  /*c830*/  STS.U8 [R2+UR4+0x3a00], R0 ;  /* 0x003a000002007988 */ /* 0x0005e80008000004 */
[----:B0-----:R-:W3:Y:S04]  /*c840*/  LDL.LU R3, [R1+0xa0] ;  /* 0x0000a00001037983 */ /* 0x001ee80000300800 */
[----:B-1----:R-:W4:Y:S04]  /*c850*/  LDL.LU R20, [R1+0x1af4] ;  /* 0x001af40001147983 */ /* 0x002f280000300800 */
[----:B--2---:R-:W2:Y:S04]  /*c860*/  LDL.LU R0, [R1+0x1af0] ;  /* 0x001af00001007983 */ /* 0x004ea80000300800 */
[----:B------:R0:W-:Y:S04]  /*c870*/  STS.U8 [R2+UR4+0x5a00], R14 ;  /* 0x005a000e02007988 */ /* 0x0001e80008000004 */
[----:B------:R1:W-:Y:S04]  /*c880*/  STS.U8 [R2+UR4+0x9a00], R13 ;  /* 0x009a000d02007988 */ /* 0x0003e80008000004 */
[----:B------:R5:W-:Y:S04]  /*c890*/  STS.U8 [R2+UR4+0xba00], R17 ;  /* 0x00ba001102007988 */ /* 0x000be80008000004 */
[----:B0-----:R-:W2:Y:S04]  /*c8a0*/  LDL.LU R14, [R1+0x1aec] ;  /* 0x001aec00010e7983 */ /* 0x001ea80000300800 */
[----:B-1----:R-:W2:Y:S04]  /*c8b0*/  LDL.LU R13, [R1+0x1ae8] ;  /* 0x001ae800010d7983 */ /* 0x002ea80000300800 */
[----:B-----5:R-:W5:Y:S04]  /*c8c0*/  LDL.LU R17, [R1+0x1ae4] ;  /* 0x001ae40001117983 */ /* 0x020f680000300800 */
[----:B---3--:R0:W-:Y:S02]  /*c8d0*/  STS.U8 [R2+UR4+0x7a00], R3 ;  /* 0x007a000302007988 */ /* 0x0081e40008000004 */
[----:B0-----:R-:W-:-:S02]  /*c8e0*/  LOP3.LUT R3, R26, 0x70, RZ, 0x3c, !PT ;  /* 0x000000701a037812 */ /* 0x001fc400078e3cff */
[----:B--2---:R-:W-:Y:S04]  /*c8f0*/  STS.U8 [R2+UR4+0xfa00], R13 ;  /* 0x00fa000d02007988 */ /* 0x004fe80008000004 */
[----:B-----5:R0:W-:Y:S04]  /*c900*/  STS.U8 [R2+UR4+0xda00], R17 ;  /* 0x00da001102007988 */ /* 0x0201e80008000004 */
[----:B------:R1:W-:Y:S04]  /*c910*/  STS.U8 [R3+UR4+0x1c00], R19 ;  /* 0x001c001303007988 */ /* 0x0003e80008000004 */
[----:B0-----:R-:W2:Y:S04]  /*c920*/  LDL.LU R2, [R1+0x9c] ;  /* 0x00009c0001027983 */ /* 0x001ea80000300800 */
[----:B-1----:R-:W3:Y:S04]  /*c930*/  LDL.LU R19, [R1+0x1ae0] ;  /* 0x001ae00001137983 */ /* 0x002ee80000300800 */
[----:B------:R0:W-:Y:S04]  /*c940*/  STS.U8 [R3+UR4+0x3c00], R18 ;  /* 0x003c001203007988 */ /* 0x0001e80008000004 */
[----:B------:R1:W-:Y:S04]  /*c950*/  STS.U8 [R3+UR4+0x5c00], R28 ;  /* 0x005c001c03007988 */ /* 0x0003e80008000004 */
[----:B0-----:R-:W5:Y:S04]  /*c960*/  LDL.LU R18, [R1+0x1adc] ;  /* 0x001adc0001127983 */ /* 0x001f680000300800 */
[----:B-1----:R-:W4:Y:S04]  /*c970*/  LDL.LU R28, [R1+0x1ad8] ;  /* 0x001ad800011c7983 */ /* 0x002f280000300800 */
[----:B------:R0:W-:Y:S04]  /*c980*/  STS.U8 [R3+UR4+0x9c00], R29 ;  /* 0x009c001d03007988 */ /* 0x0001e80008000004 */
[----:B0-----:R-:W4:Y:S04]  /*c990*/  LDL R29, [R1+0x95c] ;  /* 0x00095c00011d7983 */ /* 0x001f280000100800 */
[----:B--2---:R0:W-:Y:S04]  /*c9a0*/  STS.U8 [R3+UR4+0x7c00], R2 ;  /* 0x007c000203007988 */ /* 0x0041e80008000004 */
[----:B---3--:R-:W-:Y:S01]  /*c9b0*/  STS.U8 [R3+UR4+0xfc00], R19 ;  /* 0x00fc001303007988 */ /* 0x008fe20008000004 */
[----:B0-----:R-:W-:-:S03]  /*c9c0*/  LOP3.LUT R2, R26, 0x78, RZ, 0x3c, !PT ;  /* 0x000000781a027812 */ /* 0x001fc600078e3cff */
[----:B------:R-:W2:Y:S04]  /*c9d0*/  LDL R26, [R1+0x97c] ;  /* 0x00097c00011a7983 */ /* 0x000ea80000100800 */
[----:B-----5:R-:W-:Y:S04]  /*c9e0*/  STS.U8 [R3+UR4+0xdc00], R18 ;  /* 0x00dc001203007988 */ /* 0x020fe80008000004 */
[----:B----4-:R0:W-:Y:S04]  /*c9f0*/  STS.U8 [R3+UR4+0xbc00], R28 ;  /* 0x00bc001c03007988 */ /* 0x0101e80008000004 */
[----:B------:R1:W-:Y:S04]  /*ca00*/  STS.U8 [R2+UR4+0x1e00], R23 ;  /* 0x001e001702007988 */ /* 0x0003e80008000004 */
[----:B------:R3:W-:Y:S04]  /*ca10*/  STS.U8 [R2+UR4+0x3e00], R24 ;  /* 0x003e001802007988 */ /* 0x0007e80008000004 */
[----:B0-----:R-:W4:Y:S04]  /*ca20*/  LDL R28, [R1+0x970] ;  /* 0x00097000011c7983 */ /* 0x001f280000100800 */
[----:B------:R-:W5:Y:S04]  /*ca30*/  LDL R3, [R1+0x958] ;  /* 0x0009580001037983 */ /* 0x000f680000100800 */
[----:B-1----:R-:W2:Y:S04]  /*ca40*/  LDL.LU R23, [R1+0x1ad4] ;  /* 0x001ad40001177983 */ /* 0x002ea80000300800 */
[----:B---3--:R-:W3:Y:S04]  /*ca50*/  LDL.LU R24, [R1+0x1ad0] ;  /* 0x001ad00001187983 */ /* 0x008ee80000300800 */
[----:B------:R0:W-:Y:S04]  /*ca60*/  STS.U8 [R2+UR4+0x5e00], R22 ;  /* 0x005e001602007988 */ /* 0x0001e80008000004 */
[----:B------:R1:W-:Y:S04]  /*ca70*/  STS.U8 [R2+UR4+0x7e00], R21 ;  /* 0x007e001502007988 */ /* 0x0003e80008000004 */
[----:B0-----:R-:W4:Y:S04]  /*ca80*/  LDL.LU R22, [R1+0x1acc] ;  /* 0x001acc0001167983 */ /* 0x001f280000300800 */
[----:B-1----:R-:W5:Y:S01]  /*ca90*/  LDL.LU R21, [R1+0x1ac8] ;  /* 0x001ac80001157983 */ /* 0x002f620000300800 */
[----:B------:R-:W-:-:S03]  /*caa0*/  PRMT R19, RZ, 0x7610, R19 ;  /* 0x00007610ff137816 */ /* 0x000fc60000000013 */
[----:B--2---:R-:W-:Y:S04]  /*cab0*/  STS.U8 [R2+UR4+0xfe00], R23 ;  /* 0x00fe001702007988 */ /* 0x004fe80008000004 */
[----:B---3--:R-:W-:Y:S04]  /*cac0*/  STS.U8 [R2+UR4+0xde00], R24 ;  /* 0x00de001802007988 */ /* 0x008fe80008000004 */
[----:B----4-:R-:W-:Y:S04]  /*cad0*/  STS.U8 [R2+UR4+0xbe00], R22 ;  /* 0x00be001602007988 */ /* 0x010fe80008000004 */
[----:B-----5:R0:W-:Y:S02]  /*cae0*/  STS.U8 [R2+UR4+0x9e00], R21 ;  /* 0x009e001502007988 */ /* 0x0201e40008000004 */
[----:B0-----:R-:W-:Y:S01]  /*caf0*/  @!P0 IMAD.MOV.U32 R2, RZ, RZ, R28 ;  /* 0x000000ffff028224 */ /* 0x001fe200078e001c */
[----:B------:R-:W-:Y:S01]  /*cb00*/  BAR.SYNC.DEFER_BLOCKING 0x0 ;  /* 0x0000000000007b1d */ /* 0x000fe20000010000 */
[----:B------:R-:W-:-:S05]  /*cb10*/  PRMT R11, RZ, 0x7610, R11 ;  /* 0x00007610ff0b7816 */ /* 0x000fca000000000b */
[----:B------:R-:W2:Y:S04]  /*cb20*/  LDL R21, [R1+0x984] ;  /* 0x0009840001157983 */ /* 0x000ea80000100800 */
[----:B------:R0:W3:Y:S02]  /*cb30*/  @!P0 LDG.E.U8 R19, desc[UR6][R2.64] ;  /* 0x0000000602138981 */ /* 0x0000e4000c1e1100 */
[----:B0-----:R-:W-:Y:S02]  /*cb40*/  @!P0 IMAD.MOV.U32 R2, RZ, RZ, R26 ;  /* 0x000000ffff028224 */ /* 0x001fe400078e001a */
[----:B------:R-:W-:-:S05]  /*cb50*/  @!P0 IMAD.MOV.U32 R3, RZ, RZ, R29 ;  /* 0x000000ffff038224 */ /* 0x000fca00078e001d */
[----:B------:R2:W4:Y:S04]  /*cb60*/  @!P0 LDG.E.U8 R11, desc[UR6][R2.64] ;  /* 0x00000006020b8981 */ /* 0x000528000c1e1100 */
[----:B---3--:R0:W-:Y:S04]  /*cb70*/  STL [R1+0x14c], R19 ;  /* 0x00014c1301007387 */ /* 0x0081e80000100800 */
[----:B------:R-:W3:Y:S01]  /*cb80*/  LDL R3, [R1+0x960] ;  /* 0x0009600001037983 */ /* 0x000ee20000100800 */
[----:B------:R-:W-:Y:S01]  /*cb90*/  PRMT R6, RZ, 0x7610, R6 ;  /* 0x00007610ff067816 */ /* 0x000fe20000000006 */
[----:B--2---:R-:W-:-:S02]  /*cba0*/  @!P0 IMAD.MOV.U32 R2, RZ, RZ, R21 ;  /* 0x000000ffff028224 */ /* 0x004fc400078e0015 */
[----:B------:R-:W2:Y:S04]  /*cbb0*/  LDL R29, [R1+0x96c] ;  /* 0x00096c00011d7983 */ /* 0x000ea80000100800 */
[----:B0-----:R-:W5:Y:S04]  /*cbc0*/  LDL R19, [R1+0x994] ;  /* 0x0009940001137983 */ /* 0x001f680000100800 */
[----:B------:R-:W2:Y:S04]  /*cbd0*/  LDL R28, [R1+0x99c] ;  /* 0x00099c00011c7983 */ /* 0x000ea80000100800 */
[----:B------:R-:W2:Y:S04]  /*cbe0*/  LDL R26, [R1+0x974] ;  /* 0x00097400011a7983 */ /* 0x000ea80000100800 */
[----:B----4-:R0:W-:Y:S01]  /*cbf0*/  STL [R1+0x148], R11 ;  /* 0x0001480b01007387 */ /* 0x0101e20000100800 */
[----:B------:R-:W-:-:S03]  /*cc00*/  PRMT R14, RZ, 0x7610, R14 ;  /* 0x00007610ff0e7816 */ /* 0x000fc6000000000e */
[----:B------:R-:W4:Y:S04]  /*cc10*/  LDL R21, [R1+0x978] ;  /* 0x0009780001157983 */ /* 0x000f280000100800 */
[----:B0-----:R-:W2:Y:S04]  /*cc20*/  LDL R11, [R1+0x9a4] ;  /* 0x0009a400010b7983 */ /* 0x001ea80000100800 */
[----:B---3--:R0:W3:Y:S04]  /*cc30*/  @!P0 LDG.E.U8 R6, desc[UR6][R2.64] ;  /* 0x0000000602068981 */ /* 0x0080e8000c1e1100 */
[----:B------:R-:W0:Y:S04]  /*cc40*/  LDL R2, [R1+0x964] ;  /* 0x0009640001027983 */ /* 0x000e280000100800 */
[----:B------:R-:W0:Y:S02]  /*cc50*/  LDL R3, [R1+0x98c] ;  /* 0x00098c0001037983 */ /* 0x000e240000100800 */
[----:B0-----:R-:W-:-:S04]  /*cc60*/  @!P0 LOP3.LUT R3, R3, R2, RZ, 0x3c, !PT ;  /* 0x0000000203038212 */ /* 0x001fc800078e3cff */
[----:B------:R-:W-:-:S04]  /*cc70*/  @!P0 LOP3.LUT R2, R3, R2, RZ, 0x3c, !PT ;  /* 0x0000000203028212 */ /* 0x000fc800078e3cff */
[----:B------:R-:W-:-:S05]  /*cc80*/  @!P0 LOP3.LUT R3, R3, R2, RZ, 0x3c, !PT ;  /* 0x0000000203038212 */ /* 0x000fca00078e3cff */
[----:B------:R-:W2:Y:S04]  /*cc90*/  @!P0 LDG.E.U8 R14, desc[UR6][R2.64] ;  /* 0x00000006020e8981 */ /* 0x000ea8000c1e1100 */
[----:B---3--:R0:W-:Y:S04]  /*cca0*/  STL [R1+0x108], R6 ;  /* 0x0001080601007387 */ /* 0x0081e80000100800 */
[----:B0-----:R-:W3:Y:S04]  /*ccb0*/  LDL R6, [R1+0x9ac] ;  /* 0x0009ac0001067983 */ /* 0x001ee80000100800 */
[----:B--2---:R0:W-:Y:S04]  /*ccc0*/  STL [R1+0x144], R14 ;  /* 0x0001440e01007387 */ /* 0x0041e80000100800 */
[----:B0-----:R-:W2:Y:S04]  /*ccd0*/  LDL.LU R14, [R1+0x1ac4] ;  /* 0x001ac400010e7983 */ /* 0x001ea80000300800 */
[----:B------:R-:W2:Y:S01]  /*cce0*/  LDL R3, [R1+0x968] ;  /* 0x0009680001037983 */ /* 0x000ea20000100800 */
[----:B------:R-:W-:Y:S01]  /*ccf0*/  PRMT R16, RZ, 0x7610, R16 ;  /* 0x00007610ff107816 */ /* 0x000fe20000000010 */
[----:B-----5:R-:W-:Y:S01]  /*cd00*/  @!P0 IMAD.MOV.U32 R2, RZ, RZ, R19 ;  /* 0x000000ffff028224 */ /* 0x020fe200078e0013 */
[----:B------:R-:W-:Y:S01]  /*cd10*/  PRMT R27, RZ, 0x7610, R27 ;  /* 0x00007610ff1b7816 */ /* 0x000fe2000000001b */
[----:B------:R-:W5:Y:S01]  /*cd20*/  LDL R19, [R1+0x980] ;  /* 0x0009800001137983 */ /* 0x000f620000100800 */
[----:B------:R-:W-:-:S02]  /*cd30*/  PRMT R25, RZ, 0x7610, R25 ;  /* 0x00007610ff197816 */ /* 0x000fc40000000019 */
[----:B------:R-:W-:Y:S01]  /*cd40*/  PRMT R5, RZ, 0x7610, R5 ;  /* 0x00007610ff057816 */ /* 0x000fe20000000005 */
[----:B--2---:R0:W2:Y:S02]  /*cd50*/  @!P0 LDG.E.U8 R16, desc[UR6][R2.64] ;  /* 0x0000000602108981 */ /* 0x0040a4000c1e1100 */
[----:B0-----:R-:W-:Y:S02]  /*cd60*/  @!P0 IMAD.MOV.U32 R2, RZ, RZ, R28 ;  /* 0x000000ffff028224 */ /* 0x001fe400078e001c */
[----:B------:R-:W-:Y:S01]  /*cd70*/  @!P0 IMAD.MOV.U32 R3, RZ, RZ, R29 ;  /* 0x000000ffff038224 */ /* 0x000fe200078e001d */
[----:B------:R-:W-:Y:S01]  /*cd80*/  PRMT R15, RZ, 0x7610, R15 ;  /* 0x00007610ff0f7816 */ /* 0x000fe2000000000f */
[----:B------:R-:W0:Y:S04]  /*cd90*/  LDS.U8 R28, [R14+UR4] ;  /* 0x000000040e1c7984 */ /* 0x000e280008000000 */
[----:B------:R1:W2:Y:S02]  /*cda0*/  @!P0 LDG.E.U8 R27, desc[UR6][R2.64] ;  /* 0x00000006021b8981 */ /* 0x0002a4000c1e1100 */
[----:B-1----:R-:W-:-:S02]  /*cdb0*/  @!P0 IMAD.MOV.U32 R2, RZ, RZ, R11 ;  /* 0x000000ffff028224 */ /* 0x002fc400078e000b */
[----:B------:R-:W-:-:S05]  /*cdc0*/  @!P0 IMAD.MOV.U32 R3, RZ, RZ, R26 ;  /* 0x000000ffff038224 */ /* 0x000fca00078e001a */
[----:B------:R3:W2:Y:S02]  /*cdd0*/  @!P0 LDG.E.U8 R25, desc[UR6][R2.64] ;  /* 0x0000000602198981 */ /* 0x0006a4000c1e1100 */
[----:B---3--:R-:W-:Y:S02]  /*cde0*/  @!P0 IMAD.MOV.U32 R2, RZ, RZ, R6 ;  /* 0x000000ffff028224 */ /* 0x008fe400078e0006 */
[----:B----4-:R-:W-:-:S05]  /*cdf0*/  @!P0 IMAD.MOV.U32 R3, RZ, RZ, R21 ;  /* 0x000000ffff038224 */ /* 0x010fca00078e0015 */
[----:B------:R5:W3:Y:S02]  /*ce00*/  @!P0 LDG.E.U8 R5, desc[UR6][R2.64] ;  /* 0x0000000602058981 */ /* 0x000ae4000c1e1100 */
[----:B-----5:R-:W-:Y:S02]  /*ce10*/  @!P0 IMAD.MOV.U32 R3, RZ, RZ, R19 ;  /* 0x000000ffff038224 */ /* 0x020fe400078e0013 */
[----:B--2---:R1:W-:Y:S04]  /*ce20*/  STL [R1+0x104], R16 ;  /* 0x0001041001007387 */ /* 0x0043e80000100800 */
[----:B-1----:R-:W2:Y:S04]  /*ce30*/  LDL R16, [R1+0x9b4] ;  /* 0x0009b40001107983 */ /* 0x002ea80000100800 */
[----:B------:R1:W-:Y:S04]  /*ce40*/  STL [R1+0x138], R27 ;  /* 0x0001381b01007387 */ /* 0x0003e80000100800 */
[----:B------:R-:W4:Y:S04]  /*ce50*/  LDL R11, [R1+0x9bc] ;  /* 0x0009bc00010b7983 */ /* 0x000f280000100800 */
[----:B------:R-:W5:Y:S04]  /*ce60*/  LDL R26, [R1+0x990] ;  /* 0x00099000011a7983 */ /* 0x000f680000100800 */
[----:B-1----:R-:W5:Y:S04]  /*ce70*/  LDL R27, [R1+0x988] ;  /* 0x00098800011b7983 */ /* 0x002f680000100800 */
[----:B------:R1:W-:Y:S04]  /*ce80*/  STL [R1+0xf4], R25 ;  /* 0x0000f41901007387 */ /* 0x0003e80000100800 */
[----:B------:R-:W5:Y:S04]  /*ce90*/  LDL R6, [R1+0x998] ;  /* 0x0009980001067983 */ /* 0x000f680000100800 */
[----:B-1----:R-:W5:Y:S04]  /*cea0*/  LDL R25, [R1+0x9c4] ;  /* 0x0009c40001197983 */ /* 0x002f680000100800 */
[----:B---3--:R1:W-:Y:S04]  /*ceb0*/  STL [R1+0x134], R5 ;  /* 0x0001340501007387 */ /* 0x0083e80000100800 */
[----:B------:R-:W3:Y:S04]  /*cec0*/  LDL R21, [R1+0x9a0] ;  /* 0x0009a00001157983 */ /* 0x000ee80000100800 */
[----:B------:R-:W3:Y:S04]  /*ced0*/  LDL R19, [R1+0x9d4] ;  /* 0x0009d40001137983 */ /* 0x000ee80000100800 */
[----:B-1----:R-:W3:Y:S01]  /*cee0*/  LDL R5, [R1+0x9cc] ;  /* 0x0009cc0001057983 */ /* 0x002ee20000100800 */
[----:B------:R-:W-:-:S02]  /*cef0*/  PRMT R9, RZ, 0x7610, R9 ;  /* 0x00007610ff097816 */ /* 0x000fc40000000009 */
[----:B------:R-:W-:Y:S02]  /*cf00*/  PRMT R24, RZ, 0x7610, R24 ;  /* 0x00007610ff187816 */ /* 0x000fe40000000018 */
[----:B------:R-:W-:Y:S02]  /*cf10*/  PRMT R22, RZ, 0x7610, R22 ;  /* 0x00007610ff167816 */ /* 0x000fe40000000016 */
[----:B------:R-:W-:Y:S01]  /*cf20*/  PRMT R18, RZ, 0x7610, R18 ;  /* 0x00007610ff127816 */ /* 0x000fe20000000012 */
[----:B--2---:R-:W-:Y:S02]  /*cf30*/  @!P0 IMAD.MOV.U32 R2, RZ, RZ, R16 ;  /* 0x000000ffff028224 */ /* 0x004fe400078e0010 */
[----:B------:R-:W2:Y:S04]  /*cf40*/  LDL R16, [R1+0x9a8] ;  /* 0x0009a80001107983 */ /* 0x000ea80000100800 */
[----:B------:R4:W2:Y:S02]  /*cf50*/  @!P0 LDG.E.U8 R15, desc[UR6][R2.64] ;  /* 0x00000006020f8981 */ /* 0x0008a4000c1e1100 */
[----:B----4-:R-:W-:-:S02]  /*cf60*/  @!P0 IMAD.MOV.U32 R2, RZ, RZ, R11 ;  /* 0x000000ffff028224 */ /* 0x010fc400078e000b */
[----:B-----5:R-:W-:Y:S01]  /*cf70*/  @!P0 IMAD.MOV.U32 R3, RZ, RZ, R27 ;  /* 0x000000ffff038224 */ /* 0x020fe200078e001b */
[----:B------:R-:W-:Y:S01]  /*cf80*/  PRMT R12, RZ, 0x7610, R12 ;  /* 0x00007610ff0c7816 */ /* 0x000fe2000000000c */
[----:B------:R-:W1:Y:S04]  /*cf90*/  LDS.U8 R27, [R14+UR4+0x208] ;  /* 0x000208040e1b7984 */ /* 0x000e680008000000 */
[----:B------:R4:W5:Y:S02]  /*cfa0*/  @!P0 LDG.E.U8 R9, desc[UR6][R2.64] ;  /* 0x0000000602098981 */ /* 0x000964000c1e1100 */
[----:B----4-:R-:W-:Y:S02]  /*cfb0*/  @!P0 IMAD.MOV.U32 R2, RZ, RZ, R25 ;  /* 0x000000ffff028224 */ /* 0x010fe400078e0019 */
[----:B------:R-:W-:Y:S01]  /*cfc0*/  @!P0 IMAD.MOV.U32 R3, RZ, RZ, R26 ;  /* 0x000000ffff038224 */ /* 0x000fe200078e001a */
[----:B------:R-:W-:Y:S01]  /*cfd0*/  PRMT R8, RZ, 0x7610, R8 ;  /* 0x00007610ff087816 */ /* 0x000fe20000000008 */
[----:B------:R-:W-:Y:S04]  /*cfe0*/  LDS.U8 R26, [R14+UR4+0x8] ;  /* 0x000008040e1a7984 */ /* 0x000fe80008000000 */
[----:B------:R3:W4:Y:S01]  /*cff0*/  @!P0 LDG.E.U8 R24, desc[UR6][R2.64] ;  /* 0x0000000602188981 */ /* 0x000722000c1e1100 */
[----:B------:R-:W-:-:S02]  /*d000*/  PRMT R23, RZ, 0x7610, R23 ;  /* 0x00007610ff177816 */ /* 0x000fc40000000017 */
[----:B------:R-:W-:Y:S01]  /*d010*/  PRMT R20, RZ, 0x7610, R20 ;  /* 0x00007610ff147816 */ /* 0x000fe20000000014 */
[----:B------:R-:W-:Y:S01]  /*d020*/  LDS.U8 R25, [R14+UR4+0x200] ;  /* 0x000200040e197984 */ /* 0x000fe20008000000 */
[----:B---3--:R-:W-:Y:S02]  /*d030*/  @!P0 IMAD.MOV.U32 R2, RZ, RZ, R5 ;  /* 0x000000ffff028224 */ /* 0x008fe400078e0005 */
[----:B------:R-:W-:-:S05]  /*d040*/  @!P0 IMAD.MOV.U32 R3, RZ, RZ, R6 ;  /* 0x000000ffff038224 */ /* 0x000fca00078e0006 */
[----:B------:R3:W4:Y:S02]  /*d050*/  @!P0 LDG.E.U8 R22, desc[UR6][R2.64] ;  /* 0x0000000602168981 */ /* 0x000724000c1e1100 */
[----:B---3--:R-:W-:Y:S02]  /*d060*/  @!P0 IMAD.MOV.U32 R2, RZ, RZ, R19 ;  /* 0x000000ffff028224 */ /* 0x008fe400078e0013 */
[----:B------:R-:W-:-:S05]  /*d070*/  @!P0 IMAD.MOV.U32 R3, RZ, RZ, R21 ;  /* 0x000000ffff038224 */ /* 0x000fca00078e0015 */
[----:B------:R-:W3:Y:S04]  /*d080*/  @!P0 LDG.E.U8 R18, desc[UR6][R2.64] ;  /* 0x0000000602128981 */ /* 0x000ee8000c1e1100 */
[----:B--2---:R2:W-:Y:S04]  /*d090*/  STL [R1+0xf0], R15 ;  /* 0x0000f00f01007387 */ /* 0x0045e80000100800 */
[----:B------:R-:W3:Y:S04]  /*d0a0*/  LDL R11, [R1+0x9b0] ;  /* 0x0009b000010b7983 */ /* 0x000ee80000100800 */
[----:B--2---:R-:W2:Y:S04]  /*d0b0*/  LDL R15, [R1+0x9dc] ;  /* 0x0009dc00010f7983 */ /* 0x004ea80000100800 */
[----:B-----5:R5:W-:Y:S04]  /*d0c0*/  STL [R1+0x128], R9 ;  /* 0x0001280901007387 */ /* 0x020be80000100800 */
[----:B------:R-:W2:Y:S04]  /*d0d0*/  LDL R6, [R1+0x9b8] ;  /* 0x0009b80001067983 */ /* 0x000ea80000100800 */
[----:B------:R-:W2:Y:S04]  /*d0e0*/  LDL R5, [R1+0x9ec] ;  /* 0x0009ec0001057983 */ /* 0x000ea80000100800 */
[----:B-----5:R-:W5:Y:S04]  /*d0f0*/  LDL R9, [R1+0x9e4] ;  /* 0x0009e40001097983 */ /* 0x020f680000100800 */
[----:B----4-:R4:W-:Y:S04]  /*d100*/  STL [R1+0x124], R22 ;  /* 0x0001241601007387 */ /* 0x0109e80000100800 */
[----:B------:R-:W5:Y:S04]  /*d110*/  LDL R21, [R1+0x9f4] ;  /* 0x0009f40001157983 */ /* 0x000f680000100800 */
[----:B------:R-:W5:Y:S04]  /*d120*/  LDL R19, [R1+0x9c8] ;  /* 0x0009c80001137983 */ /* 0x000f680000100800 */
[----:B----4-:R-:W4:Y:S04]  /*d130*/  LDL R22, [R1+0x9c0] ;  /* 0x0009c00001167983 */ /* 0x010f280000100800 */
[----:B---3--:R3:W-:Y:S04]  /*d140*/  STL [R1+0xe8], R18 ;  /* 0x0000e81201007387 */ /* 0x0087e80000100800 */
[----:B---3--:R-:W3:Y:S01]  /*d150*/  LDL R18, [R1+0x9fc] ;  /* 0x0009fc0001127983 */ /* 0x008ee20000100800 */
[----:B------:R-:W-:Y:S01]  /*d160*/  @!P0 IMAD.MOV.U32 R3, RZ, RZ, R16 ;  /* 0x000000ffff038224 */ /* 0x000fe200078e0010 */
[----:B------:R-:W-:-:S02]  /*d170*/  PRMT R17, RZ, 0x7610, R17 ;  /* 0x00007610ff117816 */ /* 0x000fc40000000011 */
[----:B------:R-:W3:Y:S01]  /*d180*/  LDL R16, [R1+0x9d0] ;  /* 0x0009d00001107983 */ /* 0x000ee20000100800 */
[----:B--2---:R-:W-:-:S03]  /*d190*/  @!P0 IMAD.MOV.U32 R2, RZ, RZ, R15 ;  /* 0x000000ffff028224 */ /* 0x004fc600078e000f */
[----:B------:R-:W2:Y:S04]  /*d1a0*/  LDL R15, [R1+0xa04] ;  /* 0x000a0400010f7983 */ /* 0x000ea80000100800 */
[----:B------:R0:W2:Y:S02]  /*d1b0*/  @!P0 LDG.E.U8 R12, desc[UR6][R2.64] ;  /* 0x00000006020c8981 */ /* 0x0000a4000c1e1100 */
[----:B0-----:R-:W-:Y:S02]  /*d1c0*/  @!P0 IMAD.MOV.U32 R3, RZ, RZ, R11 ;  /* 0x000000ffff038224 */ /* 0x001fe400078e000b */
[----:B-----5:R-:W-:-:S05]  /*d1d0*/  @!P0 IMAD.MOV.U32 R2, RZ, RZ, R9 ;  /* 0x000000ffff028224 */ /* 0x020fca00078e0009 */
[----:B------:R0:W5:Y:S02]  /*d1e0*/  @!P0 LDG.E.U8 R8, desc[UR6][R2.64] ;  /* 0x0000000602088981 */ /* 0x000164000c1e1100 */
[----:B0-----:R-:W-:Y:S02]  /*d1f0*/  @!P0 IMAD.MOV.U32 R2, RZ, RZ, R5 ;  /* 0x000000ffff028224 */ /* 0x001fe400078e0005 */
[----:B------:R-:W-:-:S05]  /*d200*/  @!P0 IMAD.MOV.U32 R3, RZ, RZ, R6 ;  /* 0x000000ffff038224 */ /* 0x000fca00078e0006 */
[----:B------:R0:W5:Y:S02]  /*d210*/  @!P0 LDG.E.U8 R23, desc[UR6][R2.64] ;  /* 0x0000000602178981 */ /* 0x000164000c1e1100 */
[----:B0-----:R-:W-:Y:S01]  /*d220*/  @!P0 IMAD.MOV.U32 R2, RZ, RZ, R21 ;  /* 0x000000ffff028224 */ /* 0x001fe200078e0015 */
[----:B------:R-:W-:Y:S01]  /*d230*/  PRMT R13, RZ, 0x7610, R13 ;  /* 0x00007610ff0d7816 */ /* 0x000fe2000000000d */
[----:B------:R-:W-:Y:S01]  /*d240*/  LDS.U8 R21, [R14+UR4+0x2200] ;  /* 0x002200040e157984 */ /* 0x000fe20008000000 */
[----:B----4-:R-:W-:Y:S01]  /*d250*/  @!P0 IMAD.MOV.U32 R3, RZ, RZ, R22 ;  /* 0x000000ffff038224 */ /* 0x010fe200078e0016 */
[----:B------:R-:W-:Y:S02]  /*d260*/  PRMT R10, RZ, 0x7610, R10 ;  /* 0x00007610ff0a7816 */ /* 0x000fe4000000000a */
[----:B------:R-:W-:Y:S01]  /*d270*/  PRMT R7, RZ, 0x7610, R7 ;  /* 0x00007610ff077816 */ /* 0x000fe20000000007 */
[----:B------:R-:W-:Y:S04]  /*d280*/  LDS.U8 R22, [R14+UR4+0x2008] ;  /* 0x002008040e167984 */ /* 0x000fe80008000000 */
[----:B------:R3:W4:Y:S02]  /*d290*/  @!P0 LDG.E.U8 R20, desc[UR6][R2.64] ;  /* 0x0000000602148981 */ /* 0x000724000c1e1100 */
[----:B---3--:R-:W-:-:S02]  /*d2a0*/  @!P0 IMAD.MOV.U32 R2, RZ, RZ, R18 ;  /* 0x000000ffff028224 */ /* 0x008fc400078e0012 */
[----:B------:R-:W-:Y:S01]  /*d2b0*/  @!P0 IMAD.MOV.U32 R3, RZ, RZ, R19 ;  /* 0x000000ffff038224 */ /* 0x000fe200078e0013 */
[----:B------:R-:W-:Y:S01]  /*d2c0*/  PRMT R4, RZ, 0x7610, R4 ;  /* 0x00007610ff047816 */ /* 0x000fe20000000004 */
[----:B------:R-:W-:Y:S04]  /*d2d0*/  LDS.U8 R19, [R14+UR4+0x4208] ;  /* 0x004208040e137984 */ /* 0x000fe80008000000 */
[----:B------:R0:W3:Y:S01]  /*d2e0*/  @!P0 LDG.E.U8 R17, desc[UR6][R2.64] ;  /* 0x0000000602118981 */ /* 0x0000e2000c1e1100 */
[----:B------:R-:W-:-:S03]  /*d2f0*/  PRMT R0, RZ, 0x7610, R0 ;  /* 0x00007610ff007816 */ /* 0x000fc60000000000 */
[----:B------:R-:W-:Y:S01]  /*d300*/  LDS.U8 R18, [R14+UR4+0x4008] ;  /* 0x004008040e127984 */ /* 0x000fe20008000000 */
[----:B0-----:R-:W-:-:S03]  /*d310*/  @!P0 IMAD.MOV.U32 R3, RZ, RZ, R16 ;  /* 0x000000ffff038224 */ /* 0x001fc600078e0010 */
[----:B--2---:R0:W-:Y:S04]  /*d320*/  STL [R1+0x11c], R12 ;  /* 0x00011c0c01007387 */ /* 0x0041e80000100800 */
[----:B------:R-:W2:Y:S04]  /*d330*/  LDL R11, [R1+0xa0c] ;  /* 0x000a0c00010b7983 */ /* 0x000ea80000100800 */
[----:B------:R-:W4:Y:S04]  /*d340*/  LDL R9, [R1+0x9e0] ;  /* 0x0009e00001097983 */ /* 0x000f280000100800 */
[----:B0-----:R-:W4:Y:S04]  /*d350*/  LDL R12, [R1+0x9d8] ;  /* 0x0009d800010c7983 */ /* 0x001f280000100800 */
[----:B-----5:R0:W-:Y:S04]  /*d360*/  STL [R1+0xe4], R8 ;  /* 0x0000e40801007387 */ /* 0x0201e80000100800 */
[----:B------:R-:W5:Y:S04]  /*d370*/  LDL R6, [R1+0x9e8] ;  /* 0x0009e80001067983 */ /* 0x000f680000100800 */
[----:B0-----:R-:W5:Y:S04]  /*d380*/  LDL R8, [R1+0xa14] ;  /* 0x000a140001087983 */ /* 0x001f680000100800 */
[----:B------:R-:W-:Y:S04]  /*d390*/  STL [R1+0xec], R24 ;  /* 0x0000ec1801007387 */ /* 0x000fe80000100800 */
[----:B------:R-:W5:Y:S01]  /*d3a0*/  LDL R5, [R1+0xa1c] ;  /* 0x000a1c0001057983 */ /* 0x000f620000100800 */
[----:B------:R-:W-:-:S03]  /*d3b0*/  @!P0 IMAD.MOV.U32 R2, RZ, RZ, R15 ;  /* 0x000000ffff028224 */ /* 0x000fc600078e000f */
[----:B------:R-:W-:Y:S04]  /*d3c0*/  LDS.U8 R24, [R14+UR4+0x2000] ;  /* 0x002000040e187984 */ /* 0x000fe80008000000 */
[----:B------:R2:W5:Y:S04]  /*d3d0*/  @!P0 LDG.E.U8 R13, desc[UR6][R2.64] ;  /* 0x00000006020d8981 */ /* 0x000568000c1e1100 */
[----:B------:R-:W-:Y:S04]  /*d3e0*/  LDS.U8 R15, [R14+UR4+0x4200] ;  /* 0x004200040e0f7984 */ /* 0x000fe80008000000 */
[----:B---3--:R0:W-:Y:S04]  /*d3f0*/  STL [R1+0xdc], R17 ;  /* 0x0000dc1101007387 */ /* 0x0081e80000100800 */
[----:B------:R-:W3:Y:S04]  /*d400*/  LDL R16, [R1+0xa24] ;  /* 0x000a240001107983 */ /* 0x000ee80000100800 */
[----:B------:R-:W3:Y:S04]  /*d410*/  LDL R29, [R1+0xa3c] ;  /* 0x000a3c00011d7983 */ /* 0x000ee80000100800 */
[----:B0-----:R-:W3:Y:S01]  /*d420*/  LDL R17, [R1+0x9f0] ;  /* 0x0009f00001117983 */ /* 0x001ee20000100800 */
[----:B--2---:R-:W-:-:S03]  /*d430*/  @!P0 IMAD.MOV.U32 R2, RZ, RZ, R11 ;  /* 0x000000ffff028224 */ /* 0x004fc600078e000b */
[----:B------:R-:W-:Y:S01]  /*d440*/  LDS.U8 R11, [R14+UR4+0x6200] ;  /* 0x006200040e0b7984 */ /* 0x000fe20008000000 */
[----:B----4-:R-:W-:-:S03]  /*d450*/  @!P0 IMAD.MOV.U32 R3, RZ, RZ, R12 ;  /* 0x000000ffff038224 */ /* 0x010fc600078e000c */
[----:B------:R-:W-:Y:S04]  /*d460*/  LDS.U8 R12, [R14+UR4+0x6208] ;  /* 0x006208040e0c7984 */ /* 0x000fe80008000000 */
[----:B------:R0:W2:Y:S02]  /*d470*/  @!P0 LDG.E.U8 R10, desc[UR6][R2.64] ;  /* 0x00000006020a8981 */ /* 0x0000a4000c1e1100 */
[----:B0-----:R-:W-:Y:S02]  /*d480*/  @!P0 IMAD.MOV.U32 R3, RZ, RZ, R9 ;  /* 0x000000ffff038224 */ /* 0x001fe400078e0009 */
[----:B------:R-:W-:Y:S01]  /*d490*/  LDS.U8 R9, [R14+UR4+0x280] ;  /* 0x000280040e097984 */ /* 0x000fe20008000000 */
[----:B-----5:R-:W-:-:S03]  /*d4a0*/  @!P0 IMAD.MOV.U32 R2, RZ, RZ, R8 ;  /* 0x000000ffff028224 */ /* 0x020fc600078e0008 */
[----:B------:R-:W-:Y:S04]  /*d4b0*/  LDS.U8 R8, [R14+UR4+0x2288] ;  /* 0x002288040e087984 */ /* 0x000fe80008000000 */
[----:B------:R0:W4:Y:S02]  /*d4c0*/  @!P0 LDG.E.U8 R7, desc[UR6][R2.64] ;  /* 0x0000000602078981 */ /* 0x000124000c1e1100 */
[----:B0-----:R-:W-:Y:S02]  /*d4d0*/  @!P0 IMAD.MOV.U32 R2, RZ, RZ, R5 ;  /* 0x000000ffff028224 */ /* 0x001fe400078e0005 */
[----:B------:R-:W-:Y:S01]  /*d4e0*/  @!P0 IMAD.MOV.U32 R3, RZ, RZ, R6 ;  /* 0x000000ffff038224 */ /* 0x000fe200078e0006 */
[----:B------:R-:W-:Y:S04]  /*d4f0*/  LDS.U8 R5, [R14+UR4+0x2080] ;  /* 0x002080040e057984 */ /* 0x000fe80008000000 */
[----:B------:R0:W5:Y:S04]  /*d500*/  @!P0 LDG.E.U8 R4, desc[UR6][R2.64] ;  /* 0x0000000602048981 */ /* 0x000168000c1e1100 */
[----:B------:R-:W-:Y:S04]  /*d510*/  LDS.U8 R6, [R14+UR4+0x80] ;  /* 0x000080040e067984 */ /* 0x000fe80008000000 */
[----:B0-----:R-:W-:Y:S04]  /*d520*/  LDS.U8 R2, [R14+UR4+0x6008] ;  /* 0x006008040e027984 */ /* 0x001fe80008000000 */
[----:B------:R-:W-:Y:S04]  /*d530*/  LDS.U8 R3, [R14+UR4+0x88] ;  /* 0x000088040e037984 */ /* 0x000fe80008000000 */
[----:B---3--:R-:W3:Y:S04]  /*d540*/  @!P0 LDG.E.U8 R0, desc[UR6][R16.64] ;  /* 0x0000000610008981 */ /* 0x008ee8000c1e1100 */
[----:B------:R0:W-:Y:S04]  /*d550*/  STL [R1+0x1abc], R29 ;  /* 0x001abc1d01007387 */ /* 0x0001e80000100800 */
[----:B------:R-:W-:Y:S04]  /*d560*/  STL [R1+0x1aa0], R28 ;  /* 0x001aa01c01007387 */ /* 0x000fe80000100800 */
[----:B------:R-:W-:Y:S04]  /*d570*/  STL [R1+0x1aac], R28 ;  /* 0x001aac1c01007387 */ /* 0x000fe80000100800 */
[----:B------:R0:W-:Y:S04]  /*d580*/  STL [R1+0x1ab4], R28 ;  /* 0x001ab41c01007387 */ /* 0x0001e80000100800 */
[----:B-1----:R1:W-:Y:S04]  /*d590*/  STL [R1+0x1aa4], R27 ;  /* 0x001aa41b01007387 */ /* 0x0023e80000100800 */
[----:B------:R-:W-:Y:S04]  /*d5a0*/  STL [R1+0x114], R23 ;  /* 0x0001141701007387 */ /* 0x000fe80000100800 */
[----:B------:R-:W-:Y:S04]  /*d5b0*/  STL [R1+0xe0], R20 ;  /* 0x0000e01401007387 */ /* 0x000fe80000100800 */
[----:B------:R-:W-:Y:S01]  /*d5c0*/  STL [R1+0xd8], R13 ;  /* 0x0000d80d01007387 */ /* 0x000fe20000100800 */
[----:B0-----:R-:W-:-:S02]  /*d5d0*/  PRMT R29, RZ, 0x7610, R29 ;  /* 0x00007610ff1d7816 */ /* 0x001fc4000000001d */
[----:B------:R-:W-:Y:S01]  /*d5e0*/  PRMT R28, RZ, 0x7610, R28 ;  /* 0x00007610ff1c7816 */ /* 0x000fe2000000001c */
[----:B------:R-:W0:Y:S01]  /*d5f0*/  LDS.U8 R23, [R14+UR4+0x2208] ;  /* 0x002208040e177984 */ /* 0x000e220008000000 */
[----:B-1----:R-:W-:-:S03]  /*d600*/  PRMT R27, RZ, 0x7610, R27 ;  /* 0x00007610ff1b7816 */ /* 0x002fc6000000001b */
[----:B------:R-:W-:Y:S04]  /*d610*/  LDS.U8 R20, [R14+UR4+0x4000] ;  /* 0x004000040e147984 */ /* 0x000fe80008000000 */
[----:B------:R-:W1:Y:S04]  /*d620*/  LDS.U8 R13, [R14+UR4+0x6000] ;  /* 0x006000040e0d7984 */ /* 0x000e680008000000 */
[----:B--2---:R-:W-:Y:S04]  /*d630*/  STL [R1+0xd4], R10 ;  /* 0x0000d40a01007387 */ /* 0x004fe80000100800 */
[----:B------:R-:W2:Y:S04]  /*d640*/  LDS.U8 R10, [R14+UR4+0x288] ;  /* 0x000288040e0a7984 */ /* 0x000ea80008000000 */
[----:B----4-:R-:W-:Y:S04]  /*d650*/  STL [R1+0xd0], R7 ;  /* 0x0000d00701007387 */ /* 0x010fe80000100800 */
[----:B------:R-:W-:Y:S04]  /*d660*/  LDS.U8 R7, [R14+UR4+0x2280] ;  /* 0x002280040e077984 */ /* 0x000fe80008000000 */
[----:B-----5:R-:W-:Y:S04]  /*d670*/  STL [R1+0xcc], R4 ;  /* 0x0000cc0401007387 */ /* 0x020fe80000100800 */
[----:B------:R-:W4:Y:S04]  /*d680*/  LDS.U8 R4, [R14+UR4+0x2088] ;  /* 0x002088040e047984 */ /* 0x000f280008000000 */
[----:B---3--:R3:W-:Y:S04]  /*d690*/  STL [R1+0xc8], R0 ;  /* 0x0000c80001007387 */ /* 0x0087e80000100800 */
[----:B---3--:R-:W3:Y:S04]  /*d6a0*/  LDL.LU R0, [R1+0x1ac0] ;  /* 0x001ac00001007983 */ /* 0x008ee80000300800 */
[----:B------:R-:W5:Y:S04]  /*d6b0*/  LDL R16, [R1+0x9f8] ;  /* 0x0009f80001107983 */ /* 0x000f680000100800 */
[----:B------:R-:W5:Y:S02]  /*d6c0*/  LDL R17, [R1+0xa2c] ;  /* 0x000a2c0001117983 */ /* 0x000f640000100800 */
[----:B-----5:R-:W-:-:S04]  /*d6d0*/  @!P0 LOP3.LUT R17, R17, R16, RZ, 0x3c, !PT ;  /* 0x0000001011118212 */ /* 0x020fc800078e3cff */
[----:B------:R-:W-:-:S04]  /*d6e0*/  @!P0 LOP3.LUT R16, R17, R16, RZ, 0x3c, !PT ;  /* 0x0000001011108212 */ /* 0x000fc800078e3cff */
[----:B------:R-:W-:-:S05]  /*d6f0*/  @!P0 LOP3.LUT R17, R17, R16, RZ, 0x3c, !PT ;  /* 0x0000001011118212 */ /* 0x000fca00078e3cff */
[----:B------:R-:W5:Y:S04]  /*d700*/  @!P0 LDG.E.U8 R29, desc[UR6][R16.64] ;  /* 0x00000006101d8981 */ /* 0x000f68000c1e1100 */
[----:B-----5:R5:W-:Y:S04]  /*d710*/  STL [R1+0xc4], R29 ;  /* 0x0000c41d01007387 */ /* 0x020be80000100800 */
[----:B-----5:R-:W5:Y:S04]  /*d720*/  LDL.LU R29, [R1+0x1abc] ;  /* 0x001abc00011d7983 */ /* 0x020f680000300800 */
[----:B------:R-:W2:Y:S04]  /*d730*/  LDL R16, [R1+0xa00] ;  /* 0x000a000001107983 */ /* 0x000ea80000100800 */
[----:B------:R-:W2:Y:S01]  /*d740*/  LDL R17, [R1+0xa34] ;  /* 0x000a340001117983 */ /* 0x000ea20000100800 */
[----:B---3--:R-:W-:-:S02]  /*d750*/  PRMT R0, RZ, 0x7610, R0 ;  /* 0x00007610ff007816 */ /* 0x008fc40000000000 */
[----:B--2---:R-:W-:-:S04]  /*d760*/  @!P0 LOP3.LUT R17, R17, R16, RZ, 0x3c, !PT ;  /* 0x0000001011118212 */ /* 0x004fc800078e3cff */
[----:B------:R-:W-:-:S04]  /*d770*/  @!P0 LOP3.LUT R16, R17, R16, RZ, 0x3c, !PT ;  /* 0x0000001011108212 */ /* 0x000fc800078e3cff */
[----:B------:R-:W-:-:S05]  /*d780*/  @!P0 LOP3.LUT R17, R17, R16, RZ, 0x3c, !PT ;  /* 0x0000001011118212 */ /* 0x000fca00078e3cff */
[----:B------:R-:W2:Y:S04]  /*d790*/  @!P0 LDG.E.U8 R0, desc[UR6][R16.64] ;  /* 0x0000000610008981 */ /* 0x000ea8000c1e1100 */
[----:B--2---:R2:W-:Y:S04]  /*d7a0*/  STL [R1+0xc0], R0 ;  /* 0x0000c00001007387 */ /* 0x0045e80000100800 */
[----:B--2---:R-:W2:Y:S04]  /*d7b0*/  LDL.LU R0, [R1+0x1ab8] ;  /* 0x001ab80001007983 */ /* 0x004ea80000300800 */
[----:B------:R-:W3:Y:S01]  /*d7c0*/  LDL R17, [R1+0xa08] ;  /* 0x000a080001117983 */ /* 0x000ee20000100800 */
[----:B-----5:R-:W-:-:S03]  /*d7d0*/  @!P0 IMAD.MOV.U32 R16, RZ, RZ, R29 ;  /* 0x000000ffff108224 */ /* 0x020fc600078e001d */
[----:B------:R-:W5:Y:S04]  /*d7e0*/  LDL R29, [R1+0xa40] ;  /* 0x000a4000011d7983 */ /* 0x000f680000100800 */
[----:B---3--:R-:W3:Y:S04]  /*d7f0*/  @!P0 LDG.E.U8 R28, desc[UR6][R16.64] ;  /* 0x00000006101c8981 */ /* 0x008ee8000c1e1100 */
[----:B---3--:R3:W-:Y:S04]  /*d800*/  STL [R1+0xbc], R28 ;  /* 0x0000bc1c01007387 */ /* 0x0087e80000100800 */
[----:B---3--:R-:W3:Y:S04]  /*d810*/  LDL.LU R28, [R1+0x1ab4] ;  /* 0x001ab400011c7983 */ /* 0x008ee80000300800 */
[----:B------:R-:W3:Y:S04]  /*d820*/  LDL R16, [R1+0xa10] ;  /* 0x000a100001107983 */ /* 0x000ee80000100800 */
[----:B------:R-:W3:Y:S01]  /*d830*/  LDL R17, [R1+0xa54] ;  /* 0x000a540001117983 */ /* 0x000ee20000100800 */
[----:B--2---:R-:W-:-:S02]  /*d840*/  PRMT R0, RZ, 0x7610, R0 ;  /* 0x00007610ff007816 */ /* 0x004fc40000000000 */
[----:B---3--:R-:W-:-:S04]  /*d850*/  @!P0 LOP3.LUT R17, R17, R16, RZ, 0x3c, !PT ;  /* 0x0000001011118212 */ /* 0x008fc800078e3cff */
[----:B------:R-:W-:-:S04]  /*d860*/  @!P0 LOP3.LUT R16, R17, R16, RZ, 0x3c, !PT ;  /* 0x0000001011108212 */ /* 0x000fc800078e3cff */
[----:B------:R-:W-:-:S05]  /*d870*/  @!P0 LOP3.LUT R17, R17, R16, RZ, 0x3c, !PT ;  /* 0x0000001011118212 */ /* 0x000fca00078e3cff */
[----:B------:R-:W2:Y:S04]  /*d880*/  @!P0 LDG.E.U8 R0, desc[UR6][R16.64] ;  /* 0x0000000610008981 */ /* 0x000ea8000c1e1100 */
[----:B--2---:R2:W-:Y:S04]  /*d890*/  STL [R1+0xb8], R0 ;  /* 0x0000b80001007387 */ /* 0x0045e80000100800 */
[----:B--2---:R-:W2:Y:S04]  /*d8a0*/  LDL.LU R0, [R1+0x1ab0] ;  /* 0x001ab00001007983 */ /* 0x004ea80000300800 */
[----:B------:R-:W3:Y:S04]  /*d8b0*/  LDL R16, [R1+0xa18] ;  /* 0x000a180001107983 */ /* 0x000ee80000100800 */
[----:B------:R-:W3:Y:S01]  /*d8c0*/  LDL R17, [R1+0xa50] ;  /* 0x000a500001117983 */ /* 0x000ee20000100800 */
[----:B------:R-:W-:-:S02]  /*d8d0*/  PRMT R28, RZ, 0x7610, R28 ;  /* 0x00007610ff1c7816 */ /* 0x000fc4000000001c */
[----:B---3--:R-:W-:-:S04]  /*d8e0*/  @!P0 LOP3.LUT R17, R17, R16, RZ, 0x3c, !PT ;  /* 0x0000001011118212 */ /* 0x008fc800078e3cff */
[----:B------:R-:W-:-:S04]  /*d8f0*/  @!P0 LOP3.LUT R16, R17, R16, RZ, 0x3c, !PT ;  /* 0x0000001011108212 */ /* 0x000fc800078e3cff */
[----:B------:R-:W-:-:S05]  /*d900*/  @!P0 LOP3.LUT R17, R17, R16, RZ, 0x3c, !PT ;  /* 0x0000001011118212 */ /* 0x000fca00078e3cff */
[----:B------:R-:W3:Y:S04]  /*d910*/  @!P0 LDG.E.U8 R28, desc[UR6][R16.64] ;  /* 0x00000006101c8981 */ /* 0x000ee8000c1e1100 */
        /* <DEDUP_REMOVED lines=12> */
[----:B------:R-:W3:Y:S02]  /*d9e0*/  LDL R17, [R1+0xa48] ;  /* 0x000a480001117983 */ /* 0x000ee40000100800 */
[----:B---3--:R-:W-:-:S04]  /*d9f0*/  @!P0 LOP3.LUT R17, R17, R16, RZ, 0x3c, !PT ;  /* 0x0000001011118212 */ /* 0x008fc800078e3cff */
[----:B------:R-:W-:-:S04]  /*da00*/  @!P0 LOP3.LUT R16, R17, R16, RZ, 0x3c, !PT ;  /* 0x0000001011108212 */ /* 0x000fc800078e3cff */
[----:B------:R-:W-:-:S05]  /*da10*/  @!P0 LOP3.LUT R17, R17, R16, RZ, 0x3c, !PT ;  /* 0x0000001011118212 */ /* 0x000fca00078e3cff */
[----:B------:R-:W3:Y:S04]  /*da20*/  @!P0 LDG.E.U8 R27, desc[UR6][R16.64] ;  /* 0x00000006101b8981 */ /* 0x000ee8000c1e1100 */
[----:B---3--:R3:W-:Y:S04]  /*da30*/  STL [R1+0xa4], R27 ;  /* 0x0000a41b01007387 */ /* 0x0087e80000100800 */
[----:B---3--:R-:W3:Y:S04]  /*da40*/  LDL.LU R27, [R1+0x1aa4] ;  /* 0x001aa400011b7983 */ /* 0x008ee80000300800 */
[----:B------:R-:W2:Y:S04]  /*da50*/  LDL R16, [R1+0xa30] ;  /* 0x000a300001107983 */ /* 0x000ea80000100800 */
[----:B------:R-:W2:Y:S01]  /*da60*/  LDL R17, [R1+0xa44] ;  /* 0x000a440001117983 */ /* 0x000ea20000100800 */
[----:B------:R-:W-:-:S02]  /*da70*/  PRMT R28, RZ, 0x7610, R28 ;  /* 0x00007610ff1c7816 */ /* 0x000fc4000000001c */
[----:B--2---:R-:W-:-:S04]  /*da80*/  @!P0 LOP3.LUT R17, R17, R16, RZ, 0x3c, !PT ;  /* 0x0000001011118212 */ /* 0x004fc800078e3cff */
[----:B------:R-:W-:-:S04]  /*da90*/  @!P0 LOP3.LUT R16, R17, R16, RZ, 0x3c, !PT ;  /* 0x0000001011108212 */ /* 0x000fc800078e3cff */
[----:B------:R-:W-:-:S05]  /*daa0*/  @!P0 LOP3.LUT R17, R17, R16, RZ, 0x3c, !PT ;  /* 0x0000001011118212 */ /* 0x000fca00078e3cff */
[----:B------:R-:W2:Y:S01]  /*dab0*/  @!P0 LDG.E.U8 R28, desc[UR6][R16.64] ;  /* 0x00000006101c8981 */ /* 0x000ea2000c1e1100 */
[----:B------:R-:W-:-:S03]  /*dac0*/  PRMT R0, RZ, 0x7610, R0 ;  /* 0x00007610ff007816 */ /* 0x000fc60000000000 */
[----:B--2---:R2:W-:Y:S04]  /*dad0*/  STL [R1+0x9c], R28 ;  /* 0x00009c1c01007387 */ /* 0x0045e80000100800 */
[----:B--2---:R-:W3:Y:S04]  /*dae0*/  LDL.LU R28, [R1+0x1aa0] ;  /* 0x001aa000011c7983 */ /* 0x004ee80000300800 */
[----:B------:R-:W2:Y:S01]  /*daf0*/  LDL R17, [R1+0xa38] ;  /* 0x000a380001117983 */ /* 0x000ea20000100800 */
[----:B-----5:R-:W-:-:S05]  /*db00*/  @!P0 IMAD.MOV.U32 R16, RZ, RZ, R29 ;  /* 0x000000ffff108224 */ /* 0x020fca00078e001d */
[----:B--2---:R3:W2:Y:S02]  /*db10*/  @!P0 LDG.E.U8 R0, desc[UR6][R16.64] ;  /* 0x0000000610008981 */ /* 0x0046a4000c1e1100 */
[----:B---3--:R-:W-:Y:S02]  /*db20*/  IMAD R16, R27, 0x100, R28 ;  /* 0x000001001b107824 */ /* 0x008fe400078e021c */
[----:B0-----:R-:W-:Y:S02]  /*db30*/  IMAD R17, R23, 0x100, R24 ;  /* 0x0000010017117824 */ /* 0x001fe400078e0218 */
[----:B------:R-:W-:Y:S01]  /*db40*/  IMAD R15, R15, 0x100, R18 ;  /* 0x000001000f0f7824 */ /* 0x000fe200078e0212 */
[----:B------:R-:W-:Y:S01]  /*db50*/  LDS.U8 R23, [R14+UR4+0x4288] ;  /* 0x004288040e177984 */ /* 0x000fe20008000000 */
[----:B-1----:R-:W-:Y:S02]  /*db60*/  IMAD R12, R12, 0x100, R13 ;  /* 0x000001000c0c7824 */ /* 0x002fe400078e020d */
[----:B------:R-:W-:Y:S01]  /*db70*/  IMAD R6, R10, 0x100, R6 ;  /* 0x000001000a067824 */ /* 0x000fe200078e0206 */
[----:B------:R-:W-:Y:S04]  /*db80*/  LDS.U8 R13, [R14+UR4+0x6300] ;  /* 0x006300040e0d7984 */ /* 0x000fe80008000000 */
[----:B------:R-:W-:Y:S04]  /*db90*/  LDS.U8 R10, [R14+UR4+0x6100] ;  /* 0x006100040e0a7984 */ /* 0x000fe80008000000 */
[----:B------:R-:W-:Y:S04]  /*dba0*/  LDS.U8 R18, [R14+UR4+0x380] ;  /* 0x000380040e127984 */ /* 0x000fe80008000000 */
[----:B--2---:R0:W-:Y:S04]  /*dbb0*/  STL [R1+0x98], R0 ;  /* 0x0000980001007387 */ /* 0x0041e80000100800 */
[----:B------:R1:W-:Y:S01]  /*dbc0*/  STL [R1+0x244], R16 ;  /* 0x0002441001007387 */ /* 0x0003e20000100800 */
[----:B0-----:R-:W-:-:S02]  /*dbd0*/  IMAD R0, R25, 0x100, R26 ;  /* 0x0000010019007824 */ /* 0x001fc400078e021a */
[----:B-1----:R-:W-:-:S03]  /*dbe0*/  IMAD R16, R21, 0x100, R22 ;  /* 0x0000010015107824 */ /* 0x002fc600078e0216 */
[----:B------:R0:W-:Y:S04]  /*dbf0*/  STL [R1+0x240], R0 ;  /* 0x0002400001007387 */ /* 0x0001e80000100800 */
[----:B------:R-:W-:Y:S04]  /*dc00*/  STL [R1+0x23c], R17 ;  /* 0x00023c1101007387 */ /* 0x000fe80000100800 */
[----:B------:R-:W-:Y:S01]  /*dc10*/  LDS.U8 R21, [R14+UR4+0x2188] ;  /* 0x002188040e157984 */ /* 0x000fe20008000000 */
[----:B0-----:R-:W-:-:S03]  /*dc20*/  IMAD R0, R19, 0x100, R20 ;  /* 0x0000010013007824 */ /* 0x001fc600078e0214 */
[----:B------:R-:W-:Y:S04]  /*dc30*/  STL [R1+0x238], R16 ;  /* 0x0002381001007387 */ /* 0x000fe80000100800 */
[----:B------:R0:W-:Y:S04]  /*dc40*/  STL [R1+0x40c], R0 ;  /* 0x00040c0001007387 */ /* 0x0001e80000100800 */
[----:B------:R-:W-:Y:S04]  /*dc50*/  STL [R1+0x408], R15 ;  /* 0x0004080f01007387 */ /* 0x000fe80000100800 */
[----:B------:R-:W-:Y:S01]  /*dc60*/  LDS.U8 R16, [R14+UR4+0x388] ;  /* 0x000388040e107984 */ /* 0x000fe20008000000 */
[----:B0-----:R-:W-:-:S03]  /*dc70*/  IMAD R0, R11, 0x100, R2 ;  /* 0x000001000b007824 */ /* 0x001fc600078e0202 */
[----:B------:R-:W-:Y:S01]  /*dc80*/  STL [R1+0x404], R12 ;  /* 0x0004040c01007387 */ /* 0x000fe20000100800 */
[----:B------:R-:W-:-:S03]  /*dc90*/  IMAD R2, R9, 0x100, R3 ;  /* 0x0000010009027824 */ /* 0x000fc600078e0203 */
[----:B------:R0:W-:Y:S01]  /*dca0*/  STL [R1+0x400], R0 ;  /* 0x0004000001007387 */ /* 0x0001e20000100800 */
[----:B----4-:R-:W-:-:S03]  /*dcb0*/  IMAD R3, R7, 0x100, R4 ;  /* 0x0000010007037824 */ /* 0x010fc600078e0204 */
[----:B------:R-:W-:Y:S04]  /*dcc0*/  STL [R1+0x234], R6 ;  /* 0x0002340601007387 */ /* 0x000fe80000100800 */
[----:B------:R-:W-:Y:S01]  /*dcd0*/  LDS.U8 R9, [R14+UR4+0x4300] ;  /* 0x004300040e097984 */ /* 0x000fe20008000000 */
[----:B0-----:R-:W-:-:S03]  /*dce0*/  IMAD R0, R8, 0x100, R5 ;  /* 0x0000010008007824 */ /* 0x001fc600078e0205 */
[----:B------:R0:W-:Y:S04]  /*dcf0*/  STL [R1+0x230], R2 ;  /* 0x0002300201007387 */ /* 0x0001e80000100800 */
[----:B------:R-:W-:Y:S04]  /*dd00*/  STL [R1+0x1ec], R0 ;  /* 0x0001ec0001007387 */ /* 0x000fe80000100800 */
[----:B------:R-:W1:Y:S04]  /*dd10*/  LDS.U8 R5, [R14+UR4+0x4088] ;  /* 0x004088040e057984 */ /* 0x000e680008000000 */
[----:B------:R-:W-:Y:S04]  /*dd20*/  STL [R1+0x1e8], R3 ;  /* 0x0001e80301007387 */ /* 0x000fe80000100800 */
[----:B------:R-:W2:Y:S04]  /*dd30*/  LDS.U8 R4, [R14+UR4+0x4280] ;  /* 0x004280040e047984 */ /* 0x000ea80008000000 */
[----:B------:R-:W3:Y:S01]  /*dd40*/  LDS.U8 R3, [R14+UR4+0x6080] ;  /* 0x006080040e037984 */ /* 0x000ee20008000000 */
[----:B0-----:R-:W-:-:S03]  /*dd50*/  LOP3.LUT R2, R14, 0x410, RZ, 0x3c, !PT ;  /* 0x000004100e027812 */ /* 0x001fc600078e3cff */
[----:B------:R-:W-:Y:S04]  /*dd60*/  LDS.U8 R0, [R14+UR4+0x4080] ;  /* 0x004080040e007984 */ /* 0x000fe80008000000 */
[----:B------:R-:W-:Y:S04]  /*dd70*/  LDS.U8 R6, [R14+UR4+0x4100] ;  /* 0x004100040e067984 */ /* 0x000fe80008000000 */
[----:B------:R-:W-:Y:S04]  /*dd80*/  LDS.U8 R7, [R14+UR4+0x4308] ;  /* 0x004308040e077984 */ /* 0x000fe80008000000 */
[----:B------:R-:W-:Y:S04]  /*dd90*/  LDS.U8 R8, [R14+UR4+0x4108] ;  /* 0x004108040e087984 */ /* 0x000fe80008000000 */
[----:B------:R-:W-:Y:S04]  /*dda0*/  LDS.U8 R11, [R14+UR4+0x6308] ;  /* 0x006308040e0b7984 */ /* 0x000fe80008000000 */
[----:B------:R-:W-:Y:S04]  /*ddb0*/  LDS.U8 R12, [R14+UR4+0x6108] ;  /* 0x006108040e0c7984 */ /* 0x000fe80008000000 */
[----:B-1----:R-:W-:Y:S04]  /*ddc0*/  STL [R1+0x28], R5 ;  /* 0x0000280501007387 */ /* 0x002fe80000100800 */
[----:B------:R-:W0:Y:S04]  /*ddd0*/  LDS.U8 R5, [R14+UR4+0x6288] ;  /* 0x006288040e057984 */ /* 0x000e280008000000 */
[----:B--2---:R-:W-:Y:S04]  /*dde0*/  STL [R1+0x24], R4 ;  /* 0x0000240401007387 */ /* 0x004fe80000100800 */
[----:B------:R-:W1:Y:S04]  /*ddf0*/  LDS.U8 R4, [R14+UR4+0x6088] ;  /* 0x006088040e047984 */ /* 0x000e680008000000 */
[----:B---3--:R-:W-:Y:S04]  /*de00*/  STL [R1+0x20], R3 ;  /* 0x0000200301007387 */ /* 0x008fe80000100800 */
[----:B------:R-:W2:Y:S04]  /*de10*/  LDS.U8 R3, [R14+UR4+0x6280] ;  /* 0x006280040e037984 */ /* 0x000ea80008000000 */
[----:B------:R-:W-:Y:S04]  /*de20*/  LDS.U8 R15, [R14+UR4+0x180] ;  /* 0x000180040e0f7984 */ /* 0x000fe80008000000 */
[----:B------:R-:W-:Y:S04]  /*de30*/  LDS.U8 R17, [R14+UR4+0x188] ;  /* 0x000188040e117984 */ /* 0x000fe80008000000 */
[----:B------:R-:W-:Y:S04]  /*de40*/  LDS.U8 R19, [R14+UR4+0x2180] ;  /* 0x002180040e137984 */ /* 0x000fe80008000000 */
[----:B------:R-:W-:Y:S04]  /*de50*/  LDS.U8 R20, [R14+UR4+0x2388] ;  /* 0x002388040e147984 */ /* 0x000fe80008000000 */
[----:B------:R-:W-:Y:S04]  /*de60*/  LDS.U8 R22, [R14+UR4+0x2380] ;  /* 0x002380040e167984 */ /* 0x000fe80008000000 */
[----:B0-----:R-:W-:Y:S04]  /*de70*/  STL [R1+0x1c], R5 ;  /* 0x00001c0501007387 */ /* 0x001fe80000100800 */
[----:B------:R-:W0:Y:S04]  /*de80*/  LDS.U8 R5, [R14+UR4+0x100] ;  /* 0x000100040e057984 */ /* 0x000e280008000000 */
[----:B-1----:R-:W-:Y:S04]  /*de90*/  STL [R1+0x18], R4 ;  /* 0x0000180401007387 */ /* 0x002fe80000100800 */
[----:B------:R-:W1:Y:S04]  /*dea0*/  LDS.U8 R4, [R14+UR4+0x308] ;  /* 0x000308040e047984 */ /* 0x000e680008000000 */
[----:B--2---:R-:W-:Y:S04]  /*deb0*/  STL [R1+0x14], R3 ;  /* 0x0000140301007387 */ /* 0x004fe80000100800 */
        /* <DEDUP_REMOVED lines=9> */
[----:B------:R-:W-:Y:S04]  /*df50*/  LDS.U8 R4, [R14+UR4+0x2100] ;  /* 0x002100040e047984 */ /* 0x000fe80008000000 */
[----:B--2---:R-:W-:Y:S04]  /*df60*/  STL [R1+0x8], R3 ;  /* 0x0000080301007387 */ /* 0x004fe80000100800 */
[----:B------:R-:W1:Y:S04]  /*df70*/  LDS.U8 R3, [R14+UR4+0x2308] ;  /* 0x002308040e037984 */ /* 0x000e680008000000 */
[----:B------:R-:W-:Y:S04]  /*df80*/  LDS.U8 R29, [R2+UR4+0x288] ;  /* 0x00028804021d7984 */ /* 0x000fe80008000000 */
[----:B0-----:R-:W-:Y:S04]  /*df90*/  STL [R1+0x4], R5 ;  /* 0x0000040501007387 */ /* 0x001fe80000100800 */
[----:B------:R-:W-:Y:S04]  /*dfa0*/  LDS.U8 R5, [R14+UR4+0x2300] ;  /* 0x002300040e057984 */ /* 0x000fe80008000000 */
[----:B-1----:R-:W-:Y:S04]  /*dfb0*/  STL [R1+0x1a94], R3 ;  /* 0x001a940301007387 */ /* 0x002fe80000100800 */
[----:B------:R-:W-:Y:S04]  /*dfc0*/  STL [R1], R4 ;  /* 0x0000000401007387 */ /* 0x000fe80000100800 */
[----:B------:R-:W0:Y:S04]  /*dfd0*/  LDS.U8 R4, [R14+UR4+0x2108] ;  /* 0x002108040e047984 */ /* 0x000e280008000000 */
[----:B------:R-:W-:Y:S04]  /*dfe0*/  LDS.U8 R3, [R14+UR4+0x4188] ;  /* 0x004188040e037984 */ /* 0x000fe80008000000 */
[----:B0-----:R-:W-:Y:S04]  /*dff0*/  STL [R1+0x1a98], R4 ;  /* 0x001a980401007387 */ /* 0x001fe80000100800 */
[----:B------:R-:W-:Y:S04]  /*e000*/  STL [R1+0x1a9c], R5 ;  /* 0x001a9c0501007387 */ /* 0x000fe80000100800 */
[----:B------:R-:W0:Y:S04]  /*e010*/  LDS.U8 R5, [R14+UR4+0x4180] ;  /* 0x004180040e057984 */ /* 0x000e280008000000 */
[----:B------:R-:W1:Y:S04]  /*e020*/  LDS.U8 R4, [R14+UR4+0x4388] ;  /* 0x004388040e047984 */ /* 0x000e680008000000 */
[----:B0-----:R-:W-:Y:S04]  /*e030*/  STL [R1+0x7c], R5 ;  /* 0x00007c0501007387 */ /* 0x001fe80000100800 */
[----:B------:R-:W0:Y:S04]  /*e040*/  LDS.U8 R5, [R14+UR4+0x4380] ;  /* 0x004380040e057984 */ /* 0x000e280008000000 */
[----:B-1----:R-:W-:Y:S04]  /*e050*/  STL [R1+0x78], R4 ;  /* 0x0000780401007387 */ /* 0x002fe80000100800 */
[----:B------:R-:W1:Y:S04]  /*e060*/  LDS.U8 R4, [R14+UR4+0x6180] ;  /* 0x006180040e047984 */ /* 0x000e680008000000 */
[----:B------:R2:W-:Y:S02]  /*e070*/  STL [R1+0x74], R3 ;  /* 0x0000740301007387 */ /* 0x0005e40000100800 */
[----:B--2---:R-:W-:-:S02]  /*e080*/  IMAD.MOV.U32 R3, RZ, RZ, R23 ;  /* 0x000000ffff037224 */ /* 0x004fc400078e0017 */
[----:B------:R-:W2:Y:S04]  /*e090*/  LDS.U8 R23, [R14+UR4+0x6388] ;  /* 0x006388040e177984 */ /* 0x000ea80008000000 */
[----:B0-----:R-:W-:Y:S04]  /*e0a0*/  STL [R1+0x70], R5 ;  /* 0x0000700501007387 */ /* 0x001fe80000100800 */
[----:B------:R-:W0:Y:S04]  /*e0b0*/  LDS.U8 R5, [R14+UR4+0x6188] ;  /* 0x006188040e057984 */ /* 0x000e280008000000 */
[----:B-1----:R-:W-:Y:S04]  /*e0c0*/  STL [R1+0x6c], R4 ;  /* 0x00006c0401007387 */ /* 0x002fe80000100800 */
[----:B------:R-:W1:Y:S04]  /*e0d0*/  LDS.U8 R4, [R14+UR4+0x6380] ;  /* 0x006380040e047984 */ /* 0x000e680008000000 */
[----:B--2---:R-:W-:Y:S04]  /*e0e0*/  STL [R1+0x68], R23 ;  /* 0x0000681701007387 */ /* 0x004fe80000100800 */
[----:B------:R-:W-:Y:S04]  /*e0f0*/  STL [R1+0x1a64], R14 ;  /* 0x001a640e01007387 */ /* 0x000fe80000100800 */
[----:B------:R-:W-:Y:S04]  /*e100*/  LDS.U8 R14, [R2+UR4+0x8] ;  /* 0x00000804020e7984 */ /* 0x000fe80008000000 */
[----:B------:R-:W-:Y:S04]  /*e110*/  LDS.U8 R23, [R2+UR4+0x4200] ;  /* 0x0042000402177984 */ /* 0x000fe80008000000 */
[----:B0-----:R-:W-:Y:S04]  /*e120*/  STL [R1+0x64], R5 ;  /* 0x0000640501007387 */ /* 0x001fe80000100800 */
[----:B------:R-:W0:Y:S04]  /*e130*/  LDS.U8 R5, [R2+UR4] ;  /* 0x0000000402057984 */ /* 0x000e280008000000 */
[----:B-1----:R-:W-:Y:S04]  /*e140*/  STL [R1+0x60], R4 ;  /* 0x0000600401007387 */ /* 0x002fe80000100800 */
[----:B------:R-:W1:Y:S04]  /*e150*/  LDS.U8 R4, [R2+UR4+0x208] ;  /* 0x0002080402047984 */ /* 0x000e680008000000 */
[----:B0-----:R-:W-:Y:S04]  /*e160*/  STL [R1+0x5c], R5 ;  /* 0x00005c0501007387 */ /* 0x001fe80000100800 */
[----:B------:R-:W0:Y:S04]  /*e170*/  LDS.U8 R5, [R2+UR4+0x200] ;  /* 0x0002000402057984 */ /* 0x000e280008000000 */
[----:B-1----:R-:W-:Y:S04]  /*e180*/  STL [R1+0x58], R4 ;  /* 0x0000580401007387 */ /* 0x002fe80000100800 */
[----:B------:R-:W1:Y:S04]  /*e190*/  LDS.U8 R4, [R2+UR4+0x2000] ;  /* 0x0020000402047984 */ /* 0x000e680008000000 */
[----:B------:R-:W-:Y:S04]  /*e1a0*/  STL [R1+0x54], R14 ;  /* 0x0000540e01007387 */ /* 0x000fe80000100800 */
[----:B------:R-:W2:Y:S04]  /*e1b0*/  LDS.U8 R14, [R2+UR4+0x2208] ;  /* 0x00220804020e7984 */ /* 0x000ea80008000000 */
[----:B0-----:R-:W-:Y:S04]  /*e1c0*/  STL [R1+0x50], R5 ;  /* 0x0000500501007387 */ /* 0x001fe80000100800 */
[----:B------:R-:W0:Y:S04]  /*e1d0*/  LDS.U8 R5, [R2+UR4+0x2008] ;  /* 0x0020080402057984 */ /* 0x000e280008000000 */
[----:B-1----:R-:W-:Y:S04]  /*e1e0*/  STL [R1+0x4c], R4 ;  /* 0x00004c0401007387 */ /* 0x002fe80000100800 */
[----:B------:R-:W1:Y:S04]  /*e1f0*/  LDS.U8 R4, [R2+UR4+0x2200] ;  /* 0x0022000402047984 */ /* 0x000e680008000000 */
[----:B--2---:R-:W-:Y:S04]  /*e200*/  STL [R1+0x48], R14 ;  /* 0x0000480e01007387 */ /* 0x004fe80000100800 */
        /* <DEDUP_REMOVED lines=8> */
[----:B------:R-:W-:Y:S04]  /*e290*/  STL [R1+0x1a68], R23 ;  /* 0x001a681701007387 */ /* 0x000fe80000100800 */
[----:B-1----:R0:W-:Y:S04]  /*e2a0*/  STL [R1+0x34], R4 ;  /* 0x0000340401007387 */ /* 0x0021e80000100800 */
[----:B------:R-:W-:Y:S04]  /*e2b0*/  STL [R1+0x1a6c], R24 ;  /* 0x001a6c1801007387 */ /* 0x000fe80000100800 */
[----:B------:R-:W-:Y:S04]  /*e2c0*/  STL [R1+0x1a70], R25 ;  /* 0x001a701901007387 */ /* 0x000fe80000100800 */
[----:B------:R-:W-:Y:S04]  /*e2d0*/  STL [R1+0x1a74], R26 ;  /* 0x001a741a01007387 */ /* 0x000fe80000100800 */
[----:B------:R-:W-:Y:S04]  /*e2e0*/  STL [R1+0x1a78], R27 ;  /* 0x001a781b01007387 */ /* 0x000fe80000100800 */
[----:B------:R-:W-:Y:S04]  /*e2f0*/  STL [R1+0x1a7c], R28 ;  /* 0x001a7c1c01007387 */ /* 0x000fe80000100800 */
[----:B------:R1:W-:Y:S04]  /*e300*/  STL [R1+0x1a80], R29 ;  /* 0x001a801d01007387 */ /* 0x0003e80000100800 */
[----:B--2---:R-:W-:Y:S04]  /*e310*/  STL [R1+0x84], R14 ;  /* 0x0000840e01007387 */ /* 0x004fe80000100800 */
[----:B------:R-:W2:Y:S01]  /*e320*/  LDS.U8 R14, [R2+UR4+0x280] ;  /* 0x00028004020e7984 */ /* 0x000ea20008000000 */
[----:B0-----:R-:W-:-:S03]  /*e330*/  IMAD.MOV.U32 R4, RZ, RZ, R3 ;  /* 0x000000ffff047224 */ /* 0x001fc600078e0003 */
[----:B------:R-:W3:Y:S04]  /*e340*/  LDL.LU R3, [R1+0x28] ;  /* 0x0000280001037983 */ /* 0x000ee80000300800 */
[----:B-1----:R-:W4:Y:S04]  /*e350*/  LDL.LU R29, [R1+0x18] ;  /* 0x00001800011d7983 */ /* 0x002f280000300800 */
[----:B------:R-:W4:Y:S04]  /*e360*/  LDL.LU R28, [R1+0x14] ;  /* 0x00001400011c7983 */ /* 0x000f280000300800 */
[----:B------:R-:W5:Y:S01]  /*e370*/  LDL.LU R27, [R1+0x10] ;  /* 0x00001000011b7983 */ /* 0x000f620000300800 */
[----:B------:R-:W-:-:S03]  /*e380*/  IMAD.MOV.U32 R5, RZ, RZ, R0 ;  /* 0x000000ffff057224 */ /* 0x000fc600078e0000 */
[----:B------:R-:W5:Y:S04]  /*e390*/  LDL.LU R26, [R1+0xc] ;  /* 0x00000c00011a7983 */ /* 0x000f680000300800 */
[----:B------:R-:W3:Y:S04]  /*e3a0*/  LDL.LU R25, [R1+0x8] ;  /* 0x0000080001197983 */ /* 0x000ee80000300800 */
[----:B------:R-:W3:Y:S04]  /*e3b0*/  LDL.LU R24, [R1+0x4] ;  /* 0x0000040001187983 */ /* 0x000ee80000300800 */
[----:B------:R-:W3:Y:S04]  /*e3c0*/  LDL.LU R23, [R1] ;  /* 0x0000000001177983 */ /* 0x000ee80000300800 */
[----:B------:R-:W0:Y:S04]  /*e3d0*/  LDS.U8 R0, [R2+UR4+0x2080] ;  /* 0x0020800402007984 */ /* 0x000e280008000000 */
[----:B--2---:R-:W-:Y:S04]  /*e3e0*/  STL [R1+0x80], R14 ;  /* 0x0000800e01007387 */ /* 0x004fe80000100800 */
[----:B------:R-:W1:Y:S04]  /*e3f0*/  LDS.U8 R14, [R2+UR4+0x2288] ;  /* 0x00228804020e7984 */ /* 0x000e680008000000 */
[----:B0-----:R-:W-:Y:S04]  /*e400*/  STL [R1+0x8c], R0 ;  /* 0x00008c0001007387 */ /* 0x001fe80000100800 */
[----:B------:R-:W0:Y:S04]  /*e410*/  LDS.U8 R0, [R2+UR4+0x2088] ;  /* 0x0020880402007984 */ /* 0x000e280008000000 */
[----:B-1----:R-:W-:Y:S04]  /*e420*/  STL [R1+0x88], R14 ;  /* 0x0000880e01007387 */ /* 0x002fe80000100800 */
        /* <DEDUP_REMOVED lines=14> */
[----:B------:R-:W-:Y:S04]  /*e510*/  LDS.U8 R0, [R2+UR4+0x2108] ;  /* 0x0021080402007984 */ /* 0x000fe80008000000 */
[----:B-1----:R-:W-:Y:S04]  /*e520*/  STL [R1+0xfc], R14 ;  /* 0x0000fc0e01007387 */ /* 0x002fe80000100800 */
[----:B------:R-:W0:Y:S04]  /*e530*/  LDS.U8 R14, [R2+UR4+0x2300] ;  /* 0x00230004020e7984 */ /* 0x000e280008000000 */
[----:B0-----:R0:W-:Y:S04]  /*e540*/  STL [R1+0x1a84], R14 ;  /* 0x001a840e01007387 */ /* 0x0011e80000100800 */
[----:B------:R-:W-:Y:S04]  /*e550*/  STL [R1+0x110], R0 ;  /* 0x0001100001007387 */ /* 0x000fe80000100800 */
[----:B------:R-:W1:Y:S04]  /*e560*/  LDS.U8 R0, [R2+UR4+0x180] ;  /* 0x0001800402007984 */ /* 0x000e680008000000 */
[----:B0-----:R-:W2:Y:S04]  /*e570*/  LDL.LU R14, [R1+0x1c] ;  /* 0x00001c00010e7983 */ /* 0x001ea80000300800 */
[----:B-1----:R-:W-:Y:S04]  /*e580*/  STL [R1+0x120], R0 ;  /* 0x0001200001007387 */ /* 0x002fe80000100800 */
[----:B------:R-:W0:Y:S04]  /*e590*/  LDS.U8 R0, [R2+UR4+0x388] ;  /* 0x0003880402007984 */ /* 0x000e280008000000 */
[----:B0-----:R-:W-:Y:S04]  /*e5a0*/  STL [R1+0x118], R0 ;  /* 0x0001180001007387 */ /* 0x001fe80000100800 */
        /* <DEDUP_REMOVED lines=11> */
[----:B0-----:R0:W-:Y:S04]  /*e660*/  STL [R1+0x1a8c], R0 ;  /* 0x001a8c0001007387 */ /* 0x0011e80000100800 */
[----:B0-----:R-:W2:Y:S04]  /*e670*/  LDL.LU R0, [R1+0x20] ;  /* 0x0000200001007983 */ /* 0x001ea80000300800 */
[----:B------:R0:W-:Y:S04]  /*e680*/  STL [R1+0x1a88], R2 ;  /* 0x001a880201007387 */ /* 0x0001e80000100800 */
[----:B0-----:R-:W3:Y:S01]  /*e690*/  LDL.LU R2, [R1+0x24] ;  /* 0x0000240001027983 */ /* 0x001ee20000300800 */
[----:B------:R-:W-:-:S03]  /*e6a0*/  IMAD R4, R4, 0x100, R5 ;  /* 0x0000010004047824 */ /* 0x000fc600078e0205 */
[----:B------:R-:W2:Y:S04]  /*e6b0*/  LDL.LU R5, [R1+0x1a9c] ;  /* 0x001a9c0001057983 */ /* 0x000ea80000300800 */
[----:B------:R0:W-:Y:S04]  /*e6c0*/  STL [R1+0x3fc], R4 ;  /* 0x0003fc0401007387 */ /* 0x0001e80000100800 */
[----:B0-----:R-:W4:Y:S01]  /*e6d0*/  LDL.LU R4, [R1+0x1a98] ;  /* 0x001a980001047983 */ /* 0x001f220000300800 */
[----:B---3--:R-:W-:-:S03]  /*e6e0*/  IMAD R2, R2, 0x100, R3 ;  /* 0x0000010002027824 */ /* 0x008fc600078e0203 */
[----:B------:R-:W3:Y:S04]  /*e6f0*/  LDL.LU R3, [R1+0x1a94] ;  /* 0x001a940001037983 */ /* 0x000ee80000300800 */
[----:B------:R2:W-:Y:S02]  /*e700*/  STL [R1+0x3f8], R2 ;  /* 0x0003f80201007387 */ /* 0x0005e40000100800 */
[----:B--2---:R-:W-:Y:S02]  /*e710*/  IMAD R2, R14, 0x100, R0 ;  /* 0x000001000e027824 */ /* 0x004fe400078e0200 */
[----:B----4-:R-:W-:Y:S02]  /*e720*/  IMAD R14, R28, 0x100, R29 ;  /* 0x000001001c0e7824 */ /* 0x010fe400078e021d */
[----:B-----5:R-:W-:Y:S01]  /*e730*/  IMAD R0, R26, 0x100, R27 ;  /* 0x000001001a007824 */ /* 0x020fe200078e021b */
[----:B------:R0:W-:Y:S04]  /*e740*/  STL [R1+0x3f4], R2 ;  /* 0x0003f40201007387 */ /* 0x0001e80000100800 */
[----:B------:R-:W-:Y:S04]  /*e750*/  STL [R1+0x3f0], R14 ;  /* 0x0003f00e01007387 */ /* 0x000fe80000100800 */
[----:B------:R1:W-:Y:S01]  /*e760*/  STL [R1+0x28], R0 ;  /* 0x0000280001007387 */ /* 0x0003e20000100800 */
[----:B0-----:R-:W-:-:S05]  /*e770*/  IMAD R2, R24, 0x100, R25 ;  /* 0x0000010018027824 */ /* 0x001fca00078e0219 */
[----:B------:R0:W-:Y:S01]  /*e780*/  STL [R1+0x24], R2 ;  /* 0x0000240201007387 */ /* 0x0001e20000100800 */
[----:B-1----:R-:W-:Y:S02]  /*e790*/  IMAD R0, R5, 0x100, R4 ;  /* 0x0000010005007824 */ /* 0x002fe400078e0204 */
[----:B0-----:R-:W-:Y:S02]  /*e7a0*/  IMAD R2, R7, 0x100, R6 ;  /* 0x0000010007027824 */ /* 0x001fe400078e0206 */
[----:B---3--:R-:W-:-:S05]  /*e7b0*/  IMAD R3, R3, 0x100, R23 ;  /* 0x0000010003037824 */ /* 0x008fca00078e0217 */
[----:B------:R-:W-:Y:S04]  /*e7c0*/  STL [R1+0x20], R3 ;  /* 0x0000200301007387 */ /* 0x000fe80000100800 */
[----:B------:R-:W2:Y:S04]  /*e7d0*/  LDL.LU R7, [R1+0x70] ;  /* 0x0000700001077983 */ /* 0x000ea80000300800 */
[----:B------:R0:W-:Y:S04]  /*e7e0*/  STL [R1], R0 ;  /* 0x0000000001007387 */ /* 0x0001e80000100800 */
[----:B------:R1:W-:Y:S01]  /*e7f0*/  STL [R1+0x3ec], R2 ;  /* 0x0003ec0201007387 */ /* 0x0003e20000100800 */
[----:B0-----:R-:W-:-:S03]  /*e800*/  IMAD R0, R9, 0x100, R8 ;  /* 0x0000010009007824 */ /* 0x001fc600078e0208 */
[----:B------:R-:W3:Y:S01]  /*e810*/  LDL.LU R9, [R1+0x78] ;  /* 0x0000780001097983 */ /* 0x000ee20000300800 */
[----:B-1----:R-:W-:-:S03]  /*e820*/  IMAD R2, R11, 0x100, R10 ;  /* 0x000001000b027824 */ /* 0x002fc600078e020a */
[----:B------:R-:W2:Y:S04]  /*e830*/  LDL.LU R8, [R1+0x74] ;  /* 0x0000740001087983 */ /* 0x000ea80000300800 */
[----:B------:R0:W-:Y:S04]  /*e840*/  STL [R1+0x3e8], R0 ;  /* 0x0003e80001007387 */ /* 0x0001e80000100800 */
[----:B------:R-:W3:Y:S04]  /*e850*/  LDL.LU R10, [R1+0x7c] ;  /* 0x00007c00010a7983 */ /* 0x000ee80000300800 */
[----:B------:R-:W-:Y:S01]  /*e860*/  STL [R1+0x3e4], R2 ;  /* 0x0003e40201007387 */ /* 0x000fe20000100800 */
[----:B0-----:R-:W-:-:S03]  /*e870*/  IMAD R0, R13, 0x100, R12 ;  /* 0x000001000d007824 */ /* 0x001fc600078e020c */
[----:B------:R-:W4:Y:S04]  /*e880*/  LDL.LU R6, [R1+0x6c] ;  /* 0x00006c0001067983 */ /* 0x000f280000300800 */
[----:B------:R-:W4:Y:S04]  /*e890*/  LDL.LU R5, [R1+0x68] ;  /* 0x0000680001057983 */ /* 0x000f280000300800 */
[----:B------:R0:W-:Y:S04]  /*e8a0*/  STL [R1+0x3e0], R0 ;  /* 0x0003e00001007387 */ /* 0x0001e80000100800 */
[----:B------:R-:W5:Y:S04]  /*e8b0*/  LDL.LU R4, [R1+0x60] ;  /* 0x0000600001047983 */ /* 0x000f680000300800 */
[----:B0-----:R-:W2:Y:S01]  /*e8c0*/  LDL.LU R0, [R1+0x5c] ;  /* 0x00005c0001007983 */ /* 0x001ea20000300800 */
[----:B------:R-:W-:-:S02]  /*e8d0*/  IMAD R3, R16, 0x100, R15 ;  /* 0x0000010010037824 */ /* 0x000fc400078e020f */
[----:B------:R-:W-:Y:S02]  /*e8e0*/  IMAD R13, R18, 0x100, R17 ;  /* 0x00000100120d7824 */ /* 0x000fe400078e0211 */
[----:B------:R-:W-:Y:S02]  /*e8f0*/  IMAD R15, R20, 0x100, R19 ;  /* 0x00000100140f7824 */ /* 0x000fe400078e0213 */
[----:B------:R-:W-:Y:S01]  /*e900*/  IMAD R16, R22, 0x100, R21 ;  /* 0x0000010016107824 */ /* 0x000fe200078e0215 */
[----:B--2---:R0:W-:Y:S04]  /*e910*/  STL [R1+0x1a90], R0 ;  /* 0x001a900001007387 */ /* 0x0041e80000100800 */
[----:B0-----:R-:W5:Y:S04]  /*e920*/  LDL.LU R0, [R1+0x64] ;  /* 0x0000640001007983 */ /* 0x001f680000300800 */
[----:B------:R-:W2:Y:S04]  /*e930*/  LDL.LU R2, [R1+0x58] ;  /* 0x0000580001027983 */ /* 0x000ea80000300800 */
[----:B------:R-:W2:Y:S04]  /*e940*/  LDL.LU R14, [R1+0x54] ;  /* 0x00005400010e7983 */ /* 0x000ea80000300800 */
[----:B------:R-:W2:Y:S04]  /*e950*/  LDL.LU R29, [R1+0x50] ;  /* 0x00005000011d7983 */ /* 0x000ea80000300800 */
[----:B------:R-:W2:Y:S04]  /*e960*/  LDL.LU R28, [R1+0x4c] ;  /* 0x00004c00011c7983 */ /* 0x000ea80000300800 */
[----:B------:R-:W2:Y:S01]  /*e970*/  LDL.LU R27, [R1+0x48] ;  /* 0x00004800011b7983 */ /* 0x000ea20000300800 */
[----:B---3--:R-:W-:-:S03]  /*e980*/  IMAD R9, R9, 0x100, R10 ;  /* 0x0000010009097824 */ /* 0x008fc600078e020a */
[----:B------:R-:W3:Y:S04]  /*e990*/  LDL.LU R26, [R1+0x44] ;  /* 0x00004400011a7983 */ /* 0x000ee80000300800 */
[----:B------:R-:W3:Y:S04]  /*e9a0*/  LDL.LU R25, [R1+0x40] ;  /* 0x0000400001197983 */ /* 0x000ee80000300800 */
[----:B------:R-:W3:Y:S04]  /*e9b0*/  LDL.LU R24, [R1+0x3c] ;  /* 0x00003c0001187983 */ /* 0x000ee80000300800 */
[----:B------:R-:W3:Y:S04]  /*e9c0*/  LDL.LU R23, [R1+0x38] ;  /* 0x0000380001177983 */ /* 0x000ee80000300800 */
[----:B------:R0:W-:Y:S04]  /*e9d0*/  STL [R1+0x1a58], R3 ;  /* 0x001a580301007387 */ /* 0x0001e80000100800 */
[----:B------:R-:W3:Y:S04]  /*e9e0*/  LDL.LU R17, [R1+0x34] ;  /* 0x0000340001117983 */ /* 0x000ee80000300800 */
[----:B------:R1:W-:Y:S01]  /*e9f0*/  STL [R1+0x1a5c], R13 ;  /* 0x001a5c0d01007387 */ /* 0x0003e20000100800 */
[----:B0-----:R-:W-:-:S03]  /*ea00*/  IMAD R3, R7, 0x100, R8 ;  /* 0x0000010007037824 */ /* 0x001fc600078e0208 */
[----:B------:R-:W3:Y:S04]  /*ea10*/  LDL.LU R18, [R1+0x80] ;  /* 0x0000800001127983 */ /* 0x000ee80000300800 */
[----:B------:R-:W-:Y:S04]  /*ea20*/  STL [R1+0x3dc], R9 ;  /* 0x0003dc0901007387 */ /* 0x000fe80000100800 */
[----:B------:R-:W3:Y:S04]  /*ea30*/  LDL.LU R19, [R1+0x88] ;  /* 0x0000880001137983 */ /* 0x000ee80000300800 */
[----:B------:R0:W-:Y:S01]  /*ea40*/  STL [R1+0x32c], R3 ;  /* 0x00032c0301007387 */ /* 0x0001e20000100800 */
[----:B----4-:R-:W-:-:S03]  /*ea50*/  IMAD R5, R5, 0x100, R6 ;  /* 0x0000010005057824 */ /* 0x010fc600078e0206 */
[----:B------:R-:W4:Y:S04]  /*ea60*/  LDL.LU R20, [R1+0x90] ;  /* 0x0000900001147983 */ /* 0x000f280000300800 */
[----:B------:R-:W4:Y:S04]  /*ea70*/  LDL.LU R21, [R1+0xa0] ;  /* 0x0000a00001157983 */ /* 0x000f280000300800 */
[----:B------:R-:W4:Y:S04]  /*ea80*/  LDL.LU R22, [R1+0xf8] ;  /* 0x0000f80001167983 */ /* 0x000f280000300800 */
[----:B-1----:R-:W4:Y:S04]  /*ea90*/  LDL.LU R13, [R1+0xb0] ;  /* 0x0000b000010d7983 */ /* 0x002f280000300800 */
[----:B0-----:R-:W4:Y:S04]  /*eaa0*/  LDL.LU R3, [R1+0x100] ;  /* 0x0001000001037983 */ /* 0x001f280000300800 */
[----:B------:R-:W4:Y:S04]  /*eab0*/  LDL.LU R12, [R1+0xfc] ;  /* 0x0000fc00010c7983 */ /* 0x000f280000300800 */
[----:B------:R-:W4:Y:S04]  /*eac0*/  LDL.LU R11, [R1+0x110] ;  /* 0x00011000010b7983 */ /* 0x000f280000300800 */
[----:B------:R-:W4:Y:S04]  /*ead0*/  LDL.LU R10, [R1+0x120] ;  /* 0x00012000010a7983 */ /* 0x000f280000300800 */
[----:B------:R0:W-:Y:S04]  /*eae0*/  STL [R1+0x328], R5 ;  /* 0x0003280501007387 */ /* 0x0001e80000100800 */
[----:B------:R-:W4:Y:S04]  /*eaf0*/  LDL.LU R9, [R1+0x118] ;  /* 0x0001180001097983 */ /* 0x000f280000300800 */
[----:B------:R-:W4:Y:S04]  /*eb00*/  LDL.LU R8, [R1+0x130] ;  /* 0x0001300001087983 */ /* 0x000f280000300800 */
[----:B------:R-:W4:Y:S04]  /*eb10*/  LDL.LU R7, [R1+0x12c] ;  /* 0x00012c0001077983 */ /* 0x000f280000300800 */
[----:B------:R-:W4:Y:S04]  /*eb20*/  LDL.LU R6, [R1+0x140] ;  /* 0x0001400001067983 */ /* 0x000f280000300800 */
[----:B0-----:R-:W4:Y:S01]  /*eb30*/  LDL.LU R5, [R1+0x13c] ;  /* 0x00013c0001057983 */ /* 0x001f220000300800 */
[----:B-----5:R-:W-:-:S03]  /*eb40*/  IMAD R4, R4, 0x100, R0 ;  /* 0x0000010004047824 */ /* 0x020fc600078e0200 */
[----:B------:R-:W5:Y:S04]  /*eb50*/  LDL.LU R0, [R1+0x1a90] ;  /* 0x001a900001007983 */ /* 0x000f680000300800 */
[----:B------:R0:W-:Y:S01]  /*eb60*/  STL [R1+0x324], R4 ;  /* 0x0003240401007387 */ /* 0x0001e20000100800 */
[----:B--2---:R-:W-:-:S03]  /*eb70*/  IMAD R29, R29, 0x100, R14 ;  /* 0x000001001d1d7824 */ /* 0x004fc600078e020e */
[----:B0-----:R-:W2:Y:S01]  /*eb80*/  LDL.LU R4, [R1+0x1e4] ;  /* 0x0001e40001047983 */ /* 0x001ea20000300800 */
[----:B------:R-:W-:Y:S02]  /*eb90*/  IMAD R27, R27, 0x100, R28 ;  /* 0x000001001b1b7824 */ /* 0x000fe400078e021c */
[----:B---3--:R-:W-:Y:S02]  /*eba0*/  IMAD R25, R25, 0x100, R26 ;  /* 0x0000010019197824 */ /* 0x008fe400078e021a */
[----:B------:R-:W-:Y:S02]  /*ebb0*/  IMAD R23, R23, 0x100, R24 ;  /* 0x0000010017177824 */ /* 0x000fe400078e0218 */
[----:B-----5:R-:W-:Y:S02]  /*ebc0*/  IMAD R2, R2, 0x100, R0 ;  /* 0x0000010002027824 */ /* 0x020fe400078e0200 */
[----:B------:R-:W2:Y:S04]  /*ebd0*/  LDL.LU R0, [R1+0x1a8c] ;  /* 0x001a8c0001007983 */ /* 0x000ea80000300800 */
[----:B------:R0:W-:Y:S04]  /*ebe0*/  STL [R1+0x60], R2 ;  /* 0x0000600201007387 */ /* 0x0001e80000100800 */
[----:B0-----:R-:W3:Y:S04]  /*ebf0*/  LDL.LU R2, [R1+0x1a88] ;  /* 0x001a880001027983 */ /* 0x001ee80000300800 */
[----:B------:R-:W5:Y:S04]  /*ec00*/  LDL.LU R14, [R1+0x1a84] ;  /* 0x001a8400010e7983 */ /* 0x000f680000300800 */
[----:B------:R0:W-:Y:S04]  /*ec10*/  STL [R1+0x4], R29 ;  /* 0x0000041d01007387 */ /* 0x0001e80000100800 */
[----:B0-----:R-:W2:Y:S04]  /*ec20*/  LDL.LU R29, [R1+0x1a80] ;  /* 0x001a8000011d7983 */ /* 0x001ea80000300800 */
[----:B------:R-:W2:Y:S04]  /*ec30*/  LDL.LU R28, [R1+0x1a7c] ;  /* 0x001a7c00011c7983 */ /* 0x000ea80000300800 */
[----:B------:R0:W-:Y:S04]  /*ec40*/  STL [R1+0x8], R27 ;  /* 0x0000081b01007387 */ /* 0x0001e80000100800 */
[----:B0-----:R-:W2:Y:S04]  /*ec50*/  LDL.LU R27, [R1+0x1a78] ;  /* 0x001a7800011b7983 */ /* 0x001ea80000300800 */
[----:B------:R-:W2:Y:S04]  /*ec60*/  LDL.LU R26, [R1+0x1a74] ;  /* 0x001a7400011a7983 */ /* 0x000ea80000300800 */
[----:B------:R0:W-:Y:S04]  /*ec70*/  STL [R1+0xc], R25 ;  /* 0x00000c1901007387 */ /* 0x0001e80000100800 */
[----:B0-----:R-:W3:Y:S04]  /*ec80*/  LDL.LU R25, [R1+0x1a70] ;  /* 0x001a700001197983 */ /* 0x001ee80000300800 */
[----:B------:R-:W3:Y:S04]  /*ec90*/  LDL.LU R24, [R1+0x1a6c] ;  /* 0x001a6c0001187983 */ /* 0x000ee80000300800 */
[----:B------:R0:W-:Y:S04]  /*eca0*/  STL [R1+0x41c], R23 ;  /* 0x00041c1701007387 */ /* 0x0001e80000100800 */
[----:B0-----:R-:W3:Y:S01]  /*ecb0*/  LDL.LU R23, [R1+0x1a68] ;  /* 0x001a680001177983 */ /* 0x001ee20000300800 */
[----:B--2---:R-:W-:-:S02]  /*ecc0*/  IMAD R27, R27, 0x100, R26 ;  /* 0x000001001b1b7824 */ /* 0x004fc400078e021a */
[----:B---3--:R-:W-:Y:S02]  /*ecd0*/  IMAD R17, R23, 0x100, R17 ;  /* 0x0000010017117824 */ /* 0x008fe400078e0211 */
[----:B------:R-:W2:Y:S04]  /*ece0*/  LDL.LU R23, [R1+0xa8] ;  /* 0x0000a80001177983 */ /* 0x000ea80000300800 */
[----:B------:R0:W-:Y:S02]  /*ecf0*/  STL [R1+0x418], R17 ;  /* 0x0004181101007387 */ /* 0x0001e40000100800 */
[----:B0-----:R-:W-:Y:S02]  /*ed00*/  IMAD R17, R25, 0x100, R24 ;  /* 0x0000010019117824 */ /* 0x001fe400078e0218 */
[----:B------:R-:W3:Y:S04]  /*ed10*/  LDL.LU R25, [R1+0x8c] ;  /* 0x00008c0001197983 */ /* 0x000ee80000300800 */
[----:B------:R-:W5:Y:S04]  /*ed20*/  LDL.LU R24, [R1+0x94] ;  /* 0x0000940001187983 */ /* 0x000f680000300800 */
[----:B------:R0:W-:Y:S04]  /*ed30*/  STL [R1+0x414], R17 ;  /* 0x0004141101007387 */ /* 0x0001e80000100800 */
[----:B------:R-:W5:Y:S01]  /*ed40*/  LDL.LU R26, [R1+0x84] ;  /* 0x00008400011a7983 */ /* 0x000f620000300800 */
[----:B----4-:R-:W-:-:S02]  /*ed50*/  IMAD R22, R13, 0x100, R22 ;  /* 0x000001000d167824 */ /* 0x010fc400078e0216 */
[----:B0-----:R-:W-:Y:S01]  /*ed60*/  IMAD R17, R29, 0x100, R28 ;  /* 0x000001001d117824 */ /* 0x001fe200078e021c */
[----:B------:R0:W-:Y:S04]  /*ed70*/  STL [R1+0x410], R27 ;  /* 0x0004101b01007387 */ /* 0x0001e80000100800 */
[----:B------:R-:W-:Y:S01]  /*ed80*/  STL [R1+0x19fc], R17 ;  /* 0x0019fc1101007387 */ /* 0x000fe20000100800 */
[----:B--2---:R-:W-:-:S03]  /*ed90*/  IMAD R21, R21, 0x100, R23 ;  /* 0x0000010015157824 */ /* 0x004fc600078e0217 */
[----:B------:R-:W-:Y:S01]  /*eda0*/  LDS.U8 R29, [R2+UR4+0x4288] ;  /* 0x00428804021d7984 */ /* 0x000fe20008000000 */
[----:B------:R-:W-:Y:S02]  /*edb0*/  IMAD R23, R12, 0x100, R3 ;  /* 0x000001000c177824 */ /* 0x000fe400078e0203 */
[----:B---3--:R-:W-:Y:S02]  /*edc0*/  IMAD R19, R19, 0x100, R25 ;  /* 0x0000010013137824 */ /* 0x008fe400078e0219 */
[----:B-----5:R-:W-:Y:S02]  /*edd0*/  IMAD R20, R20, 0x100, R24 ;  /* 0x0000010014147824 */ /* 0x020fe400078e0218 */
[----:B------:R-:W-:-:S05]  /*ede0*/  IMAD R18, R18, 0x100, R26 ;  /* 0x0000010012127824 */ /* 0x000fca00078e021a */
[----:B------:R-:W-:Y:S04]  /*edf0*/  STL [R1+0x1a00], R18 ;  /* 0x001a001201007387 */ /* 0x000fe80000100800 */
[----:B------:R-:W-:Y:S01]  /*ee00*/  STL [R1+0x19f8], R19 ;  /* 0x0019f81301007387 */ /* 0x000fe20000100800 */
[----:B------:R-:W-:-:S03]  /*ee10*/  IMAD R24, R14, 0x100, R11 ;  /* 0x000001000e187824 */ /* 0x000fc600078e020b */
[----:B------:R-:W-:Y:S04]  /*ee20*/  STL [R1+0x1a04], R20 ;  /* 0x001a041401007387 */ /* 0x000fe80000100800 */
[----:B------:R-:W-:Y:S04]  /*ee30*/  STL [R1+0x19f4], R21 ;  /* 0x0019f41501007387 */ /* 0x000fe80000100800 */
[----:B------:R-:W-:Y:S04]  /*ee40*/  STL [R1+0x1a08], R22 ;  /* 0x001a081601007387 */ /* 0x000fe80000100800 */
[----:B------:R-:W-:Y:S04]  /*ee50*/  STL [R1+0x19f0], R23 ;  /* 0x0019f01701007387 */ /* 0x000fe80000100800 */
[----:B------:R-:W2:Y:S01]  /*ee60*/  LDL.LU R14, [R1+0x1a64] ;  /* 0x001a6400010e7983 */ /* 0x000ea20000300800 */
[----:B0-----:R-:W-:-:S02]  /*ee70*/  IMAD R27, R5, 0x100, R6 ;  /* 0x00000100051b7824 */ /* 0x001fc400078e0206 */
[----:B------:R-:W-:Y:S02]  /*ee80*/  IMAD R28, R0, 0x100, R4 ;  /* 0x00000100001c7824 */ /* 0x000fe400078e0204 */
[----:B------:R-:W-:Y:S02]  /*ee90*/  IMAD R25, R9, 0x100, R10 ;  /* 0x0000010009197824 */ /* 0x000fe400078e020a */
[----:B------:R-:W-:Y:S01]  /*eea0*/  IMAD R26, R7, 0x100, R8 ;  /* 0x00000100071a7824 */ /* 0x000fe200078e0208 */
[----:B------:R-:W-:Y:S04]  /*eeb0*/  STL [R1+0x1a0c], R24 ;  /* 0x001a0c1801007387 */ /* 0x000fe80000100800 */
[----:B------:R-:W-:Y:S04]  /*eec0*/  STL [R1+0x1a10], R25 ;  /* 0x001a101901007387 */ /* 0x000fe80000100800 */
[----:B------:R-:W-:Y:S04]  /*eed0*/  STL [R1+0x1a14], R26 ;  /* 0x001a141a01007387 */ /* 0x000fe80000100800 */
[----:B------:R-:W-:Y:S04]  /*eee0*/  STL [R1+0x1a18], R27 ;  /* 0x001a181b01007387 */ /* 0x000fe80000100800 */
[----:B------:R-:W3:Y:S04]  /*eef0*/  LDL.LU R0, [R1+0x1a60] ;  /* 0x001a600001007983 */ /* 0x000ee80000300800 */
[----:B------:R-:W-:Y:S04]  /*ef00*/  STL [R1+0x1a1c], R28 ;  /* 0x001a1c1c01007387 */ /* 0x000fe80000100800 */
[----:B------:R-:W-:Y:S04]  /*ef10*/  LDS.U8 R8, [R2+UR4+0x8188] ;  /* 0x0081880402087984 */ /* 0x000fe80008000000 */
[----:B------:R-:W-:Y:S04]  /*ef20*/  LDS.U8 R21, [R2+UR4+0xa180] ;  /* 0x00a1800402157984 */ /* 0x000fe80008000000 */
[----:B------:R-:W-:Y:S04]  /*ef30*/  LDS.U8 R22, [R2+UR4+0xa188] ;  /* 0x00a1880402167984 */ /* 0x000fe80008000000 */
[----:B--2---:R-:W0:Y:S04]  /*ef40*/  LDS.U8 R5, [R14+UR4+0x8000] ;  /* 0x008000040e057984 */ /* 0x004e280008000000 */
[----:B------:R-:W1:Y:S04]  /*ef50*/  LDS.U8 R4, [R14+UR4+0x8208] ;  /* 0x008208040e047984 */ /* 0x000e680008000000 */
        /* <DEDUP_REMOVED lines=127> */
[----:B------:R-:W-:Y:S04]  /*f750*/  LDS.U8 R14, [R2+UR4+0xa388] ;  /* 0x00a38804020e7984 */ /* 0x000fe80008000000 */
        /* <DEDUP_REMOVED lines=31> */
[----:B------:R-:W-:Y:S04]  /*f950*/  LDS.U8 R5, [R2+UR4+0x4280] ;  /* 0x0042800402057984 */ /* 0x000fe80008000000 */
[----:B-1----:R-:W-:Y:S04]  /*f960*/  STL [R1+0xb10], R4 ;  /* 0x000b100401007387 */ /* 0x002fe80000100800 */
[----:B------:R-:W-:Y:S04]  /*f970*/  STL [R1+0x1490], R29 ;  /* 0x0014901d01007387 */ /* 0x000fe80000100800 */
[----:B--2---:R-:W-:Y:S04]  /*f980*/  STL [R1+0x420], R3 ;  /* 0x0004200301007387 */ /* 0x004fe80000100800 */
[----:B------:R-:W0:Y:S04]  /*f990*/  LDS.U8 R3, [R2+UR4+0x4088] ;  /* 0x0040880402037984 */ /* 0x000e280008000000 */
[----:B------:R-:W1:Y:S04]  /*f9a0*/  LDS.U8 R4, [R2+UR4+0x6080] ;  /* 0x0060800402047984 */ /* 0x000e680008000000 */
[----:B0-----:R-:W-:Y:S04]  /*f9b0*/  STL [R1+0x428], R3 ;  /* 0x0004280301007387 */ /* 0x001fe80000100800 */
[----:B------:R-:W0:Y:S04]  /*f9c0*/  LDS.U8 R3, [R2+UR4+0x6288] ;  /* 0x0062880402037984 */ /* 0x000e280008000000 */
[----:B------:R-:W-:Y:S04]  /*f9d0*/  STL [R1+0x424], R5 ;  /* 0x0004240501007387 */ /* 0x000fe80000100800 */
[----:B------:R-:W2:Y:S04]  /*f9e0*/  LDS.U8 R5, [R2+UR4+0x6088] ;  /* 0x0060880402057984 */ /* 0x000ea80008000000 */
[----:B-1----:R-:W-:Y:S04]  /*f9f0*/  STL [R1+0x430], R4 ;  /* 0x0004300401007387 */ /* 0x002fe80000100800 */
[----:B------:R-:W1:Y:S04]  /*fa00*/  LDS.U8 R4, [R2+UR4+0x6280] ;  /* 0x0062800402047984 */ /* 0x000e680008000000 */
[----:B0-----:R-:W-:Y:S04]  /*fa10*/  STL [R1+0x42c], R3 ;  /* 0x00042c0301007387 */ /* 0x001fe80000100800 */
[----:B------:R-:W0:Y:S04]  /*fa20*/  LDS.U8 R3, [R2+UR4+0x8080] ;  /* 0x0080800402037984 */ /* 0x000e280008000000 */
[----:B--2---:R-:W-:Y:S04]  /*fa30*/  STL [R1+0x438], R5 ;  /* 0x0004380501007387 */ /* 0x004fe80000100800 */
        /* <DEDUP_REMOVED lines=96> */
[----:B------:R-:W2:Y:S04]  /*10040*/  LDL.LU R20, [R1+0x14c] ;  /* 0x00014c0001147983 */ /* 0x000ea80000300800 */
[----:B-1----:R1:W-:Y:S04]  /*10050*/  STL [R1+0x474], R4 ;  /* 0x0004740401007387 */ /* 0x0023e80000100800 */
[----:B------:R-:W4:Y:S04]  /*10060*/  LDL.LU R19, [R1+0x108] ;  /* 0x0001080001137983 */ /* 0x000f280000300800 */
[----:B------:R-:W-:Y:S04]  /*10070*/  LDS.U8 R5, [R2+UR4+0x8380] ;  /* 0x0083800402057984 */ /* 0x000fe80008000000 */
[----:B0-----:R-:W-:Y:S04]  /*10080*/  STL [R1+0xa5c], R3 ;  /* 0x000a5c0301007387 */ /* 0x001fe80000100800 */
[----:B------:R-:W5:Y:S04]  /*10090*/  LDL.LU R18, [R1+0x104] ;  /* 0x0001040001127983 */ /* 0x000f680000300800 */
[----:B-1----:R-:W3:Y:S04]  /*100a0*/  LDL.LU R4, [R1+0xf4] ;  /* 0x0000f40001047983 */ /* 0x002ee80000300800 */
[----:B------:R-:W0:Y:S04]  /*100b0*/  LDS.U8 R3, [R2+UR4+0x8388] ;  /* 0x0083880402037984 */ /* 0x000e280008000000 */
[----:B------:R-:W2:Y:S04]  /*100c0*/  LDL.LU R17, [R1+0xf0] ;  /* 0x0000f00001117983 */ /* 0x000ea80000300800 */
[----:B------:R-:W2:Y:S04]  /*100d0*/  LDL.LU R13, [R1+0xec] ;  /* 0x0000ec00010d7983 */ /* 0x000ea80000300800 */
[----:B0-----:R0:W-:Y:S04]  /*100e0*/  STL [R1+0xa58], R3 ;  /* 0x000a580301007387 */ /* 0x0011e80000100800 */
[----:B0-----:R-:W5:Y:S04]  /*100f0*/  LDL.LU R3, [R1+0xe8] ;  /* 0x0000e80001037983 */ /* 0x001f680000300800 */
[----:B------:R-:W5:Y:S04]  /*10100*/  LDL.LU R6, [R1+0xe4] ;  /* 0x0000e40001067983 */ /* 0x000f680000300800 */
[----:B------:R-:W5:Y:S04]  /*10110*/  LDL.LU R7, [R1+0xe0] ;  /* 0x0000e00001077983 */ /* 0x000f680000300800 */
[----:B------:R0:W-:Y:S04]  /*10120*/  STL [R1+0xa64], R8 ;  /* 0x000a640801007387 */ /* 0x0001e80000100800 */
[----:B------:R-:W5:Y:S04]  /*10130*/  LDL.LU R12, [R1+0xd8] ;  /* 0x0000d800010c7983 */ /* 0x000f680000300800 */
[----:B------:R-:W5:Y:S04]  /*10140*/  LDL.LU R11, [R1+0xd0] ;  /* 0x0000d000010b7983 */ /* 0x000f680000300800 */
[----:B------:R1:W-:Y:S04]  /*10150*/  STL [R1+0xa60], R5 ;  /* 0x000a600501007387 */ /* 0x0003e80000100800 */
[----:B------:R-:W5:Y:S04]  /*10160*/  LDL.LU R10, [R1+0xc8] ;  /* 0x0000c800010a7983 */ /* 0x000f680000300800 */
[----:B------:R-:W5:Y:S04]  /*10170*/  LDL.LU R9, [R1+0xc0] ;  /* 0x0000c00001097983 */ /* 0x000f680000300800 */
[----:B0-----:R-:W5:Y:S04]  /*10180*/  LDL.LU R8, [R1+0xb8] ;  /* 0x0000b80001087983 */ /* 0x001f680000300800 */
[----:B-1----:R-:W5:Y:S04]  /*10190*/  LDL.LU R5, [R1+0xac] ;  /* 0x0000ac0001057983 */ /* 0x002f680000300800 */
[----:B------:R-:W-:Y:S04]  /*101a0*/  STL [R1+0xa6c], R21 ;  /* 0x000a6c1501007387 */ /* 0x000fe80000100800 */
[----:B------:R-:W0:Y:S04]  /*101b0*/  LDS.U8 R21, [R2+UR4+0xa380] ;  /* 0x00a3800402157984 */ /* 0x000e280008000000 */
[----:B------:R-:W-:Y:S04]  /*101c0*/  STL [R1+0xa68], R14 ;  /* 0x000a680e01007387 */ /* 0x000fe80000100800 */
[----:B------:R-:W1:Y:S04]  /*101d0*/  LDS.U8 R14, [R2+UR4+0xc180] ;  /* 0x00c18004020e7984 */ /* 0x000e680008000000 */
[----:B------:R-:W-:Y:S04]  /*101e0*/  STL [R1+0xa74], R22 ;  /* 0x000a741601007387 */ /* 0x000fe80000100800 */
[----:B------:R-:W1:Y:S04]  /*101f0*/  LDS.U8 R22, [R2+UR4+0xc388] ;  /* 0x00c3880402167984 */ /* 0x000e680008000000 */
[----:B0-----:R-:W-:Y:S04]  /*10200*/  STL [R1+0xa70], R21 ;  /* 0x000a701501007387 */ /* 0x001fe80000100800 */
[----:B------:R-:W0:Y:S04]  /*10210*/  LDS.U8 R21, [R2+UR4+0xc188] ;  /* 0x00c1880402157984 */ /* 0x000e280008000000 */
[----:B-1----:R-:W-:Y:S04]  /*10220*/  STL [R1+0xb5c], R14 ;  /* 0x000b5c0e01007387 */ /* 0x002fe80000100800 */
[----:B------:R-:W1:Y:S04]  /*10230*/  LDS.U8 R14, [R2+UR4+0xc380] ;  /* 0x00c38004020e7984 */ /* 0x000e680008000000 */
[----:B------:R-:W-:Y:S04]  /*10240*/  STL [R1+0xb58], R22 ;  /* 0x000b581601007387 */ /* 0x000fe80000100800 */
[----:B------:R-:W1:Y:S04]  /*10250*/  LDS.U8 R22, [R2+UR4+0xe180] ;  /* 0x00e1800402167984 */ /* 0x000e680008000000 */
[----:B0-----:R-:W-:Y:S04]  /*10260*/  STL [R1+0xb64], R21 ;  /* 0x000b641501007387 */ /* 0x001fe80000100800 */
[----:B------:R-:W0:Y:S04]  /*10270*/  LDS.U8 R21, [R2+UR4+0xe388] ;  /* 0x00e3880402157984 */ /* 0x000e280008000000 */
[----:B-1----:R-:W-:Y:S04]  /*10280*/  STL [R1+0xb60], R14 ;  /* 0x000b600e01007387 */ /* 0x002fe80000100800 */
[----:B------:R-:W1:Y:S04]  /*10290*/  LDS.U8 R14, [R2+UR4+0xe380] ;  /* 0x00e38004020e7984 */ /* 0x000e680008000000 */
[----:B------:R-:W1:Y:S01]  /*102a0*/  LDS.U8 R2, [R2+UR4+0xe188] ;  /* 0x00e1880402027984 */ /* 0x000e620008000000 */
[----:B------:R-:W-:Y:S06]  /*102b0*/  BAR.SYNC.DEFER_BLOCKING 0x0 ;  /* 0x0000000000007b1d */ /* 0x000fec0000010000 */
[----:B------:R-:W-:Y:S04]  /*102c0*/  STL [R1+0xb70], R22 ;  /* 0x000b701601007387 */ /* 0x000fe80000100800 */
[----:B0-----:R-:W-:Y:S04]  /*102d0*/  STL [R1+0xb6c], R21 ;  /* 0x000b6c1501007387 */ /* 0x001fe80000100800 */
[----:B-1----:R-:W-:Y:S04]  /*102e0*/  STL [R1+0xb74], R14 ;  /* 0x000b740e01007387 */ /* 0x002fe80000100800 */
[----:B------:R-:W-:Y:S04]  /*102f0*/  STL [R1+0xb68], R2 ;  /* 0x000b680201007387 */ /* 0x000fe80000100800 */
[----:B---3--:R0:W-:Y:S04]  /*10300*/  STS.U8 [R0+UR4+0xc00], R4 ;  /* 0x000c000400007988 */ /* 0x0081e80008000004 */
[----:B0-----:R-:W3:Y:S04]  /*10310*/  LDL.LU R4, [R1+0x9c] ;  /* 0x00009c0001047983 */ /* 0x001ee80000300800 */
[----:B--2---:R-:W-:Y:S04]  /*10320*/  STS.U8 [R0+UR4+0x1400], R13 ;  /* 0x0014000d00007988 */ /* 0x004fe80008000004 */
[----:B------:R-:W-:Y:S04]  /*10330*/  STS.U8 [R0+UR4], R20 ;  /* 0x0000001400007988 */ /* 0x000fe80008000004 */
[----:B----4-:R-:W-:Y:S04]  /*10340*/  STS.U8 [R0+UR4+0x400], R19 ;  /* 0x0004001300007988 */ /* 0x010fe80008000004 */
[----:B-----5:R-:W-:Y:S04]  /*10350*/  STS.U8 [R0+UR4+0x800], R18 ;  /* 0x0008001200007988 */ /* 0x020fe80008000004 */
[----:B------:R-:W-:Y:S01]  /*10360*/  STS.U8 [R0+UR4+0x1000], R17 ;  /* 0x0010001100007988 */ /* 0x000fe20008000004 */
[----:B------:R-:W-:-:S03]  /*10370*/  LOP3.LUT R2, R0, 0x40, RZ, 0x3c, !PT ;  /* 0x0000004000027812 */ /* 0x000fc600078e3cff */
[----:B------:R-:W-:Y:S04]  /*10380*/  STS.U8 [R0+UR4+0x1800], R3 ;  /* 0x0018000300007988 */ /* 0x000fe80008000004 */
[----:B------:R0:W-:Y:S04]  /*10390*/  STS.U8 [R0+UR4+0x1c00], R6 ;  /* 0x001c000600007988 */ /* 0x0001e80008000004 */
[----:B------:R1:W-:Y:S04]  /*103a0*/  STS.U8 [R0+UR4+0x2000], R7 ;  /* 0x0020000700007988 */ /* 0x0003e80008000004 */
[----:B0-----:R-:W2:Y:S04]  /*103b0*/  LDL.LU R6, [R1+0x148] ;  /* 0x0001480001067983 */ /* 0x001ea80000300800 */
[----:B-1----:R-:W4:Y:S04]  /*103c0*/  LDL.LU R7, [R1+0x144] ;  /* 0x0001440001077983 */ /* 0x002f280000300800 */
[----:B------:R-:W5:Y:S04]  /*103d0*/  LDL.LU R13, [R1+0x134] ;  /* 0x00013400010d7983 */ /* 0x000f680000300800 */
        /* <DEDUP_REMOVED lines=14> */
[----:B------:R0:W-:Y:S04]  /*104c0*/  STS.U8 [R0+UR4+0x2400], R12 ;  /* 0x0024000c00007988 */ /* 0x0001e80008000004 */
[----:B------:R-:W5:Y:S04]  /*104d0*/  LDL.LU R17, [R1+0x23c] ;  /* 0x00023c0001117983 */ /* 0x000f680000300800 */
[----:B------:R-:W-:Y:S04]  /*104e0*/  STS.U8 [R0+UR4+0x3800], R5 ;  /* 0x0038000500007988 */ /* 0x000fe80008000004 */
[----:B0-----:R-:W5:Y:S04]  /*104f0*/  LDL.LU R12, [R1+0x238] ;  /* 0x00023800010c7983 */ /* 0x001f680000300800 */
[----:B------:R-:W-:Y:S04]  /*10500*/  STS.U8 [R0+UR4+0x2800], R11 ;  /* 0x0028000b00007988 */ /* 0x000fe80008000004 */
[----:B------:R-:W-:Y:S04]  /*10510*/  STS.U8 [R0+UR4+0x2c00], R10 ;  /* 0x002c000a00007988 */ /* 0x000fe80008000004 */
[----:B------:R-:W-:Y:S04]  /*10520*/  STS.U8 [R0+UR4+0x3000], R9 ;  /* 0x0030000900007988 */ /* 0x000fe80008000004 */
[----:B------:R-:W-:Y:S04]  /*10530*/  STS.U8 [R0+UR4+0x3400], R8 ;  /* 0x0034000800007988 */ /* 0x000fe80008000004 */
[----:B---3--:R0:W-:Y:S04]  /*10540*/  STS.U8 [R0+UR4+0x3c00], R4 ;  /* 0x003c000400007988 */ /* 0x0081e80008000004 */
[----:B0-----:R-:W3:Y:S04]  /*10550*/  LDL.LU R4, [R1+0x234] ;  /* 0x0002340001047983 */ /* 0x001ee80000300800 */
[----:B------:R-:W3:Y:S04]  /*10560*/  LDL.LU R5, [R1+0x230] ;  /* 0x0002300001057983 */ /* 0x000ee80000300800 */
[----:B------:R-:W3:Y:S04]  /*10570*/  LDL.LU R0, [R1+0x138] ;  /* 0x0001380001007983 */ /* 0x000ee80000300800 */
[----:B--2---:R0:W-:Y:S04]  /*10580*/  STS.U8 [R2+UR4+0x200], R6 ;  /* 0x0002000602007988 */ /* 0x0041e80008000004 */
[----:B----4-:R1:W-:Y:S04]  /*10590*/  STS.U8 [R2+UR4+0x600], R7 ;  /* 0x0006000702007988 */ /* 0x0103e80008000004 */
[----:B0-----:R-:W2:Y:S04]  /*105a0*/  LDL.LU R6, [R1+0x1ec] ;  /* 0x0001ec0001067983 */ /* 0x001ea80000300800 */
[----:B-1----:R-:W4:Y:S04]  /*105b0*/  LDL.LU R7, [R1+0x1e8] ;  /* 0x0001e80001077983 */ /* 0x002f280000300800 */
[----:B------:R-:W2:Y:S04]  /*105c0*/  LDL.LU R8, [R1+0x28] ;  /* 0x0000280001087983 */ /* 0x000ea80000300800 */
[----:B------:R-:W2:Y:S04]  /*105d0*/  LDL.LU R9, [R1+0x24] ;  /* 0x0000240001097983 */ /* 0x000ea80000300800 */
[----:B------:R-:W2:Y:S04]  /*105e0*/  LDL.LU R10, [R1+0x20] ;  /* 0x00002000010a7983 */ /* 0x000ea80000300800 */
[----:B------:R-:W2:Y:S04]  /*105f0*/  LDL.LU R11, [R1] ;  /* 0x00000000010b7983 */ /* 0x000ea80000300800 */
[----:B-----5:R-:W-:Y:S04]  /*10600*/  STS.U8 [R2+UR4+0xe00], R13 ;  /* 0x000e000d02007988 */ /* 0x020fe80008000004 */
[----:B------:R-:W-:Y:S04]  /*10610*/  STS.U8 [R2+UR4+0x1200], R3 ;  /* 0x0012000302007988 */ /* 0x000fe80008000004 */
[----:B---3--:R0:W-:Y:S04]  /*10620*/  STS.U8 [R2+UR4+0xa00], R0 ;  /* 0x000a000002007988 */ /* 0x0081e80008000004 */
[----:B0-----:R-:W3:Y:S04]  /*10630*/  LDL.LU R0, [R1+0x320] ;  /* 0x0003200001007983 */ /* 0x001ee80000300800 */
[----:B------:R-:W5:Y:S04]  /*10640*/  LDL.LU R13, [R1+0x1a5c] ;  /* 0x001a5c00010d7983 */ /* 0x000f680000300800 */
[----:B------:R-:W4:Y:S04]  /*10650*/  LDL.LU R3, [R1+0x1a58] ;  /* 0x001a580001037983 */ /* 0x000f280000300800 */
[----:B------:R-:W-:Y:S04]  /*10660*/  STS.U8 [R2+UR4+0x1600], R29 ;  /* 0x0016001d02007988 */ /* 0x000fe80008000004 */
[----:B------:R-:W-:Y:S04]  /*10670*/  STS.U8 [R2+UR4+0x1a00], R14 ;  /* 0x001a000e02007988 */ /* 0x000fe80008000004 */
[----:B------:R-:W-:Y:S04]  /*10680*/  STS.U8 [R2+UR4+0x1e00], R28 ;  /* 0x001e001c02007988 */ /* 0x000fe80008000004 */
[----:B------:R-:W-:Y:S04]  /*10690*/  STS.U8 [R2+UR4+0x2200], R27 ;  /* 0x0022001b02007988 */ /* 0x000fe80008000004 */
[----:B------:R-:W-:Y:S04]  /*106a0*/  STS.U8 [R2+UR4+0x2600], R26 ;  /* 0x0026001a02007988 */ /* 0x000fe80008000004 */
[----:B------:R-:W-:Y:S04]  /*106b0*/  STS.U8 [R2+UR4+0x2a00], R25 ;  /* 0x002a001902007988 */ /* 0x000fe80008000004 */
[----:B------:R-:W-:Y:S04]  /*106c0*/  STS.U8 [R2+UR4+0x2e00], R24 ;  /* 0x002e001802007988 */ /* 0x000fe80008000004 */
[----:B------:R0:W-:Y:S04]  /*106d0*/  STS.U8 [R2+UR4+0x3200], R23 ;  /* 0x0032001702007988 */ /* 0x0001e80008000004 */
[----:B------:R1:W-:Y:S04]  /*106e0*/  STS.U8 [R2+UR4+0x3600], R22 ;  /* 0x0036001602007988 */ /* 0x0003e80008000004 */
[----:B------:R2:W-:Y:S04]  /*106f0*/  STS.U8 [R2+UR4+0x3a00], R21 ;  /* 0x003a001502007988 */ /* 0x0005e80008000004 */
[----:B------:R2:W-:Y:S01]  /*10700*/  STS.U8 [R2+UR4+0x3e00], R20 ;  /* 0x003e001402007988 */ /* 0x0005e20008000004 */
[----:B0-----:R-:W-:-:S02]  /*10710*/  F2FP.F16.E4M3.UNPACK_B R23, R12 ;  /* 0x0000000cff17723e */ /* 0x001fc400020006ff */
[----:B-1----:R-:W-:Y:S02]  /*10720*/  F2FP.F16.E4M3.UNPACK_B R22, R17 ;  /* 0x00000011ff16723e */ /* 0x002fe400020006ff */
[----:B--2---:R-:W-:Y:S02]  /*10730*/  F2FP.F16.E4M3.UNPACK_B R21, R18 ;  /* 0x00000012ff15723e */ /* 0x004fe400020006ff */
[----:B------:R-:W-:Y:S02]  /*10740*/  F2FP.F16.E4M3.UNPACK_B R20, R19 ;  /* 0x00000013ff14723e */ /* 0x000fe400020006ff */
[----:B------:R-:W-:Y:S02]  /*10750*/  F2FP.F16.E4M3.UNPACK_B R10, R10 ;  /* 0x0000000aff0a723e */ /* 0x000fe400020006ff */
[----:B------:R-:W-:Y:S01]  /*10760*/  F2FP.F16.E4M3.UNPACK_B R11, R11 ;  /* 0x0000000bff0b723e */ /* 0x000fe200020006ff */
[----:B------:R-:W-:Y:S01]  /*10770*/  STL [R1+0x10], R20 ;  /* 0x0000101401007387 */ /* 0x000fe20000100800 */
[----:B------:R-:W-:-:S02]  /*10780*/  F2FP.F16.E4M3.UNPACK_B R8, R8 ;  /* 0x00000008ff08723e */ /* 0x000fc400020006ff */
[----:B------:R-:W-:Y:S01]  /*10790*/  F2FP.F16.E4M3.UNPACK_B R9, R9 ;  /* 0x00000009ff09723e */ /* 0x000fe200020006ff */
[----:B------:R-:W-:Y:S04]  /*107a0*/  STL [R1+0x14], R21 ;  /* 0x0000141501007387 */ /* 0x000fe80000100800 */
[----:B------:R-:W-:Y:S04]  /*107b0*/  STL [R1+0x18], R22 ;  /* 0x0000181601007387 */ /* 0x000fe80000100800 */
[----:B------:R-:W-:Y:S04]  /*107c0*/  STL [R1+0x1c], R23 ;  /* 0x00001c1701007387 */ /* 0x000fe80000100800 */
[----:B------:R-:W2:Y:S04]  /*107d0*/  LDL.LU.64 R24, [R1+0x1d0] ;  /* 0x0001d00001187983 */ /* 0x000ea80000300a00 */
[----:B------:R-:W2:Y:S04]  /*107e0*/  LDL.LU.64 R26, [R1+0x1d8] ;  /* 0x0001d800011a7983 */ /* 0x000ea80000300a00 */
[----:B------:R-:W-:Y:S04]  /*107f0*/  STL.64 [R1+0x1a50], R10 ;  /* 0x001a500a01007387 */ /* 0x000fe80000100a00 */
[----:B------:R-:W-:Y:S01]  /*10800*/  STL.64 [R1+0x1a48], R8 ;  /* 0x001a480801007387 */ /* 0x000fe20000100a00 */
[----:B------:R-:W-:Y:S01]  /*10810*/  BAR.SYNC.DEFER_BLOCKING 0x0 ;  /* 0x0000000000007b1d */ /* 0x000fe20000010000 */
[----:B------:R-:W-:-:S02]  /*10820*/  F2FP.F16.E4M3.UNPACK_B R14, R15 ;  /* 0x0000000fff0e723e */ /* 0x000fc400020006ff */
[----:B------:R-:W-:-:S05]  /*10830*/  F2FP.F16.E4M3.UNPACK_B R15, R16 ;  /* 0x00000010ff0f723e */ /* 0x000fca00020006ff */
[----:B------:R-:W-:Y:S04]  /*10840*/  STL.64 [R1+0x1a40], R14 ;  /* 0x001a400e01007387 */ /* 0x000fe80000100a00 */
[----:B---3--:R-:W0:Y:S01]  /*10850*/  LDSM.16.M88.4 R8, [R0+UR4] ;  /* 0x000000040008783b */ /* 0x008e220008000200 */
[----:B-----5:R-:W-:Y:S02]  /*10860*/  F2FP.F16.E4M3.UNPACK_B R13, R13 ;  /* 0x0000000dff0d723e */ /* 0x020fe400020006ff */
[----:B----4-:R-:W-:-:S05]  /*10870*/  F2FP.F16.E4M3.UNPACK_B R12, R3 ;  /* 0x00000003ff0c723e */ /* 0x010fca00020006ff */
[----:B------:R-:W-:Y:S04]  /*10880*/  STL.64 [R1+0x1a38], R12 ;  /* 0x001a380c01007387 */ /* 0x000fe80000100a00 */
[----:B0-----:R0:W-:Y:S01]  /*10890*/  STL [R1+0x1e0], R8 ;  /* 0x0001e00801007387 */ /* 0x0011e20000100800 */
[----:B------:R-:W-:-:S03]  /*108a0*/  IMAD.MOV.U32 R29, RZ, RZ, R9 ;  /* 0x000000ffff1d7224 */ /* 0x000fc600078e0009 */
[----:B------:R1:W-:Y:S04]  /*108b0*/  STL.64 [R1+0x1e8], R10 ;  /* 0x0001e80a01007387 */ /* 0x0003e80000100a00 */
[----:B0-----:R-:W3:Y:S04]  /*108c0*/  LDL.LU.64 R8, [R1+0x190] ;  /* 0x0001900001087983 */ /* 0x001ee80000300a00 */
[----:B-1----:R-:W3:Y:S04]  /*108d0*/  LDL.LU.64 R10, [R1+0x198] ;  /* 0x00019800010a7983 */ /* 0x002ee80000300a00 */
[----:B------:R0:W-:Y:S04]  /*108e0*/  STL [R1+0x19c8], R0 ;  /* 0x0019c80001007387 */ /* 0x0001e80000100800 */
[----:B0-----:R-:W4:Y:S01]  /*108f0*/  LDL.LU R0, [R1+0x1e0] ;  /* 0x0001e00001007983 */ /* 0x001f220000300800 */
[----:B------:R-:W-:-:S02]  /*10900*/  F2FP.F16.E4M3.UNPACK_B R3, R29 ;  /* 0x0000001dff03723e */ /* 0x000fc400020006ff */
[----:B------:R-:W-:Y:S02]  /*10910*/  F2FP.F16.E4M3.UNPACK_B R4, R4 ;  /* 0x00000004ff04723e */ /* 0x000fe400020006ff */
[----:B------:R-:W-:Y:S02]  /*10920*/  F2FP.F16.E4M3.UNPACK_B R5, R5 ;  /* 0x00000005ff05723e */ /* 0x000fe400020006ff */
[----:B------:R-:W-:Y:S02]  /*10930*/  F2FP.F16.E4M3.UNPACK_B R6, R6 ;  /* 0x00000006ff06723e */ /* 0x000fe400020006ff */
[----:B------:R-:W-:Y:S02]  /*10940*/  F2FP.F16.E4M3.UNPACK_B R7, R7 ;  /* 0x00000007ff07723e */ /* 0x000fe400020006ff */
[----:B----4-:R-:W-:-:S07]  /*10950*/  F2FP.F16.E4M3.UNPACK_B R2, R0 ;  /* 0x00000000ff02723e */ /* 0x010fce00020006ff */
[-C--:B--2---:R-:W-:Y:S08]  /*10960*/  HMMA.16816.F32 R12, R20, R2.reuse, R24 ;  /* 0x00000002140c723c */ /* 0x084ff00000001818 */
[----:B---3--:R-:W-:Y:S01]  /*10970*/  HMMA.16816.F32 R8, R4, R2, R8 ;  /* 0x000000020408723c */ /* 0x008fe20000001808 */
[----:B------:R-:W-:Y:S01]  /*10980*/  STL [R1+0x1a20], R0 ;  /* 0x001a200001007387 */ /* 0x000fe20000100800 */
[----:B------:R-:W-:-:S02]  /*10990*/  IMAD.MOV.U32 R27, RZ, RZ, R21 ;  /* 0x000000ffff1b7224 */ /* 0x000fc400078e0015 */
[----:B------:R-:W-:Y:S01]  /*109a0*/  IMAD.MOV.U32 R25, RZ, RZ, R23 ;  /* 0x000000ffff197224 */ /* 0x000fe200078e0017 */
[----:B------:R0:W-:Y:S06]  /*109b0*/  STL [R1+0x1a24], R29 ;  /* 0x001a241d01007387 */ /* 0x0001ec0000100800 */
[----:B------:R-:W-:Y:S02]  /*109c0*/  IMAD.MOV.U32 R17, RZ, RZ, R12 ;  /* 0x000000ffff117224 */ /* 0x000fe400078e000c */
[----:B------:R-:W-:Y:S02]  /*109d0*/  IMAD.MOV.U32 R19, RZ, RZ, R13 ;  /* 0x000000ffff137224 */ /* 0x000fe400078e000d */
[----:B------:R-:W-:Y:S01]  /*109e0*/  IMAD.MOV.U32 R21, RZ, RZ, R14 ;  /* 0x000000ffff157224 */ /* 0x000fe200078e000e */
[----:B------:R-:W2:Y:S01]  /*109f0*/  LDL.LU.64 R12, [R1+0x170] ;  /* 0x00017000010c7983 */ /* 0x000ea20000300a00 */
[----:B------:R-:W-:-:S02]  /*10a00*/  IMAD.MOV.U32 R23, RZ, RZ, R15 ;  /* 0x000000ffff177224 */ /* 0x000fc400078e000f */
[----:B0-----:R-:W-:Y:S01]  /*10a10*/  IMAD.MOV.U32 R29, RZ, RZ, R10 ;  /* 0x000000ffff1d7224 */ /* 0x001fe200078e000a */
[----:B------:R-:W2:Y:S01]  /*10a20*/  LDL.LU.64 R14, [R1+0x178] ;  /* 0x00017800010e7983 */ /* 0x000ea20000300a00 */
[----:B------:R-:W-:-:S03]  /*10a30*/  IMAD.MOV.U32 R0, RZ, RZ, R11 ;  /* 0x000000ffff007224 */ /* 0x000fc600078e000b */
[----:B------:R0:W-:Y:S04]  /*10a40*/  STL.64 [R1+0x40], R8 ;  /* 0x0000400801007387 */ /* 0x0001e80000100a00 */
[----:B------:R-:W2:Y:S04]  /*10a50*/  LDL.LU.64 R10, [R1+0x1a50] ;  /* 0x001a5000010a7983 */ /* 0x000ea80000300a00 */
[----:B0-----:R-:W2:Y:S04]  /*10a60*/  LDL.LU.64 R8, [R1+0x1a48] ;  /* 0x001a480001087983 */ /* 0x001ea80000300a00 */
[----:B------:R0:W-:Y:S04]  /*10a70*/  STL.64 [R1+0x1998], R6 ;  /* 0x0019980601007387 */ /* 0x0001e80000100a00 */
[----:B0-----:R-:W3:Y:S04]  /*10a80*/  LDL.LU R6, [R1+0x8] ;  /* 0x0000080001067983 */ /* 0x001ee80000300800 */
[----:B------:R-:W3:Y:S04]  /*10a90*/  LDL.LU R7, [R1+0xc] ;  /* 0x00000c0001077983 */ /* 0x000ee80000300800 */
[----:B------:R0:W-:Y:S04]  /*10aa0*/  STL.64 [R1+0x1990], R4 ;  /* 0x0019900401007387 */ /* 0x0001e80000100a00 */
[----:B0-----:R-:W4:Y:S04]  /*10ab0*/  LDL.LU R4, [R1+0x60] ;  /* 0x0000600001047983 */ /* 0x001f280000300800 */
[----:B------:R-:W4:Y:S01]  /*10ac0*/  LDL.LU R5, [R1+0x4] ;  /* 0x0000040001057983 */ /* 0x000f220000300800 */
[----:B------:R-:W-:-:S02]  /*10ad0*/  IMAD.MOV.U32 R28, RZ, RZ, R20 ;  /* 0x000000ffff1c7224 */ /* 0x000fc400078e0014 */
[----:B------:R-:W-:Y:S01]  /*10ae0*/  IMAD.MOV.U32 R26, RZ, RZ, R22 ;  /* 0x000000ffff1a7224 */ /* 0x000fe200078e0016 */
[----:B--2---:R-:W-:Y:S01]  /*10af0*/  HMMA.16816.F32 R12, R8, R2, R12 ;  /* 0x00000002080c723c */ /* 0x004fe2000000180c */
[----:B---3--:R-:W-:-:S15]  /*10b00*/  STL.64 [R1+0x1a30], R6 ;  /* 0x001a300601007387 */ /* 0x008fde0000100a00 */
[----:B------:R-:W-:-:S03]  /*10b10*/  NOP ;  /* 0x0000000000007918 */ /* 0x000fc60000000000 */
[----:B------:R-:W-:Y:S02]  /*10b20*/  IMAD.MOV.U32 R20, RZ, RZ, R14 ;  /* 0x000000ffff147224 */ /* 0x000fe400078e000e */
[----:B------:R-:W-:Y:S02]  /*10b30*/  IMAD.MOV.U32 R18, RZ, RZ, R15 ;  /* 0x000000ffff127224 */ /* 0x000fe400078e000f */
[----:B------:R-:W-:Y:S02]  /*10b40*/  IMAD.MOV.U32 R24, RZ, RZ, R12 ;  /* 0x000000ffff187224 */ /* 0x000fe400078e000c */
[----:B------:R-:W-:Y:S01]  /*10b50*/  IMAD.MOV.U32 R22, RZ, RZ, R13 ;  /* 0x000000ffff167224 */ /* 0x000fe200078e000d */
[----:B----4-:R0:W-:Y:S04]  /*10b60*/  STL.64 [R1+0x1a28], R4 ;  /* 0x001a280401007387 */ /* 0x0101e80000100a00 */
[----:B0-----:R-:W2:Y:S04]  /*10b70*/  LDL.LU.64 R4, [R1+0x150] ;  /* 0x0001500001047983 */ /* 0x001ea80000300a00 */
[----:B------:R-:W2:Y:S04]  /*10b80*/  LDL.LU.64 R6, [R1+0x158] ;  /* 0x0001580001067983 */ /* 0x000ea80000300a00 */
[----:B------:R-:W2:Y:S04]  /*10b90*/  LDL.LU.64 R14, [R1+0x1a40] ;  /* 0x001a4000010e7983 */ /* 0x000ea80000300a00 */
[----:B------:R-:W2:Y:S04]  /*10ba0*/  LDL.LU.64 R12, [R1+0x1a38] ;  /* 0x001a3800010c7983 */ /* 0x000ea80000300a00 */
[----:B------:R-:W-:Y:S04]  /*10bb0*/  STL [R1+0x198c], R9 ;  /* 0x00198c0901007387 */ /* 0x000fe80000100800 */
[----:B------:R-:W-:Y:S04]  /*10bc0*/  STL [R1+0x1988], R10 ;  /* 0x0019880a01007387 */ /* 0x000fe80000100800 */
[----:B------:R-:W-:Y:S04]  /*10bd0*/  STL [R1+0x1984], R11 ;  /* 0x0019840b01007387 */ /* 0x000fe80000100800 */
[----:B------:R0:W-:Y:S01]  /*10be0*/  STL [R1+0x19a0], R8 ;  /* 0x0019a00801007387 */ /* 0x0001e20000100800 */
[----:B--2---:R-:W-:-:S15]  /*10bf0*/  HMMA.16816.F32 R4, R12, R2, R4 ;  /* 0x000000020c04723c */ /* 0x004fde0000001804 */
[----:B------:R-:W-:-:S04]  /*10c00*/  NOP ;  /* 0x0000000000007918 */ /* 0x000fc80000000000 */
[----:B------:R-:W-:Y:S02]  /*10c10*/  IMAD.MOV.U32 R3, RZ, RZ, R6 ;  /* 0x000000ffff037224 */ /* 0x000fe400078e0006 */
[----:B------:R-:W-:Y:S02]  /*10c20*/  IMAD.MOV.U32 R2, RZ, RZ, R7 ;  /* 0x000000ffff027224 */ /* 0x000fe400078e0007 */
[----:B0-----:R-:W-:Y:S01]  /*10c30*/  IMAD.MOV.U32 R8, RZ, RZ, R4 ;  /* 0x000000ffff087224 */ /* 0x001fe200078e0004 */
[----:B------:R-:W2:Y:S01]  /*10c40*/  LDL.LU.64 R6, [R1+0x1a30] ;  /* 0x001a300001067983 */ /* 0x000ea20000300a00 */
[----:B------:R-:W-:-:S03]  /*10c50*/  IMAD.MOV.U32 R16, RZ, RZ, R5 ;  /* 0x000000ffff107224 */ /* 0x000fc600078e0005 */
[----:B------:R-:W3:Y:S04]  /*10c60*/  LDL.LU.64 R4, [R1+0x1a28] ;  /* 0x001a280001047983 */ /* 0x000ee80000300a00 */
[----:B------:R0:W-:Y:S04]  /*10c70*/  STL.64 [R1+0x19b0], R14 ;  /* 0x0019b00e01007387 */ /* 0x0001e80000100a00 */
[----:B------:R-:W-:Y:S01]  /*10c80*/  STL.64 [R1+0x19a8], R12 ;  /* 0x0019a80c01007387 */ /* 0x000fe20000100a00 */
[----:B0-----:R-:W-:Y:S01]  /*10c90*/  IMAD.MOV.U32 R15, RZ, RZ, R8 ;  /* 0x000000ffff0f7224 */ /* 0x001fe200078e0008 */
[----:B---3--:R-:W-:-:S02]  /*10ca0*/  F2FP.F16.E4M3.UNPACK_B R4, R4 ;  /* 0x00000004ff04723e */ /* 0x008fc400020006ff */
[----:B------:R-:W-:Y:S02]  /*10cb0*/  F2FP.F16.E4M3.UNPACK_B R8, R5 ;  /* 0x00000005ff08723e */ /* 0x000fe400020006ff */
[----:B--2---:R-:W-:Y:S01]  /*10cc0*/  F2FP.F16.E4M3.UNPACK_B R5, R6 ;  /* 0x00000006ff05723e */ /* 0x004fe200020006ff */
[----:B------:R0:W-:Y:S04]  /*10cd0*/  STL [R1], R4 ;  /* 0x0000000401007387 */ /* 0x0001e80000100800 */
[----:B------:R1:W-:Y:S01]  /*10ce0*/  STL [R1+0x4], R8 ;  /* 0x0000040801007387 */ /* 0x0003e20000100800 */
[----:B0-----:R-:W-:-:S03]  /*10cf0*/  F2FP.F16.E4M3.UNPACK_B R4, R7 ;  /* 0x00000007ff04723e */ /* 0x001fc600020006ff */
[----:B-1----:R-:W2:Y:S04]  /*10d00*/  LDL.LU R8, [R1+0x40] ;  /* 0x0000400001087983 */ /* 0x002ea80000300800 */
[----:B------:R-:W-:Y:S04]  /*10d10*/  STL [R1+0x8], R5 ;  /* 0x0000080501007387 */ /* 0x000fe80000100800 */
[----:B------:R0:W-:Y:S04]  /*10d20*/  STL [R1+0xc], R4 ;  /* 0x00000c0401007387 */ /* 0x0001e80000100800 */
[----:B------:R-:W2:Y:S01]  /*10d30*/  LDL.LU R9, [R1+0x44] ;  /* 0x0000440001097983 */ /* 0x000ea20000300800 */
[----:B------:R-:W-:-:S02]  /*10d40*/  IMAD.MOV.U32 R10, RZ, RZ, R29 ;  /* 0x000000ffff0a7224 */ /* 0x000fc400078e001d */
[----:B------:R-:W-:Y:S01]  /*10d50*/  IMAD.MOV.U32 R11, RZ, RZ, R0 ;  /* 0x000000ffff0b7224 */ /* 0x000fe200078e0000 */
[----:B------:R-:W3:Y:S01]  /*10d60*/  LDL.LU R29, [R1+0x1a24] ;  /* 0x001a2400011d7983 */ /* 0x000ee20000300800 */
[----:B------:R-:W-:-:S03]  /*10d70*/  IMAD.MOV.U32 R6, RZ, RZ, R26 ;  /* 0x000000ffff067224 */ /* 0x000fc600078e001a */
[----:B------:R-:W4:Y:S01]  /*10d80*/  LDL.LU R0, [R1+0x1a20] ;  /* 0x001a200001007983 */ /* 0x000f220000300800 */
[----:B0-----:R-:W-:-:S03]  /*10d90*/  IMAD.MOV.U32 R4, RZ, RZ, R28 ;  /* 0x000000ffff047224 */ /* 0x001fc600078e001c */
[----:B------:R0:W-:Y:S01]  /*10da0*/  STL.64 [R1+0x19d8], R10 ;  /* 0x0019d80a01007387 */ /* 0x0001e20000100a00 */
[----:B------:R-:W-:Y:S02]  /*10db0*/  IMAD.MOV.U32 R7, RZ, RZ, R25 ;  /* 0x000000ffff077224 */ /* 0x000fe400078e0019 */
[----:B------:R-:W-:Y:S01]  /*10dc0*/  IMAD.MOV.U32 R5, RZ, RZ, R27 ;  /* 0x000000ffff057224 */ /* 0x000fe200078e001b */
[----:B--2---:R1:W-:Y:S04]  /*10dd0*/  STL.64 [R1+0x19d0], R8 ;  /* 0x0019d00801007387 */ /* 0x0043e80000100a00 */
[----:B0-----:R-:W2:Y:S04]  /*10de0*/  LDL.64 R10, [R1+0x8] ;  /* 0x00000800010a7983 */ /* 0x001ea80000100a00 */
[----:B-1----:R-:W2:Y:S04]  /*10df0*/  LDL.64 R8, [R1] ;  /* 0x0000000001087983 */ /* 0x002ea80000100a00 */
[----:B------:R-:W5:Y:S04]  /*10e00*/  LDL.LU R28, [R1+0x1a1c] ;  /* 0x001a1c00011c7983 */ /* 0x000f680000300800 */
[----:B------:R-:W5:Y:S04]  /*10e10*/  LDL.LU R27, [R1+0x1a18] ;  /* 0x001a1800011b7983 */ /* 0x000f680000300800 */
[----:B------:R-:W5:Y:S04]  /*10e20*/  LDL.LU R26, [R1+0x1a14] ;  /* 0x001a1400011a7983 */ /* 0x000f680000300800 */
[----:B------:R-:W5:Y:S04]  /*10e30*/  LDL.LU R25, [R1+0x1a10] ;  /* 0x001a100001197983 */ /* 0x000f680000300800 */
[----:B------:R0:W-:Y:S04]  /*10e40*/  STL.64 [R1+0x19c0], R6 ;  /* 0x0019c00601007387 */ /* 0x0001e80000100a00 */
[----:B------:R1:W-:Y:S01]  /*10e50*/  STL.64 [R1+0x19b8], R4 ;  /* 0x0019b80401007387 */ /* 0x0003e20000100a00 */
[----:B0-----:R-:W-:-:S02]  /*10e60*/  IMAD.MOV.U32 R6, RZ, RZ, R20 ;  /* 0x000000ffff067224 */ /* 0x001fc400078e0014 */
[----:B------:R-:W-:Y:S02]  /*10e70*/  IMAD.MOV.U32 R7, RZ, RZ, R18 ;  /* 0x000000ffff077224 */ /* 0x000fe400078e0012 */
[----:B-1----:R-:W-:Y:S02]  /*10e80*/  IMAD.MOV.U32 R4, RZ, RZ, R24 ;  /* 0x000000ffff047224 */ /* 0x002fe400078e0018 */
[----:B------:R-:W5:Y:S01]  /*10e90*/  LDL.LU R24, [R1+0x1a0c] ;  /* 0x001a0c0001187983 */ /* 0x000f620000300800 */
[----:B------:R-:W-:-:S03]  /*10ea0*/  IMAD.MOV.U32 R5, RZ, RZ, R22 ;  /* 0x000000ffff057224 */ /* 0x000fc600078e0016 */
[----:B------:R-:W5:Y:S04]  /*10eb0*/  LDL.LU R22, [R1+0x1a08] ;  /* 0x001a080001167983 */ /* 0x000f680000300800 */
[----:B------:R-:W5:Y:S04]  /*10ec0*/  LDL.LU R20, [R1+0x1a04] ;  /* 0x001a040001147983 */ /* 0x000f680000300800 */
[----:B------:R-:W5:Y:S04]  /*10ed0*/  LDL.LU R18, [R1+0x1a00] ;  /* 0x001a000001127983 */ /* 0x000f680000300800 */
[----:B------:R0:W-:Y:S04]  /*10ee0*/  STL.64 [R1+0x19e8], R6 ;  /* 0x0019e80601007387 */ /* 0x0001e80000100a00 */
[----:B------:R1:W-:Y:S01]  /*10ef0*/  STL.64 [R1+0x19e0], R4 ;  /* 0x0019e00401007387 */ /* 0x0003e20000100a00 */
[----:B0-----:R-:W-:-:S02]  /*10f00*/  IMAD.MOV.U32 R6, RZ, RZ, R21 ;  /* 0x000000ffff067224 */ /* 0x001fc400078e0015 */
[----:B-1----:R-:W-:Y:S02]  /*10f10*/  IMAD.MOV.U32 R4, RZ, RZ, R17 ;  /* 0x000000ffff047224 */ /* 0x002fe400078e0011 */
[----:B------:R-:W5:Y:S01]  /*10f20*/  LDL.LU R17, [R1+0x19fc] ;  /* 0x0019fc0001117983 */ /* 0x000f620000300800 */
[----:B------:R-:W-:-:S03]  /*10f30*/  IMAD.MOV.U32 R5, RZ, RZ, R19 ;  /* 0x000000ffff057224 */ /* 0x000fc600078e0013 */
[----:B------:R-:W5:Y:S01]  /*10f40*/  LDL.LU R19, [R1+0x19f8] ;  /* 0x0019f80001137983 */ /* 0x000f620000300800 */
[----:B------:R-:W-:-:S03]  /*10f50*/  IMAD.MOV.U32 R7, RZ, RZ, R23 ;  /* 0x000000ffff077224 */ /* 0x000fc600078e0017 */
[----:B------:R-:W5:Y:S04]  /*10f60*/  LDL.LU R21, [R1+0x19f4] ;  /* 0x0019f40001157983 */ /* 0x000f680000300800 */
[----:B------:R-:W5:Y:S01]  /*10f70*/  LDL.LU R23, [R1+0x19f0] ;  /* 0x0019f00001177983 */ /* 0x000f620000300800 */
[----:B------:R-:W-:Y:S02]  /*10f80*/  IMAD.MOV.U32 R12, RZ, RZ, R15 ;  /* 0x000000ffff0c7224 */ /* 0x000fe400078e000f */
[----:B------:R-:W-:Y:S01]  /*10f90*/  IMAD.MOV.U32 R14, RZ, RZ, R3 ;  /* 0x000000ffff0e7224 */ /* 0x000fe200078e0003 */
[----:B---3--:R-:W-:Y:S01]  /*10fa0*/  F2FP.F16.E4M3.UNPACK_B R3, R29.H1 ;  /* 0x0000001dff03723e */ /* 0x008fe200030006ff */
[----:B------:R-:W-:Y:S01]  /*10fb0*/  IMAD.MOV.U32 R15, RZ, RZ, R2 ;  /* 0x000000ffff0f7224 */ /* 0x000fe200078e0002 */
[----:B----4-:R-:W-:Y:S01]  /*10fc0*/  F2FP.F16.E4M3.UNPACK_B R2, R0.H1 ;  /* 0x00000000ff02723e */ /* 0x010fe200030006ff */
[----:B------:R-:W-:-:S06]  /*10fd0*/  IMAD.MOV.U32 R13, RZ, RZ, R16 ;  /* 0x000000ffff0d7224 */ /* 0x000fcc00078e0010 */
[----:B--2---:R-:W-:Y:S01]  /*10fe0*/  HMMA.16816.F32 R4, R8, R2, R4 ;  /* 0x000000020804723c */ /* 0x004fe20000001804 */
[----:B------:R-:W-:Y:S02]  /*10ff0*/  IMAD.MOV.U32 R29, RZ, RZ, R10 ;  /* 0x000000ffff1d7224 */ /* 0x000fe400078e000a */
[----:B------:R-:W-:-:S15]  /*11000*/  IMAD.MOV.U32 R0, RZ, RZ, R9 ;  /* 0x000000ffff007224 */ /* 0x000fde00078e0009 */
[----:B------:R-:W-:Y:S01]  /*11010*/  NOP ;  /* 0x0000000000007918 */ /* 0x000fe20000000000 */
[----:B------:R-:W-:Y:S04]  /*11020*/  STL.64 [R1+0x80], R4 ;  /* 0x0000800401007387 */ /* 0x000fe80000100a00 */
[----:B------:R0:W-:Y:S04]  /*11030*/  STL.64 [R1+0x88], R6 ;  /* 0x0000880601007387 */ /* 0x0001e80000100a00 */
[----:B0-----:R-:W2:Y:S04]  /*11040*/  LDL.LU.64 R6, [R1+0x19e8] ;  /* 0x0019e80001067983 */ /* 0x001ea80000300a00 */
[----:B------:R-:W2:Y:S01]  /*11050*/  LDL.LU.64 R4, [R1+0x19e0] ;  /* 0x0019e00001047983 */ /* 0x000ea20000300a00 */
[----:B-----5:R-:W-:-:S02]  /*11060*/  F2FP.F16.E4M3.UNPACK_B R16, R17 ;  /* 0x00000011ff10723e */ /* 0x020fc400020006ff */
[----:B------:R-:W-:Y:S02]  /*11070*/  F2FP.F16.E4M3.UNPACK_B R17, R18 ;  /* 0x00000012ff11723e */ /* 0x000fe400020006ff */
[----:B------:R-:W-:Y:S02]  /*11080*/  F2FP.F16.E4M3.UNPACK_B R18, R19 ;  /* 0x00000013ff12723e */ /* 0x000fe400020006ff */
[----:B------:R-:W-:Y:S02]  /*11090*/  F2FP.F16.E4M3.UNPACK_B R19, R20 ;  /* 0x00000014ff13723e */ /* 0x000fe400020006ff */
[----:B------:R-:W-:Y:S02]  /*110a0*/  F2FP.F16.E4M3.UNPACK_B R20, R21 ;  /* 0x00000015ff14723e */ /* 0x000fe400020006ff */
[----:B------:R-:W-:Y:S02]  /*110b0*/  F2FP.F16.E4M3.UNPACK_B R21, R22 ;  /* 0x00000016ff15723e */ /* 0x000fe400020006ff */
[----:B------:R-:W-:-:S02]  /*110c0*/  F2FP.F16.E4M3.UNPACK_B R22, R23 ;  /* 0x00000017ff16723e */ /* 0x000fc400020006ff */
[----:B------:R-:W-:Y:S02]  /*110d0*/  F2FP.F16.E4M3.UNPACK_B R23, R24 ;  /* 0x00000018ff17723e */ /* 0x000fe400020006ff */
[----:B------:R-:W-:Y:S02]  /*110e0*/  F2FP.F16.E4M3.UNPACK_B R24, R25 ;  /* 0x00000019ff18723e */ /* 0x000fe400020006ff */
[----:B------:R-:W-:Y:S02]  /*110f0*/  F2FP.F16.E4M3.UNPACK_B R25, R26 ;  /* 0x0000001aff19723e */ /* 0x000fe400020006ff */
[----:B------:R-:W-:Y:S02]  /*11100*/  F2FP.F16.E4M3.UNPACK_B R26, R27 ;  /* 0x0000001bff1a723e */ /* 0x000fe400020006ff */
[----:B------:R-:W-:Y:S01]  /*11110*/  F2FP.F16.E4M3.UNPACK_B R27, R28 ;  /* 0x0000001cff1b723e */ /* 0x000fe200020006ff */
[----:B------:R-:W-:Y:S02]  /*11120*/  IMAD.MOV.U32 R28, RZ, RZ, R11 ;  /* 0x000000ffff1c7224 */ /* 0x000fe400078e000b */
[----:B------:R-:W3:Y:S04]  /*11130*/  LDL.LU.64 R10, [R1+0x19d8] ;  /* 0x0019d800010a7983 */ /* 0x000ee80000300a00 */
[----:B------:R-:W3:Y:S02]  /*11140*/  LDL.LU.64 R8, [R1+0x19d0] ;  /* 0x0019d00001087983 */ /* 0x000ee40000300a00 */
[----:B---3--:R-:W-:-:S15]  /*11150*/  HMMA.16816.F32 R8, R16, R2, R8 ;  /* 0x000000021008723c */ /* 0x008fde0000001808 */
[----:B------:R-:W-:-:S04]  /*11160*/  NOP ;  /* 0x0000000000007918 */ /* 0x000fc80000000000 */
[----:B------:R0:W-:Y:S04]  /*11170*/  STL.64 [R1+0x240], R8 ;  /* 0x0002400801007387 */ /* 0x0001e80000100a00 */
[----:B------:R1:W-:Y:S04]  /*11180*/  STL.64 [R1+0x248], R10 ;  /* 0x0002480a01007387 */ /* 0x0003e80000100a00 */
[----:B0-----:R-:W3:Y:S04]  /*11190*/  LDL.LU.64 R8, [R1+0x220] ;  /* 0x0002200001087983 */ /* 0x001ee80000300a00 */
[----:B-1----:R-:W3:Y:S04]  /*111a0*/  LDL.LU.64 R10, [R1+0x228] ;  /* 0x00022800010a7983 */ /* 0x002ee80000300a00 */
[----:B------:R-:W-:Y:S04]  /*111b0*/  STL.64 [R1+0x1968], R18 ;  /* 0x0019681201007387 */ /* 0x000fe80000100a00 */
[----:B------:R0:W-:Y:S04]  /*111c0*/  STL.64 [R1+0x1960], R16 ;  /* 0x0019601001007387 */ /* 0x0001e80000100a00 */
[----:B0-----:R-:W4:Y:S01]  /*111d0*/  LDL R16, [R1] ;  /* 0x0000000001107983 */ /* 0x001f220000100800 */
[----:B------:R-:W-:Y:S01]  /*111e0*/  IMAD.MOV.U32 R17, RZ, RZ, R0 ;  /* 0x000000ffff117224 */ /* 0x000fe200078e0000 */
[-C--:B--2---:R-:W-:Y:S08]  /*111f0*/  HMMA.16816.F32 R4, R20, R2.reuse, R4 ;  /* 0x000000021404723c */ /* 0x084ff00000001804 */
[----:B------:R-:W-:Y:S01]  /*11200*/  HMMA.16816.F32 R12, R24, R2, R12 ;  /* 0x00000002180c723c */ /* 0x000fe2000000180c */
[----:B----4-:R-:W-:Y:S04]  /*11210*/  STL [R1+0x1980], R16 ;  /* 0x0019801001007387 */ /* 0x010fe80000100800 */
[----:B------:R-:W2:Y:S06]  /*11220*/  LDL.LU R0, [R1+0x19c8] ;  /* 0x0019c80001007983 */ /* 0x000eac0000300800 */
[----:B------:R-:W-:Y:S04]  /*11230*/  STL.64 [R1+0x290], R4 ;  /* 0x0002900401007387 */ /* 0x000fe80000100a00 */
[----:B------:R0:W-:Y:S04]  /*11240*/  STL.64 [R1+0x298], R6 ;  /* 0x0002980601007387 */ /* 0x0001e80000100a00 */
[----:B0-----:R-:W3:Y:S04]  /*11250*/  LDL.LU.64 R6, [R1+0x19c0] ;  /* 0x0019c00001067983 */ /* 0x001ee80000300a00 */
[----:B------:R-:W3:Y:S04]  /*11260*/  LDL.LU.64 R4, [R1+0x19b8] ;  /* 0x0019b80001047983 */ /* 0x000ee80000300a00 */
[----:B------:R-:W-:Y:S04]  /*11270*/  STL.64 [R1+0x1958], R22 ;  /* 0x0019581601007387 */ /* 0x000fe80000100a00 */
[----:B------:R0:W-:Y:S04]  /*11280*/  STL.64 [R1+0x1950], R20 ;  /* 0x0019501401007387 */ /* 0x0001e80000100a00 */
[----:B0-----:R-:W4:Y:S04]  /*11290*/  LDL.LU.64 R20, [R1+0x1f0] ;  /* 0x0001f00001147983 */ /* 0x001f280000300a00 */
[----:B------:R-:W4:Y:S04]  /*112a0*/  LDL.LU.64 R22, [R1+0x1f8] ;  /* 0x0001f80001167983 */ /* 0x000f280000300a00 */
[----:B------:R-:W-:Y:S04]  /*112b0*/  STL.64 [R1+0x280], R12 ;  /* 0x0002800c01007387 */ /* 0x000fe80000100a00 */
[----:B------:R0:W-:Y:S04]  /*112c0*/  STL.64 [R1+0x288], R14 ;  /* 0x0002880e01007387 */ /* 0x0001e80000100a00 */
[----:B0-----:R-:W5:Y:S04]  /*112d0*/  LDL.LU.64 R14, [R1+0x19b0] ;  /* 0x0019b000010e7983 */ /* 0x001f680000300a00 */
[----:B------:R-:W5:Y:S04]  /*112e0*/  LDL.LU.64 R12, [R1+0x19a8] ;  /* 0x0019a800010c7983 */ /* 0x000f680000300a00 */
[----:B------:R-:W-:Y:S04]  /*112f0*/  STL.64 [R1+0x1948], R26 ;  /* 0x0019481a01007387 */ /* 0x000fe80000100a00 */
[----:B------:R-:W-:Y:S01]  /*11300*/  STL.64 [R1+0x1940], R24 ;  /* 0x0019401801007387 */ /* 0x000fe20000100a00 */
[----:B------:R-:W-:-:S02]  /*11310*/  IMAD.MOV.U32 R18, RZ, RZ, R29 ;  /* 0x000000ffff127224 */ /* 0x000fc400078e001d */
[----:B------:R-:W-:Y:S01]  /*11320*/  IMAD.MOV.U32 R19, RZ, RZ, R28 ;  /* 0x000000ffff137224 */ /* 0x000fe200078e001c */
[----:B--2---:R-:W0:Y:S02]  /*11330*/  LDSM.16.M88.4 R24, [R0+UR4+0x800] ;  /* 0x000800040018783b */ /* 0x004e240008000200 */
[----:B0-----:R-:W-:Y:S02]  /*11340*/  IMAD.MOV.U32 R29, RZ, RZ, R24 ;  /* 0x000000ffff1d7224 */ /* 0x001fe400078e0018 */
[----:B------:R-:W-:-:S03]  /*11350*/  IMAD.MOV.U32 R28, RZ, RZ, R25 ;  /* 0x000000ffff1c7224 */ /* 0x000fc600078e0019 */
[----:B------:R-:W-:Y:S02]  /*11360*/  F2FP.F16.E4M3.UNPACK_B R2, R29 ;  /* 0x0000001dff02723e */ /* 0x000fe400020006ff */
[----:B------:R-:W-:-:S07]  /*11370*/  F2FP.F16.E4M3.UNPACK_B R3, R28 ;  /* 0x0000001cff03723e */ /* 0x000fce00020006ff */
[----:B---3--:R-:W-:Y:S01]  /*11380*/  HMMA.16816.F32 R4, R4, R2, R8 ;  /* 0x000000020404723c */ /* 0x008fe20000001808 */
[----:B------:R0:W-:Y:S04]  /*11390*/  STL.64 [R1+0x1d8], R26 ;  /* 0x0001d81a01007387 */ /* 0x0001e80000100a00 */
[----:B------:R-:W2:Y:S04]  /*113a0*/  LDL.LU.64 R24, [R1+0x1a0] ;  /* 0x0001a00001187983 */ /* 0x000ea80000300a00 */
[----:B0-----:R-:W2:Y:S04]  /*113b0*/  LDL.LU.64 R26, [R1+0x1a8] ;  /* 0x0001a800011a7983 */ /* 0x001ea80000300a00 */
[----:B------:R-:W2:Y:S06]  /*113c0*/  LDL.LU R8, [R1+0x19a0] ;  /* 0x0019a00001087983 */ /* 0x000eac0000300800 */
[----:B------:R-:W-:-:S02]  /*113d0*/  IMAD.MOV.U32 R11, RZ, RZ, R6 ;  /* 0x000000ffff0b7224 */ /* 0x000fc400078e0006 */
[----:B------:R-:W-:Y:S02]  /*113e0*/  IMAD.MOV.U32 R16, RZ, RZ, R7 ;  /* 0x000000ffff107224 */ /* 0x000fe400078e0007 */
[----:B------:R-:W-:Y:S01]  /*113f0*/  IMAD.MOV.U32 R9, RZ, RZ, R4 ;  /* 0x000000ffff097224 */ /* 0x000fe200078e0004 */
[----:B------:R-:W4:Y:S01]  /*11400*/  LDL.LU.64 R6, [R1+0x1998] ;  /* 0x0019980001067983 */ /* 0x000f220000300a00 */
[----:B------:R-:W-:-:S03]  /*11410*/  IMAD.MOV.U32 R10, RZ, RZ, R5 ;  /* 0x000000ffff0a7224 */ /* 0x000fc600078e0005 */
[----:B------:R-:W4:Y:S02]  /*11420*/  LDL.LU.64 R4, [R1+0x1990] ;  /* 0x0019900001047983 */ /* 0x000f240000300a00 */
[----:B----4-:R-:W-:-:S15]  /*11430*/  HMMA.16816.F32 R20, R4, R2, R20 ;  /* 0x000000020414723c */ /* 0x010fde0000001814 */
[----:B------:R-:W-:-:S04]  /*11440*/  NOP ;  /* 0x0000000000007918 */ /* 0x000fc80000000000 */
[----:B------:R0:W-:Y:S04]  /*11450*/  STL.64 [R1+0x1978], R22 ;  /* 0x0019781601007387 */ /* 0x0001e80000100a00 */
[----:B------:R1:W-:Y:S01]  /*11460*/  STL.64 [R1+0x1970], R20 ;  /* 0x0019701401007387 */ /* 0x0003e20000100a00 */
[----:B0-----:R-:W-:Y:S02]  /*11470*/  IMAD.MOV.U32 R22, RZ, RZ, R11 ;  /* 0x000000ffff167224 */ /* 0x001fe400078e000b */
[----:B-1----:R-:W-:Y:S02]  /*11480*/  IMAD.MOV.U32 R20, RZ, RZ, R9 ;  /* 0x000000ffff147224 */ /* 0x002fe400078e0009 */
[----:B------:R-:W2:Y:S01]  /*11490*/  LDL.LU R9, [R1+0x198c] ;  /* 0x00198c0001097983 */ /* 0x000ea20000300800 */
[----:B------:R-:W-:-:S02]  /*114a0*/  IMAD.MOV.U32 R21, RZ, RZ, R10 ;  /* 0x000000ffff157224 */ /* 0x000fc400078e000a */
[----:B------:R-:W-:Y:S01]  /*114b0*/  IMAD.MOV.U32 R23, RZ, RZ, R16 ;  /* 0x000000ffff177224 */ /* 0x000fe200078e0010 */
[----:B------:R-:W2:Y:S04]  /*114c0*/  LDL.LU R10, [R1+0x1988] ;  /* 0x00198800010a7983 */ /* 0x000ea80000300800 */
[----:B------:R-:W2:Y:S04]  /*114d0*/  LDL.LU R11, [R1+0x1984] ;  /* 0x00198400010b7983 */ /* 0x000ea80000300800 */
[----:B------:R-:W3:Y:S04]  /*114e0*/  LDL.LU R16, [R1+0x1980] ;  /* 0x0019800001107983 */ /* 0x000ee80000300800 */
[----:B------:R0:W-:Y:S04]  /*114f0*/  STL.64 [R1+0x1928], R6 ;  /* 0x0019280601007387 */ /* 0x0001e80000100a00 */
[----:B------:R1:W-:Y:S04]  /*11500*/  STL.64 [R1+0x1920], R4 ;  /* 0x0019200401007387 */ /* 0x0003e80000100a00 */
[----:B0-----:R-:W4:Y:S04]  /*11510*/  LDL.64 R6, [R1+0x18] ;  /* 0x0000180001067983 */ /* 0x001f280000100a00 */
[----:B-1----:R-:W2:Y:S04]  /*11520*/  LDL.64 R4, [R1+0x10] ;  /* 0x0000100001047983 */ /* 0x002ea80000100a00 */
[----:B----4-:R-:W-:Y:S04]  /*11530*/  STL.64 [R1+0x1938], R6 ;  /* 0x0019380601007387 */ /* 0x010fe80000100a00 */
[----:B--2---:R0:W-:Y:S04]  /*11540*/  STL.64 [R1+0x1930], R4 ;  /* 0x0019300401007387 */ /* 0x0041e80000100a00 */
[----:B0-----:R-:W5:Y:S04]  /*11550*/  LDL.LU.64 R4, [R1+0x160] ;  /* 0x0001600001047983 */ /* 0x001f680000300a00 */
[----:B------:R-:W5:Y:S01]  /*11560*/  LDL.LU.64 R6, [R1+0x168] ;  /* 0x0001680001067983 */ /* 0x000f620000300a00 */
[-C--:B------:R-:W-:Y:S08]  /*11570*/  HMMA.16816.F32 R24, R8, R2.reuse, R24 ;  /* 0x000000020818723c */ /* 0x080ff00000001818 */
[----:B-----5:R-:W-:Y:S01]  /*11580*/  HMMA.16816.F32 R4, R12, R2, R4 ;  /* 0x000000020c04723c */ /* 0x020fe20000001804 */
[----:B------:R-:W-:-:S02]  /*11590*/  F2FP.F16.E4M3.UNPACK_B R2, R29.H1 ;  /* 0x0000001dff02723e */ /* 0x000fc400030006ff */
[----:B------:R-:W-:-:S07]  /*115a0*/  F2FP.F16.E4M3.UNPACK_B R3, R28.H1 ;  /* 0x0000001cff03723e */ /* 0x000fce00030006ff */
[----:B---3--:R-:W-:Y:S01]  /*115b0*/  HMMA.16816.F32 R16, R16, R2, R20 ;  /* 0x000000021010723c */ /* 0x008fe20000001814 */
[----:B------:R-:W2:Y:S04]  /*115c0*/  LDL.LU.64 R22, [R1+0x1978] ;  /* 0x0019780001167983 */ /* 0x000ea80000300a00 */
[----:B------:R-:W2:-:S14]  /*115d0*/  LDL.LU.64 R20, [R1+0x1970] ;  /* 0x0019700001147983 */ /* 0x000e9c0000300a00 */
[----:B------:R-:W-:Y:S04]  /*115e0*/  STL.64 [R1+0x70], R16 ;  /* 0x0000701001007387 */ /* 0x000fe80000100a00 */
[----:B------:R0:W-:Y:S04]  /*115f0*/  STL.64 [R1+0x78], R18 ;  /* 0x0000781201007387 */ /* 0x0001e80000100a00 */
[----:B0-----:R-:W2:Y:S04]  /*11600*/  LDL.LU.64 R18, [R1+0x1968] ;  /* 0x0019680001127983 */ /* 0x001ea80000300a00 */
[----:B------:R-:W2:Y:S02]  /*11610*/  LDL.LU.64 R16, [R1+0x1960] ;  /* 0x0019600001107983 */ /* 0x000ea40000300a00 */
[----:B--2---:R-:W-:-:S15]  /*11620*/  HMMA.16816.F32 R20, R16, R2, R20 ;  /* 0x000000021014723c */ /* 0x004fde0000001814 */
[----:B------:R-:W-:-:S04]  /*11630*/  NOP ;  /* 0x0000000000007918 */ /* 0x000fc80000000000 */
[----:B------:R-:W-:Y:S04]  /*11640*/  STL.64 [R1+0x230], R20 ;  /* 0x0002301401007387 */ /* 0x000fe80000100a00 */
[----:B------:R0:W-:Y:S04]  /*11650*/  STL.64 [R1+0x238], R22 ;  /* 0x0002381601007387 */ /* 0x0001e80000100a00 */
[----:B0-----:R-:W2:Y:S04]  /*11660*/  LDL.LU.64 R22, [R1+0x1958] ;  /* 0x0019580001167983 */ /* 0x001ea80000300a00 */
[----:B------:R-:W2:Y:S04]  /*11670*/  LDL.LU.64 R20, [R1+0x1950] ;  /* 0x0019500001147983 */ /* 0x000ea80000300a00 */
[----:B------:R0:W-:Y:S04]  /*11680*/  STL.64 [R1+0x1918], R18 ;  /* 0x0019181201007387 */ /* 0x0001e80000100a00 */
[----:B------:R1:W-:Y:S04]  /*11690*/  STL.64 [R1+0x1910], R16 ;  /* 0x0019101001007387 */ /* 0x0003e80000100a00 */
[----:B0-----:R-:W3:Y:S04]  /*116a0*/  LDL.64 R18, [R1+0x8] ;  /* 0x0000080001127983 */ /* 0x001ee80000100a00 */
[----:B-1----:R-:W3:Y:S01]  /*116b0*/  LDL.64 R16, [R1] ;  /* 0x0000000001107983 */ /* 0x002ee20000100a00 */
[----:B--2---:R-:W-:-:S15]  /*116c0*/  HMMA.16816.F32 R24, R20, R2, R24 ;  /* 0x000000021418723c */ /* 0x004fde0000001818 */
[----:B------:R-:W-:-:S04]  /*116d0*/  NOP ;  /* 0x0000000000007918 */ /* 0x000fc80000000000 */
[----:B------:R-:W-:Y:S04]  /*116e0*/  STL.64 [R1+0x270], R24 ;  /* 0x0002701801007387 */ /* 0x000fe80000100a00 */
[----:B------:R0:W-:Y:S04]  /*116f0*/  STL.64 [R1+0x278], R26 ;  /* 0x0002781a01007387 */ /* 0x0001e80000100a00 */
[----:B0-----:R-:W2:Y:S04]  /*11700*/  LDL.LU.64 R26, [R1+0x1948] ;  /* 0x00194800011a7983 */ /* 0x001ea80000300a00 */
[----:B------:R-:W2:Y:S04]  /*11710*/  LDL.LU.64 R24, [R1+0x1940] ;  /* 0x0019400001187983 */ /* 0x000ea80000300a00 */
[----:B------:R-:W-:Y:S04]  /*11720*/  STL.64 [R1+0x1908], R22 ;  /* 0x0019081601007387 */ /* 0x000fe80000100a00 */
[----:B------:R0:W-:Y:S04]  /*11730*/  STL.64 [R1+0x1900], R20 ;  /* 0x0019001401007387 */ /* 0x0001e80000100a00 */
[----:B0-----:R-:W4:Y:S04]  /*11740*/  LDL.LU.64 R20, [R1+0x210] ;  /* 0x0002100001147983 */ /* 0x001f280000300a00 */
[----:B------:R-:W4:Y:S01]  /*11750*/  LDL.LU.64 R22, [R1+0x218] ;  /* 0x0002180001167983 */ /* 0x000f220000300a00 */
[----:B--2---:R-:W-:Y:S03]  /*11760*/  HMMA.16816.F32 R4, R24, R2, R4 ;  /* 0x000000021804723c */ /* 0x004fe60000001804 */
[----:B------:R-:W-:Y:S04]  /*11770*/  STL [R1+0x18fc], R24 ;  /* 0x0018fc1801007387 */ /* 0x000fe80000100800 */
[----:B------:R0:W-:-:S12]  /*11780*/  STL [R1+0x18f8], R25 ;  /* 0x0018f81901007387 */ /* 0x0001d80000100800 */
[----:B------:R-:W-:Y:S04]  /*11790*/  STL.64 [R1+0x260], R4 ;  /* 0x0002600401007387 */ /* 0x000fe80000100a00 */
[----:B------:R-:W-:Y:S04]  /*117a0*/  STL.64 [R1+0x268], R6 ;  /* 0x0002680601007387 */ /* 0x000fe80000100a00 */
[----:B------:R-:W1:Y:S04]  /*117b0*/  LDSM.16.M88.4 R4, [R0+UR4+0x1000] ;  /* 0x001000040004783b */ /* 0x000e680008000200 */
[----:B------:R-:W-:Y:S04]  /*117c0*/  STL [R1+0x18f4], R26 ;  /* 0x0018f41a01007387 */ /* 0x000fe80000100800 */
[----:B------:R2:W-:Y:S04]  /*117d0*/  STL [R1+0x18f0], R27 ;  /* 0x0018f01b01007387 */ /* 0x0005e80000100800 */
[----:B0-----:R-:W5:Y:S04]  /*117e0*/  LDL.LU.64 R24, [R1+0x250] ;  /* 0x0002500001187983 */ /* 0x001f680000300a00 */
[----:B--2---:R-:W5:Y:S04]  /*117f0*/  LDL.LU.64 R26, [R1+0x258] ;  /* 0x00025800011a7983 */ /* 0x004f680000300a00 */
[----:B-1----:R-:W-:Y:S01]  /*11800*/  STL.64 [R1+0x190], R4 ;  /* 0x0001900401007387 */ /* 0x002fe20000100a00 */
[----:B------:R-:W-:-:S02]  /*11810*/  IMAD.MOV.U32 R2, RZ, RZ, R4 ;  /* 0x000000ffff027224 */ /* 0x000fc400078e0004 */
[----:B------:R-:W-:Y:S01]  /*11820*/  IMAD.MOV.U32 R3, RZ, RZ, R5 ;  /* 0x000000ffff037224 */ /* 0x000fe200078e0005 */
[----:B------:R0:W-:Y:S04]  /*11830*/  STL.64 [R1+0x198], R6 ;  /* 0x0001980601007387 */ /* 0x0001e80000100a00 */
[----:B0-----:R-:W2:Y:S04]  /*11840*/  LDL.LU.64 R6, [R1+0x1938] ;  /* 0x0019380001067983 */ /* 0x001ea80000300a00 */
[----:B------:R-:W5:Y:S01]  /*11850*/  LDL.LU.64 R4, [R1+0x1930] ;  /* 0x0019300001047983 */ /* 0x000f620000300a00 */
[----:B------:R-:W-:-:S02]  /*11860*/  F2FP.F16.E4M3.UNPACK_B R2, R2 ;  /* 0x00000002ff02723e */ /* 0x000fc400020006ff */
[----:B------:R-:W-:Y:S01]  /*11870*/  F2FP.F16.E4M3.UNPACK_B R3, R3 ;  /* 0x00000003ff03723e */ /* 0x000fe200020006ff */
[----:B--2---:R-:W-:Y:S02]  /*11880*/  IMAD.MOV.U32 R29, RZ, RZ, R6 ;  /* 0x000000ffff1d7224 */ /* 0x004fe400078e0006 */
[----:B------:R-:W-:-:S04]  /*11890*/  IMAD.MOV.U32 R28, RZ, RZ, R7 ;  /* 0x000000ffff1c7224 */ /* 0x000fc800078e0007 */
[-C--:B-----5:R-:W-:Y:S01]  /*118a0*/  HMMA.16816.F32 R24, R4, R2.reuse, R24 ;  /* 0x000000020418723c */ /* 0x0a0fe20000001818 */
[----:B------:R-:W2:Y:S04]  /*118b0*/  LDL.LU.64 R6, [R1+0x1928] ;  /* 0x0019280001067983 */ /* 0x000ea80000300a00 */
[----:B------:R-:W4:Y:S04]  /*118c0*/  LDL.LU.64 R4, [R1+0x1920] ;  /* 0x0019200001047983 */ /* 0x000f280000300a00 */
[----:B--2---:R-:W-:Y:S01]  /*118d0*/  STL.64 [R1+0x18d8], R6 ;  /* 0x0018d80601007387 */ /* 0x004fe20000100a00 */
[-C--:B----4-:R-:W-:Y:S03]  /*118e0*/  HMMA.16816.F32 R20, R4, R2.reuse, R20 ;  /* 0x000000020414723c */ /* 0x090fe60000001814 */
[----:B------:R0:W-:Y:S04]  /*118f0*/  STL.64 [R1+0x18d0], R4 ;  /* 0x0018d00401007387 */ /* 0x0001e80000100a00 */
[----:B0-----:R-:W2:Y:S04]  /*11900*/  LDL.LU.64 R4, [R1+0x1c0] ;  /* 0x0001c00001047983 */ /* 0x001ea80000300a00 */
[----:B------:R-:W2:Y:S04]  /*11910*/  LDL.LU.64 R6, [R1+0x1c8] ;  /* 0x0001c80001067983 */ /* 0x000ea80000300a00 */
[----:B------:R-:W-:Y:S04]  /*11920*/  STL.64 [R1+0x18e8], R10 ;  /* 0x0018e80a01007387 */ /* 0x000fe80000100a00 */
[----:B------:R0:W-:Y:S01]  /*11930*/  STL.64 [R1+0x18e0], R8 ;  /* 0x0018e00801007387 */ /* 0x0001e20000100a00 */
[-C--:B--2---:R-:W-:Y:S03]  /*11940*/  HMMA.16816.F32 R4, R8, R2.reuse, R4 ;  /* 0x000000020804723c */ /* 0x084fe60000001804 */
[----:B0-----:R-:W2:Y:S04]  /*11950*/  LDL.LU.64 R8, [R1+0x180] ;  /* 0x0001800001087983 */ /* 0x001ea80000300a00 */
[----:B------:R-:W2:Y:S02]  /*11960*/  LDL.LU.64 R10, [R1+0x188] ;  /* 0x00018800010a7983 */ /* 0x000ea40000300a00 */
[----:B--2---:R-:W-:Y:S02]  /*11970*/  HMMA.16816.F32 R8, R12, R2, R8 ;  /* 0x000000020c08723c */ /* 0x004fe40000001808 */
[----:B------:R-:W2:Y:S04]  /*11980*/  LDL.LU R2, [R1+0x190] ;  /* 0x0001900001027983 */ /* 0x000ea80000300800 */
[----:B------:R-:W4:Y:S01]  /*11990*/  LDL.LU R3, [R1+0x194] ;  /* 0x0001940001037983 */ /* 0x000f220000300800 */
[----:B--2---:R-:W-:-:S02]  /*119a0*/  F2FP.F16.E4M3.UNPACK_B R2, R2.H1 ;  /* 0x00000002ff02723e */ /* 0x004fc400030006ff */
[----:B----4-:R-:W-:-:S07]  /*119b0*/  F2FP.F16.E4M3.UNPACK_B R3, R3.H1 ;  /* 0x00000003ff03723e */ /* 0x010fce00030006ff */
[----:B---3--:R-:W-:-:S15]  /*119c0*/  HMMA.16816.F32 R24, R16, R2, R24 ;  /* 0x000000021018723c */ /* 0x008fde0000001818 */
[----:B------:R-:W-:-:S04]  /*119d0*/  NOP ;  /* 0x0000000000007918 */ /* 0x000fc80000000000 */
[----:B------:R0:W-:Y:S04]  /*119e0*/  STL.64 [R1+0x60], R24 ;  /* 0x0000601801007387 */ /* 0x0001e80000100a00 */
[----:B------:R1:W-:Y:S01]  /*119f0*/  STL.64 [R1+0x68], R26 ;  /* 0x0000681a01007387 */ /* 0x0003e20000100a00 */
[----:B0-----:R-:W-:Y:S02]  /*11a00*/  IMAD.MOV.U32 R24, RZ, RZ, R16 ;  /* 0x000000ffff187224 */ /* 0x001fe400078e0010 */
[----:B------:R-:W-:Y:S02]  /*11a10*/  IMAD.MOV.U32 R25, RZ, RZ, R17 ;  /* 0x000000ffff197224 */ /* 0x000fe400078e0011 */
[----:B-1----:R-:W-:Y:S02]  /*11a20*/  IMAD.MOV.U32 R26, RZ, RZ, R18 ;  /* 0x000000ffff1a7224 */ /* 0x002fe400078e0012 */
[----:B------:R-:W-:-:S02]  /*11a30*/  IMAD.MOV.U32 R27, RZ, RZ, R19 ;  /* 0x000000ffff1b7224 */ /* 0x000fc400078e0013 */
[----:B------:R-:W2:Y:S04]  /*11a40*/  LDL.LU.64 R18, [R1+0x1918] ;  /* 0x0019180001127983 */ /* 0x000ea80000300a00 */
        /* <DEDUP_REMOVED lines=8> */
[----:B------:R1:W-:Y:S01]  /*11ad0*/  STL.64 [R1+0x1890], R16 ;  /* 0x0018901001007387 */ /* 0x0003e20000100a00 */
[----:B0-----:R-:W-:-:S02]  /*11ae0*/  IMAD.MOV.U32 R18, RZ, RZ, R26 ;  /* 0x000000ffff127224 */ /* 0x001fc400078e001a */
[----:B-1----:R-:W-:Y:S02]  /*11af0*/  IMAD.MOV.U32 R16, RZ, RZ, R24 ;  /* 0x000000ffff107224 */ /* 0x002fe400078e0018 */
[----:B------:R-:W3:Y:S01]  /*11b00*/  LDL.LU R24, [R1+0x18fc] ;  /* 0x0018fc0001187983 */ /* 0x000ee20000300800 */
[----:B------:R-:W-:Y:S02]  /*11b10*/  IMAD.MOV.U32 R17, RZ, RZ, R25 ;  /* 0x000000ffff117224 */ /* 0x000fe400078e0019 */
[----:B------:R-:W-:Y:S01]  /*11b20*/  IMAD.MOV.U32 R19, RZ, RZ, R27 ;  /* 0x000000ffff137224 */ /* 0x000fe200078e001b */
[----:B------:R-:W3:Y:S04]  /*11b30*/  LDL.LU R25, [R1+0x18f8] ;  /* 0x0018f80001197983 */ /* 0x000ee80000300800 */
[----:B------:R-:W3:Y:S04]  /*11b40*/  LDL.LU R26, [R1+0x18f4] ;  /* 0x0018f400011a7983 */ /* 0x000ee80000300800 */
[----:B------:R-:W3:Y:S04]  /*11b50*/  LDL.LU R27, [R1+0x18f0] ;  /* 0x0018f000011b7983 */ /* 0x000ee80000300800 */
[----:B------:R-:W-:Y:S04]  /*11b60*/  STL.64 [R1+0x18c8], R18 ;  /* 0x0018c81201007387 */ /* 0x000fe80000100a00 */
[----:B------:R2:W-:Y:S02]  /*11b70*/  STL.64 [R1+0x18c0], R16 ;  /* 0x0018c01001007387 */ /* 0x0005e40000100a00 */
[----:B--2---:R-:W-:Y:S02]  /*11b80*/  HMMA.16816.F32 R16, R20, R2, R4 ;  /* 0x000000021410723c */ /* 0x004fe40000001804 */
[----:B------:R-:W2:Y:S04]  /*11b90*/  LDL.LU.64 R4, [R1+0x330] ;  /* 0x0003300001047983 */ /* 0x000ea80000300a00 */
[----:B------:R-:W2:-:S13]  /*11ba0*/  LDL.LU.64 R6, [R1+0x338] ;  /* 0x0003380001067983 */ /* 0x000e9a0000300a00 */
[----:B------:R-:W-:Y:S01]  /*11bb0*/  STL.64 [R1+0x250], R16 ;  /* 0x0002501001007387 */ /* 0x000fe20000100a00 */
[----:B---3--:R-:W-:Y:S03]  /*11bc0*/  HMMA.16816.F32 R8, R24, R2, R8 ;  /* 0x000000021808723c */ /* 0x008fe60000001808 */
[----:B------:R-:W-:Y:S04]  /*11bd0*/  STL.64 [R1+0x258], R18 ;  /* 0x0002581201007387 */ /* 0x000fe80000100a00 */
[----:B------:R-:W-:Y:S04]  /*11be0*/  STL.64 [R1+0x1888], R22 ;  /* 0x0018881601007387 */ /* 0x000fe80000100a00 */
[----:B------:R0:W-:Y:S04]  /*11bf0*/  STL.64 [R1+0x1880], R20 ;  /* 0x0018801401007387 */ /* 0x0001e80000100a00 */
[----:B0-----:R-:W3:Y:S04]  /*11c00*/  LDL.LU.64 R20, [R1+0x2e0] ;  /* 0x0002e00001147983 */ /* 0x001ee80000300a00 */
[----:B------:R-:W3:Y:S04]  /*11c10*/  LDL.LU.64 R22, [R1+0x2e8] ;  /* 0x0002e80001167983 */ /* 0x000ee80000300a00 */
[----:B------:R-:W4:Y:S04]  /*11c20*/  LDL.LU.64 R16, [R1+0x1b0] ;  /* 0x0001b00001107983 */ /* 0x000f280000300a00 */
[----:B------:R-:W4:Y:S04]  /*11c30*/  LDL.LU.64 R18, [R1+0x1b8] ;  /* 0x0001b80001127983 */ /* 0x000f280000300a00 */
[----:B------:R-:W-:Y:S04]  /*11c40*/  STL.64 [R1+0x210], R8 ;  /* 0x0002100801007387 */ /* 0x000fe80000100a00 */
[----:B------:R-:W-:Y:S04]  /*11c50*/  STL.64 [R1+0x218], R10 ;  /* 0x0002180a01007387 */ /* 0x000fe80000100a00 */
[----:B------:R-:W-:Y:S04]  /*11c60*/  STL.64 [R1+0x18a8], R26 ;  /* 0x0018a81a01007387 */ /* 0x000fe80000100a00 */
[----:B------:R0:W-:Y:S04]  /*11c70*/  STL.64 [R1+0x18a0], R24 ;  /* 0x0018a01801007387 */ /* 0x0001e80000100a00 */
[----:B------:R-:W1:Y:S04]  /*11c80*/  LDSM.16.M88.4 R8, [R0+UR4+0x1800] ;  /* 0x001800040008783b */ /* 0x000e680008000200 */
[----:B0-----:R-:W2:Y:S04]  /*11c90*/  LDL R24, [R1+0x10] ;  /* 0x0000100001187983 */ /* 0x001ea80000100800 */
[----:B------:R-:W2:Y:S01]  /*11ca0*/  LDL R25, [R1+0x14] ;  /* 0x0000140001197983 */ /* 0x000ea20000100800 */
[----:B------:R-:W-:-:S02]  /*11cb0*/  IMAD.MOV.U32 R26, RZ, RZ, R29 ;  /* 0x000000ffff1a7224 */ /* 0x000fc400078e001d */
[----:B------:R-:W-:Y:S02]  /*11cc0*/  IMAD.MOV.U32 R27, RZ, RZ, R28 ;  /* 0x000000ffff1b7224 */ /* 0x000fe400078e001c */
[----:B-1----:R-:W-:Y:S02]  /*11cd0*/  IMAD.MOV.U32 R2, RZ, RZ, R8 ;  /* 0x000000ffff027224 */ /* 0x002fe400078e0008 */
[----:B------:R-:W-:Y:S01]  /*11ce0*/  IMAD.MOV.U32 R3, RZ, RZ, R9 ;  /* 0x000000ffff037224 */ /* 0x000fe200078e0009 */
[----:B------:R-:W-:Y:S02]  /*11cf0*/  STL.64 [R1+0x150], R8 ;  /* 0x0001500801007387 */ /* 0x000fe40000100a00 */
[----:B------:R-:W-:Y:S02]  /*11d00*/  F2FP.F16.E4M3.UNPACK_B R2, R2 ;  /* 0x00000002ff02723e */ /* 0x000fe400020006ff */
[----:B------:R-:W-:Y:S01]  /*11d10*/  F2FP.F16.E4M3.UNPACK_B R3, R3 ;  /* 0x00000003ff03723e */ /* 0x000fe200020006ff */
[----:B------:R-:W-:Y:S01]  /*11d20*/  IMAD.MOV.U32 R28, RZ, RZ, R10 ;  /* 0x000000ffff1c7224 */ /* 0x000fe200078e000a */
[----:B------:R0:W-:Y:S04]  /*11d30*/  STL [R1+0x15c], R11 ;  /* 0x00015c0b01007387 */ /* 0x0001e80000100800 */
[----:B0-----:R-:W5:Y:S04]  /*11d40*/  LDL.LU.64 R10, [R1+0x18e8] ;  /* 0x0018e800010a7983 */ /* 0x001f680000300a00 */
[----:B------:R-:W5:Y:S04]  /*11d50*/  LDL.LU.64 R8, [R1+0x18e0] ;  /* 0x0018e00001087983 */ /* 0x000f680000300a00 */
[----:B------:R-:W-:Y:S04]  /*11d60*/  STL [R1+0x1878], R0 ;  /* 0x0018780001007387 */ /* 0x000fe80000100800 */
[----:B------:R-:W-:Y:S01]  /*11d70*/  STL [R1+0x15fc], R28 ;  /* 0x0015fc1c01007387 */ /* 0x000fe20000100800 */
[-C--:B--2---:R-:W-:Y:S03]  /*11d80*/  HMMA.16816.F32 R24, R24, R2.reuse, R4 ;  /* 0x000000021818723c */ /* 0x084fe60000001804 */
[----:B------:R-:W3:Y:S04]  /*11d90*/  LDL.LU.64 R6, [R1+0x18d8] ;  /* 0x0018d80001067983 */ /* 0x000ee80000300a00 */
[----:B------:R-:W3:Y:S02]  /*11da0*/  LDL.LU.64 R4, [R1+0x18d0] ;  /* 0x0018d00001047983 */ /* 0x000ee40000300a00 */
[----:B---3--:R-:W-:-:S15]  /*11db0*/  HMMA.16816.F32 R20, R4, R2, R20 ;  /* 0x000000020414723c */ /* 0x008fde0000001814 */
[----:B------:R-:W-:-:S04]  /*11dc0*/  NOP ;  /* 0x0000000000007918 */ /* 0x000fc80000000000 */
[----:B------:R-:W-:Y:S04]  /*11dd0*/  STL [R1+0x18b8], R21 ;  /* 0x0018b81501007387 */ /* 0x000fe80000100800 */
[----:B------:R-:W-:Y:S04]  /*11de0*/  STL [R1+0x18b4], R22 ;  /* 0x0018b41601007387 */ /* 0x000fe80000100800 */
[----:B------:R-:W-:Y:S04]  /*11df0*/  STL [R1+0x18b0], R23 ;  /* 0x0018b01701007387 */ /* 0x000fe80000100800 */
[----:B------:R-:W-:Y:S04]  /*11e00*/  STL.64 [R1+0x1870], R6 ;  /* 0x0018700601007387 */ /* 0x000fe80000100a00 */
[----:B------:R0:W-:Y:S04]  /*11e10*/  STL.64 [R1+0x1868], R4 ;  /* 0x0018680401007387 */ /* 0x0001e80000100a00 */
[----:B0-----:R-:W5:Y:S04]  /*11e20*/  LDL.LU.64 R4, [R1+0x200] ;  /* 0x0002000001047983 */ /* 0x001f680000300a00 */
[----:B------:R-:W5:Y:S01]  /*11e30*/  LDL.LU.64 R6, [R1+0x208] ;  /* 0x0002080001067983 */ /* 0x000f620000300a00 */
[----:B----4-:R-:W-:-:S15]  /*11e40*/  HMMA.16816.F32 R16, R12, R2, R16 ;  /* 0x000000020c10723c */ /* 0x010fde0000001810 */
[----:B------:R-:W-:-:S04]  /*11e50*/  NOP ;  /* 0x0000000000007918 */ /* 0x000fc80000000000 */
[----:B------:R-:W-:Y:S02]  /*11e60*/  IMAD.MOV.U32 R23, RZ, RZ, R18 ;  /* 0x000000ffff177224 */ /* 0x000fe400078e0012 */
[----:B------:R-:W-:Y:S02]  /*11e70*/  IMAD.MOV.U32 R21, RZ, RZ, R16 ;  /* 0x000000ffff157224 */ /* 0x000fe400078e0010 */
[----:B------:R-:W-:Y:S01]  /*11e80*/  IMAD.MOV.U32 R22, RZ, RZ, R17 ;  /* 0x000000ffff167224 */ /* 0x000fe200078e0011 */
[----:B-----5:R-:W-:-:S15]  /*11e90*/  HMMA.16816.F32 R4, R8, R2, R4 ;  /* 0x000000020804723c */ /* 0x020fde0000001804 */
[----:B------:R-:W-:-:S04]  /*11ea0*/  NOP ;  /* 0x0000000000007918 */ /* 0x000fc80000000000 */
[----:B------:R-:W-:Y:S01]  /*11eb0*/  IMAD.MOV.U32 R0, RZ, RZ, R5 ;  /* 0x000000ffff007224 */ /* 0x000fe200078e0005 */
[----:B------:R0:W-:Y:S01]  /*11ec0*/  STL [R1+0x30], R4 ;  /* 0x0000300401007387 */ /* 0x0001e20000100800 */
[----:B------:R-:W-:Y:S02]  /*11ed0*/  IMAD.MOV.U32 R29, RZ, RZ, R6 ;  /* 0x000000ffff1d7224 */ /* 0x000fe400078e0006 */
[----:B------:R-:W-:Y:S02]  /*11ee0*/  IMAD.MOV.U32 R28, RZ, RZ, R7 ;  /* 0x000000ffff1c7224 */ /* 0x000fe400078e0007 */
[----:B------:R-:W2:Y:S04]  /*11ef0*/  LDL.64 R6, [R1+0x18] ;  /* 0x0000180001067983 */ /* 0x000ea80000100a00 */
[----:B0-----:R-:W3:Y:S04]  /*11f00*/  LDL.64 R4, [R1+0x10] ;  /* 0x0000100001047983 */ /* 0x001ee80000100a00 */
[----:B------:R0:W-:Y:S04]  /*11f10*/  STL [R1+0x2c], R19 ;  /* 0x00002c1301007387 */ /* 0x0001e80000100800 */
[----:B0-----:R-:W4:Y:S04]  /*11f20*/  LDL.LU.64 R18, [R1+0x18c8] ;  /* 0x0018c80001127983 */ /* 0x001f280000300a00 */
[----:B------:R-:W4:Y:S04]  /*11f30*/  LDL.LU.64 R16, [R1+0x18c0] ;  /* 0x0018c00001107983 */ /* 0x000f280000300a00 */
[----:B------:R-:W5:Y:S04]  /*11f40*/  LDL.LU R2, [R1+0x150] ;  /* 0x0001500001027983 */ /* 0x000f680000300800 */
[----:B------:R-:W2:Y:S04]  /*11f50*/  LDL.LU R3, [R1+0x154] ;  /* 0x0001540001037983 */ /* 0x000ea80000300800 */
[----:B------:R0:W-:Y:S04]  /*11f60*/  STL.64 [R1+0x1860], R14 ;  /* 0x0018600e01007387 */ /* 0x0001e80000100a00 */
[----:B------:R1:W-:Y:S01]  /*11f70*/  STL.64 [R1+0x1858], R12 ;  /* 0x0018580c01007387 */ /* 0x0003e20000100a00 */
[----:B0-----:R-:W-:-:S02]  /*11f80*/  IMAD.MOV.U32 R14, RZ, RZ, R23 ;  /* 0x000000ffff0e7224 */ /* 0x001fc400078e0017 */
[----:B-1----:R-:W-:Y:S02]  /*11f90*/  IMAD.MOV.U32 R12, RZ, RZ, R21 ;  /* 0x000000ffff0c7224 */ /* 0x002fe400078e0015 */
[----:B------:R-:W3:Y:S01]  /*11fa0*/  LDL.LU R21, [R1+0x18b8] ;  /* 0x0018b80001157983 */ /* 0x000ee20000300800 */
[----:B------:R-:W-:-:S03]  /*11fb0*/  IMAD.MOV.U32 R13, RZ, RZ, R22 ;  /* 0x000000ffff0d7224 */ /* 0x000fc600078e0016 */
[----:B------:R-:W3:Y:S04]  /*11fc0*/  LDL.LU R22, [R1+0x18b4] ;  /* 0x0018b40001167983 */ /* 0x000ee80000300800 */
[----:B------:R-:W3:Y:S04]  /*11fd0*/  LDL.LU R23, [R1+0x18b0] ;  /* 0x0018b00001177983 */ /* 0x000ee80000300800 */
[----:B------:R-:W3:Y:S01]  /*11fe0*/  LDL.LU R15, [R1+0x2c] ;  /* 0x00002c00010f7983 */ /* 0x000ee20000300800 */
[----:B-----5:R-:W-:Y:S02]  /*11ff0*/  F2FP.F16.E4M3.UNPACK_B R2, R2.H1 ;  /* 0x00000002ff02723e */ /* 0x020fe400030006ff */
[----:B--2---:R-:W-:-:S07]  /*12000*/  F2FP.F16.E4M3.UNPACK_B R3, R3.H1 ;  /* 0x00000003ff03723e */ /* 0x004fce00030006ff */
[----:B----4-:R-:W-:Y:S01]  /*12010*/  HMMA.16816.F32 R16, R16, R2, R24 ;  /* 0x000000021010723c */ /* 0x010fe20000001818 */
[----:B------:R-:W2:Y:S04]  /*12020*/  LDL.LU.64 R26, [R1+0x18a8] ;  /* 0x0018a800011a7983 */ /* 0x000ea80000300a00 */
[----:B------:R-:W2:-:S14]  /*12030*/  LDL.LU.64 R24, [R1+0x18a0] ;  /* 0x0018a00001187983 */ /* 0x000e9c0000300a00 */
[----:B------:R-:W-:Y:S04]  /*12040*/  STL.64 [R1+0x200], R16 ;  /* 0x0002001001007387 */ /* 0x000fe80000100a00 */
[----:B------:R0:W-:Y:S04]  /*12050*/  STL.64 [R1+0x208], R18 ;  /* 0x0002081201007387 */ /* 0x0001e80000100a00 */
[----:B0-----:R-:W3:Y:S04]  /*12060*/  LDL.LU.64 R18, [R1+0x1898] ;  /* 0x0018980001127983 */ /* 0x001ee80000300a00 */
[----:B------:R-:W3:Y:S02]  /*12070*/  LDL.LU.64 R16, [R1+0x1890] ;  /* 0x0018900001107983 */ /* 0x000ee40000300a00 */
[----:B---3--:R-:W-:-:S15]  /*12080*/  HMMA.16816.F32 R20, R16, R2, R20 ;  /* 0x000000021014723c */ /* 0x008fde0000001814 */
[----:B------:R-:W-:-:S04]  /*12090*/  NOP ;  /* 0x0000000000007918 */ /* 0x000fc80000000000 */
[----:B------:R-:W-:Y:S04]  /*120a0*/  STL.64 [R1+0x1f0], R20 ;  /* 0x0001f01401007387 */ /* 0x000fe80000100a00 */
[----:B------:R0:W-:Y:S04]  /*120b0*/  STL.64 [R1+0x1f8], R22 ;  /* 0x0001f81601007387 */ /* 0x0001e80000100a00 */
[----:B0-----:R-:W3:Y:S04]  /*120c0*/  LDL.LU.64 R22, [R1+0x1888] ;  /* 0x0018880001167983 */ /* 0x001ee80000300a00 */
[----:B------:R-:W4:Y:S04]  /*120d0*/  LDL.LU.64 R20, [R1+0x1880] ;  /* 0x0018800001147983 */ /* 0x000f280000300a00 */
[----:B------:R-:W-:Y:S04]  /*120e0*/  STL.64 [R1+0x1830], R18 ;  /* 0x0018301201007387 */ /* 0x000fe80000100a00 */
[----:B------:R0:W-:Y:S04]  /*120f0*/  STL.64 [R1+0x1828], R16 ;  /* 0x0018281001007387 */ /* 0x0001e80000100a00 */
[----:B0-----:R-:W5:Y:S01]  /*12100*/  LDL.LU R16, [R1+0x30] ;  /* 0x0000300001107983 */ /* 0x001f620000300800 */
[----:B------:R-:W-:-:S03]  /*12110*/  IMAD.MOV.U32 R17, RZ, RZ, R0 ;  /* 0x000000ffff117224 */ /* 0x000fc600078e0000 */
[----:B------:R-:W5:Y:S01]  /*12120*/  LDL.LU R0, [R1+0x1878] ;  /* 0x0018780001007983 */ /* 0x000f620000300800 */
[----:B------:R-:W-:Y:S02]  /*12130*/  IMAD.MOV.U32 R18, RZ, RZ, R29 ;  /* 0x000000ffff127224 */ /* 0x000fe400078e001d */
[----:B------:R-:W-:Y:S01]  /*12140*/  IMAD.MOV.U32 R19, RZ, RZ, R28 ;  /* 0x000000ffff137224 */ /* 0x000fe200078e001c */
[-C--:B--2---:R-:W-:Y:S01]  /*12150*/  HMMA.16816.F32 R12, R24, R2.reuse, R12 ;  /* 0x00000002180c723c */ /* 0x084fe2000000180c */
[----:B---3--:R-:W-:Y:S04]  /*12160*/  STL.64 [R1+0x1820], R22 ;  /* 0x0018201601007387 */ /* 0x008fe80000100a00 */
[----:B----4-:R-:W-:Y:S03]  /*12170*/  STL.64 [R1+0x1818], R20 ;  /* 0x0018181401007387 */ /* 0x010fe60000100a00 */
[----:B-----5:R-:W-:-:S15]  /*12180*/  HMMA.16816.F32 R16, R20, R2, R16 ;  /* 0x000000021410723c */ /* 0x020fde0000001810 */
[----:B------:R-:W-:-:S04]  /*12190*/  NOP ;  /* 0x0000000000007918 */ /* 0x000fc80000000000 */
[----:B------:R0:W-:Y:S04]  /*121a0*/  STL.64 [R1+0x1c0], R16 ;  /* 0x0001c01001007387 */ /* 0x0001e80000100a00 */
[----:B------:R1:W-:Y:S04]  /*121b0*/  STL.64 [R1+0x1c8], R18 ;  /* 0x0001c81201007387 */ /* 0x0003e80000100a00 */
[----:B------:R-:W-:Y:S04]  /*121c0*/  STL.64 [R1+0x1b0], R12 ;  /* 0x0001b00c01007387 */ /* 0x000fe80000100a00 */
[----:B------:R-:W-:Y:S04]  /*121d0*/  STL [R1+0x1bc], R15 ;  /* 0x0001bc0f01007387 */ /* 0x000fe80000100800 */
[----:B0-----:R-:W2:Y:S04]  /*121e0*/  LDL.LU.64 R16, [R1+0x360] ;  /* 0x0003600001107983 */ /* 0x001ea80000300a00 */
[----:B-1----:R-:W2:Y:S01]  /*121f0*/  LDL.LU.64 R18, [R1+0x368] ;  /* 0x0003680001127983 */ /* 0x002ea20000300a00 */
[----:B------:R-:W-:-:S03]  /*12200*/  IMAD.MOV.U32 R28, RZ, RZ, R14 ;  /* 0x000000ffff1c7224 */ /* 0x000fc600078e000e */
[----:B------:R-:W0:Y:S04]  /*12210*/  LDSM.16.M88.4 R12, [R0+UR4+0x2000] ;  /* 0x00200004000c783b */ /* 0x000e280008000200 */
[----:B------:R-:W3:Y:S04]  /*12220*/  LDL.LU.64 R20, [R1+0x310] ;  /* 0x0003100001147983 */ /* 0x000ee80000300a00 */
[----:B------:R-:W3:Y:S04]  /*12230*/  LDL.LU.64 R22, [R1+0x318] ;  /* 0x0003180001167983 */ /* 0x000ee80000300a00 */
[----:B------:R-:W-:Y:S04]  /*12240*/  STL [R1+0x1848], R24 ;  /* 0x0018481801007387 */ /* 0x000fe80000100800 */
[----:B------:R-:W-:Y:S04]  /*12250*/  STL [R1+0x1810], R25 ;  /* 0x0018101901007387 */ /* 0x000fe80000100800 */
[----:B------:R0:W-:Y:S04]  /*12260*/  STL [R1+0x180c], R26 ;  /* 0x00180c1a01007387 */ /* 0x0001e80000100800 */
[----:B------:R-:W-:Y:S04]  /*12270*/  STL [R1+0x1808], R27 ;  /* 0x0018081b01007387 */ /* 0x000fe80000100800 */
[----:B------:R-:W-:Y:S01]  /*12280*/  STL [R1+0x1600], R28 ;  /* 0x0016001c01007387 */ /* 0x000fe20000100800 */
[----:B0-----:R-:W-:-:S02]  /*12290*/  IMAD.MOV.U32 R26, RZ, RZ, R12 ;  /* 0x000000ffff1a7224 */ /* 0x001fc400078e000c */
[----:B------:R-:W-:-:S03]  /*122a0*/  IMAD.MOV.U32 R25, RZ, RZ, R13 ;  /* 0x000000ffff197224 */ /* 0x000fc600078e000d */
[----:B------:R-:W-:Y:S02]  /*122b0*/  F2FP.F16.E4M3.UNPACK_B R2, R26 ;  /* 0x0000001aff02723e */ /* 0x000fe400020006ff */
[----:B------:R-:W-:Y:S01]  /*122c0*/  F2FP.F16.E4M3.UNPACK_B R3, R25 ;  /* 0x00000019ff03723e */ /* 0x000fe200020006ff */
[----:B------:R0:W-:Y:S01]  /*122d0*/  STL.64 [R1+0x128], R14 ;  /* 0x0001280e01007387 */ /* 0x0001e20000100a00 */
[----:B------:R-:W-:-:S03]  /*122e0*/  IMAD.MOV.U32 R24, RZ, RZ, R6 ;  /* 0x000000ffff187224 */ /* 0x000fc600078e0006 */
[----:B------:R-:W4:Y:S01]  /*122f0*/  LDL.LU.64 R12, [R1+0x2c0] ;  /* 0x0002c000010c7983 */ /* 0x000f220000300a00 */
[----:B------:R-:W-:-:S03]  /*12300*/  IMAD.MOV.U32 R29, RZ, RZ, R7 ;  /* 0x000000ffff1d7224 */ /* 0x000fc600078e0007 */
[----:B0-----:R-:W4:Y:S04]  /*12310*/  LDL.LU.64 R14, [R1+0x2c8] ;  /* 0x0002c800010e7983 */ /* 0x001f280000300a00 */
[----:B------:R-:W-:Y:S04]  /*12320*/  STL [R1+0x184c], R0 ;  /* 0x00184c0001007387 */ /* 0x000fe80000100800 */
[----:B------:R0:W-:Y:S01]  /*12330*/  STL [R1+0x1850], R26 ;  /* 0x0018501a01007387 */ /* 0x0001e20000100800 */
[-C--:B--2---:R-:W-:Y:S03]  /*12340*/  HMMA.16816.F32 R16, R4, R2.reuse, R16 ;  /* 0x000000020410723c */ /* 0x084fe60000001810 */
[----:B------:R-:W3:Y:S04]  /*12350*/  LDL.LU.64 R6, [R1+0x1870] ;  /* 0x0018700001067983 */ /* 0x000ee80000300a00 */
[----:B------:R-:W3:Y:S01]  /*12360*/  LDL.LU.64 R4, [R1+0x1868] ;  /* 0x0018680001047983 */ /* 0x000ee20000300a00 */
[----:B----4-:R-:W-:-:S15]  /*12370*/  HMMA.16816.F32 R12, R8, R2, R12 ;  /* 0x00000002080c723c */ /* 0x010fde000000180c */
[----:B------:R-:W-:-:S04]  /*12380*/  NOP ;  /* 0x0000000000007918 */ /* 0x000fc80000000000 */
[----:B------:R-:W-:Y:S02]  /*12390*/  IMAD.MOV.U32 R28, RZ, RZ, R14 ;  /* 0x000000ffff1c7224 */ /* 0x000fe400078e000e */
[----:B------:R-:W-:Y:S02]  /*123a0*/  IMAD.MOV.U32 R27, RZ, RZ, R15 ;  /* 0x000000ffff1b7224 */ /* 0x000fe400078e000f */
[----:B0-----:R-:W-:Y:S02]  /*123b0*/  IMAD.MOV.U32 R26, RZ, RZ, R12 ;  /* 0x000000ffff1a7224 */ /* 0x001fe400078e000c */
[----:B------:R-:W-:Y:S01]  /*123c0*/  IMAD.MOV.U32 R0, RZ, RZ, R13 ;  /* 0x000000ffff007224 */ /* 0x000fe200078e000d */
[----:B---3--:R-:W-:-:S15]  /*123d0*/  HMMA.16816.F32 R20, R4, R2, R20 ;  /* 0x000000020414723c */ /* 0x008fde0000001814 */
[----:B------:R-:W-:-:S04]  /*123e0*/  NOP ;  /* 0x0000000000007918 */ /* 0x000fc80000000000 */
[----:B------:R0:W-:Y:S04]  /*123f0*/  STL.64 [R1+0x1840], R22 ;  /* 0x0018401601007387 */ /* 0x0001e80000100a00 */
[----:B------:R1:W-:Y:S04]  /*12400*/  STL.64 [R1+0x1838], R20 ;  /* 0x0018381401007387 */ /* 0x0003e80000100a00 */
[----:B0-----:R-:W2:Y:S04]  /*12410*/  LDL.64 R22, [R1+0x8] ;  /* 0x0000080001167983 */ /* 0x001ea80000100a00 */
[----:B-1----:R-:W2:Y:S04]  /*12420*/  LDL.64 R20, [R1] ;  /* 0x0000000001147983 */ /* 0x002ea80000100a00 */
[----:B------:R-:W-:Y:S04]  /*12430*/  STL.64 [R1+0x17f0], R6 ;  /* 0x0017f00601007387 */ /* 0x000fe80000100a00 */
[----:B------:R0:W-:Y:S04]  /*12440*/  STL.64 [R1+0x17e8], R4 ;  /* 0x0017e80401007387 */ /* 0x0001e80000100a00 */
[----:B0-----:R-:W3:Y:S04]  /*12450*/  LDL.LU.64 R4, [R1+0x2a0] ;  /* 0x0002a00001047983 */ /* 0x001ee80000300a00 */
[----:B------:R-:W3:Y:S04]  /*12460*/  LDL.LU.64 R6, [R1+0x2a8] ;  /* 0x0002a80001067983 */ /* 0x000ee80000300a00 */
[----:B------:R-:W3:Y:S04]  /*12470*/  LDL.LU.64 R14, [R1+0x1860] ;  /* 0x00186000010e7983 */ /* 0x000ee80000300a00 */
[----:B------:R-:W3:Y:S04]  /*12480*/  LDL.LU.64 R12, [R1+0x1858] ;  /* 0x00185800010c7983 */ /* 0x000ee80000300a00 */
[----:B------:R-:W-:Y:S04]  /*12490*/  STL.64 [R1+0x1800], R10 ;  /* 0x0018000a01007387 */ /* 0x000fe80000100a00 */
[----:B------:R0:W-:Y:S02]  /*124a0*/  STL.64 [R1+0x17f8], R8 ;  /* 0x0017f80801007387 */ /* 0x0001e40000100a00 */
[----:B0-----:R-:W-:-:S02]  /*124b0*/  IMAD.MOV.U32 R8, RZ, RZ, R26 ;  /* 0x000000ffff087224 */ /* 0x001fc400078e001a */
[----:B------:R-:W4:Y:S01]  /*124c0*/  LDL.LU R26, [R1+0x1850] ;  /* 0x00185000011a7983 */ /* 0x000f220000300800 */
[----:B------:R-:W-:Y:S02]  /*124d0*/  IMAD.MOV.U32 R9, RZ, RZ, R0 ;  /* 0x000000ffff097224 */ /* 0x000fe400078e0000 */
[----:B------:R-:W-:Y:S01]  /*124e0*/  IMAD.MOV.U32 R10, RZ, RZ, R28 ;  /* 0x000000ffff0a7224 */ /* 0x000fe200078e001c */
[----:B------:R-:W5:Y:S01]  /*124f0*/  LDL.LU R0, [R1+0x184c] ;  /* 0x00184c0001007983 */ /* 0x000f620000300800 */
[----:B------:R-:W-:Y:S01]  /*12500*/  IMAD.MOV.U32 R11, RZ, RZ, R27 ;  /* 0x000000ffff0b7224 */ /* 0x000fe200078e001b */
[----:B---3--:R-:W-:-:S15]  /*12510*/  HMMA.16816.F32 R4, R12, R2, R4 ;  /* 0x000000020c04723c */ /* 0x008fde0000001804 */
[----:B------:R-:W-:-:S04]  /*12520*/  NOP ;  /* 0x0000000000007918 */ /* 0x000fc80000000000 */
[----:B------:R-:W-:Y:S02]  /*12530*/  IMAD.MOV.U32 R28, RZ, RZ, R4 ;  /* 0x000000ffff1c7224 */ /* 0x000fe400078e0004 */
[----:B------:R-:W-:Y:S01]  /*12540*/  IMAD.MOV.U32 R27, RZ, RZ, R5 ;  /* 0x000000ffff1b7224 */ /* 0x000fe200078e0005 */
[----:B------:R-:W3:Y:S01]  /*12550*/  LDL R4, [R1+0x10] ;  /* 0x0000100001047983 */ /* 0x000ee20000100800 */
[----:B------:R-:W-:Y:S02]  /*12560*/  IMAD.MOV.U32 R3, RZ, RZ, R6 ;  /* 0x000000ffff037224 */ /* 0x000fe400078e0006 */
[----:B------:R-:W-:Y:S01]  /*12570*/  IMAD.MOV.U32 R2, RZ, RZ, R7 ;  /* 0x000000ffff027224 */ /* 0x000fe200078e0007 */
[----:B------:R-:W3:Y:S01]  /*12580*/  LDL R5, [R1+0x14] ;  /* 0x0000140001057983 */ /* 0x000ee20000100800 */
[----:B------:R-:W-:-:S03]  /*12590*/  IMAD.MOV.U32 R6, RZ, RZ, R24 ;  /* 0x000000ffff067224 */ /* 0x000fc600078e0018 */
[----:B------:R-:W3:Y:S04]  /*125a0*/  LDL.LU R24, [R1+0x1848] ;  /* 0x0018480001187983 */ /* 0x000ee80000300800 */
[----:B------:R0:W-:Y:S02]  /*125b0*/  STL.64 [R1+0x17e0], R14 ;  /* 0x0017e00e01007387 */ /* 0x0001e40000100a00 */
[----:B0-----:R-:W-:Y:S01]  /*125c0*/  IMAD.MOV.U32 R14, RZ, RZ, R3 ;  /* 0x000000ffff0e7224 */ /* 0x001fe200078e0003 */
[----:B------:R-:W-:Y:S01]  /*125d0*/  F2FP.F16.E4M3.UNPACK_B R3, R25.H1 ;  /* 0x00000019ff03723e */ /* 0x000fe200030006ff */
[----:B------:R-:W-:Y:S01]  /*125e0*/  IMAD.MOV.U32 R15, RZ, RZ, R2 ;  /* 0x000000ffff0f7224 */ /* 0x000fe200078e0002 */
[----:B----4-:R-:W-:-:S07]  /*125f0*/  F2FP.F16.E4M3.UNPACK_B R2, R26.H1 ;  /* 0x0000001aff02723e */ /* 0x010fce00030006ff */
[----:B--2---:R-:W-:Y:S01]  /*12600*/  HMMA.16816.F32 R16, R20, R2, R16 ;  /* 0x000000021410723c */ /* 0x004fe20000001810 */
[----:B------:R0:W-:Y:S01]  /*12610*/  STL.64 [R1+0x17d8], R12 ;  /* 0x0017d80c01007387 */ /* 0x0001e20000100a00 */
[----:B------:R-:W-:Y:S02]  /*12620*/  IMAD.MOV.U32 R7, RZ, RZ, R29 ;  /* 0x000000ffff077224 */ /* 0x000fe400078e001d */
[----:B------:R-:W-:Y:S02]  /*12630*/  IMAD.MOV.U32 R29, RZ, RZ, R23 ;  /* 0x000000ffff1d7224 */ /* 0x000fe400078e0017 */
[----:B------:R-:W-:Y:S02]  /*12640*/  IMAD.MOV.U32 R25, RZ, RZ, R20 ;  /* 0x000000ffff197224 */ /* 0x000fe400078e0014 */
[----:B------:R-:W-:Y:S02]  /*12650*/  IMAD.MOV.U32 R26, RZ, RZ, R21 ;  /* 0x000000ffff1a7224 */ /* 0x000fe400078e0015 */
[----:B0-----:R-:W-:-:S02]  /*12660*/  IMAD.MOV.U32 R13, RZ, RZ, R27 ;  /* 0x000000ffff0d7224 */ /* 0x001fc400078e001b */
[----:B------:R-:W-:Y:S02]  /*12670*/  IMAD.MOV.U32 R27, RZ, RZ, R22 ;  /* 0x000000ffff1b7224 */ /* 0x000fe400078e0016 */
[----:B------:R-:W2:Y:S01]  /*12680*/  LDL.LU.64 R22, [R1+0x1840] ;  /* 0x0018400001167983 */ /* 0x000ea20000300a00 */
[----:B------:R-:W-:-:S03]  /*12690*/  IMAD.MOV.U32 R12, RZ, RZ, R28 ;  /* 0x000000ffff0c7224 */ /* 0x000fc600078e001c */
[----:B------:R-:W2:Y:S01]  /*126a0*/  LDL.LU.64 R20, [R1+0x1838] ;  /* 0x0018380001147983 */ /* 0x000ea20000300a00 */
[----:B------:R-:W-:-:S03]  /*126b0*/  IMAD.MOV.U32 R28, RZ, RZ, R17 ;  /* 0x000000ffff1c7224 */ /* 0x000fc600078e0011 */
[----:B------:R-:W-:Y:S04]  /*126c0*/  STL [R1+0x1a0], R16 ;  /* 0x0001a01001007387 */ /* 0x000fe80000100800 */
[----:B------:R0:W-:Y:S04]  /*126d0*/  STL.64 [R1+0x1a8], R18 ;  /* 0x0001a81201007387 */ /* 0x0001e80000100a00 */
[----:B0-----:R-:W2:Y:S04]  /*126e0*/  LDL.LU.64 R18, [R1+0x1830] ;  /* 0x0018300001127983 */ /* 0x001ea80000300a00 */
[----:B------:R-:W2:Y:S04]  /*126f0*/  LDL.LU.64 R16, [R1+0x1828] ;  /* 0x0018280001107983 */ /* 0x000ea80000300a00 */
[----:B------:R-:W-:Y:S01]  /*12700*/  STL [R1+0x1604], R28 ;  /* 0x0016041c01007387 */ /* 0x000fe20000100800 */
        /* <DEDUP_REMOVED lines=11> */
[----:B------:R-:W-:-:S03]  /*127c0*/  IMAD.MOV.U32 R17, RZ, RZ, R26 ;  /* 0x000000ffff117224 */ /* 0x000fc600078e001a */
[----:B------:R-:W3:Y:S04]  /*127d0*/  LDL.LU R26, [R1+0x180c] ;  /* 0x00180c00011a7983 */ /* 0x000ee80000300800 */
[----:B------:R-:W3:Y:S01]  /*127e0*/  LDL.LU R27, [R1+0x1808] ;  /* 0x00180800011b7983 */ /* 0x000ee20000300800 */
[----:B--2---:R-:W-:-:S15]  /*127f0*/  HMMA.16816.F32 R8, R20, R2, R8 ;  /* 0x000000021408723c */ /* 0x004fde0000001808 */
[----:B------:R-:W-:-:S04]  /*12800*/  NOP ;  /* 0x0000000000007918 */ /* 0x000fc80000000000 */
[----:B------:R0:W-:Y:S01]  /*12810*/  STL.64 [R1+0x180], R8 ;  /* 0x0001800801007387 */ /* 0x0001e20000100a00 */
[----:B------:R-:W-:-:S03]  /*12820*/  IMAD.MOV.U32 R28, RZ, RZ, R11 ;  /* 0x000000ffff1c7224 */ /* 0x000fc600078e000b */
[----:B------:R1:W-:Y:S04]  /*12830*/  STL [R1+0x188], R10 ;  /* 0x0001880a01007387 */ /* 0x0003e80000100800 */
[----:B0-----:R-:W2:Y:S04]  /*12840*/  LDL.LU.64 R8, [R1+0x3a0] ;  /* 0x0003a00001087983 */ /* 0x001ea80000300a00 */
[----:B-1----:R-:W2:Y:S01]  /*12850*/  LDL.LU.64 R10, [R1+0x3a8] ;  /* 0x0003a800010a7983 */ /* 0x002ea20000300a00 */
[----:B---3--:R-:W-:Y:S03]  /*12860*/  HMMA.16816.F32 R12, R24, R2, R12 ;  /* 0x00000002180c723c */ /* 0x008fe6000000180c */
[----:B------:R-:W-:Y:S04]  /*12870*/  STL.64 [R1+0x17a8], R22 ;  /* 0x0017a81601007387 */ /* 0x000fe80000100a00 */
[----:B------:R0:W-:Y:S04]  /*12880*/  STL.64 [R1+0x17a0], R20 ;  /* 0x0017a01401007387 */ /* 0x0001e80000100a00 */
[----:B------:R-:W-:Y:S04]  /*12890*/  STL [R1+0x1608], R28 ;  /* 0x0016081c01007387 */ /* 0x000fe80000100800 */
[----:B0-----:R-:W3:Y:S04]  /*128a0*/  LDL.LU.64 R20, [R1+0x350] ;  /* 0x0003500001147983 */ /* 0x001ee80000300a00 */
[----:B------:R-:W3:Y:S04]  /*128b0*/  LDL.LU.64 R22, [R1+0x358] ;  /* 0x0003580001167983 */ /* 0x000ee80000300a00 */
[----:B------:R-:W-:Y:S04]  /*128c0*/  STL.64 [R1+0x170], R12 ;  /* 0x0001700c01007387 */ /* 0x000fe80000100a00 */
[----:B------:R-:W-:Y:S04]  /*128d0*/  STL.64 [R1+0x178], R14 ;  /* 0x0001780e01007387 */ /* 0x000fe80000100a00 */
[----:B-----5:R-:W0:Y:S04]  /*128e0*/  LDSM.16.M88.4 R12, [R0+UR4+0x2800] ;  /* 0x00280004000c783b */ /* 0x020e280008000200 */
[----:B------:R0:W-:Y:S04]  /*128f0*/  STL [R1+0x17d0], R24 ;  /* 0x0017d01801007387 */ /* 0x0001e80000100800 */
[----:B------:R-:W-:Y:S04]  /*12900*/  STL [R1+0x1798], R25 ;  /* 0x0017981901007387 */ /* 0x000fe80000100800 */
[----:B------:R-:W-:Y:S01]  /*12910*/  STL [R1+0x1794], R26 ;  /* 0x0017941a01007387 */ /* 0x000fe20000100800 */
[----:B0-----:R-:W-:-:S02]  /*12920*/  IMAD.MOV.U32 R24, RZ, RZ, R12 ;  /* 0x000000ffff187224 */ /* 0x001fc400078e000c */
[----:B------:R-:W-:-:S03]  /*12930*/  IMAD.MOV.U32 R28, RZ, RZ, R13 ;  /* 0x000000ffff1c7224 */ /* 0x000fc600078e000d */
[----:B------:R-:W-:Y:S02]  /*12940*/  F2FP.F16.E4M3.UNPACK_B R2, R24 ;  /* 0x00000018ff02723e */ /* 0x000fe400020006ff */
[----:B------:R-:W-:Y:S01]  /*12950*/  F2FP.F16.E4M3.UNPACK_B R3, R28 ;  /* 0x0000001cff03723e */ /* 0x000fe200020006ff */
[----:B------:R-:W-:Y:S04]  /*12960*/  STL [R1+0x1790], R27 ;  /* 0x0017901b01007387 */ /* 0x000fe80000100800 */
[----:B------:R0:W-:Y:S01]  /*12970*/  STL.64 [R1+0xf8], R14 ;  /* 0x0000f80e01007387 */ /* 0x0001e20000100a00 */
[----:B------:R-:W-:-:S03]  /*12980*/  IMAD.MOV.U32 R19, RZ, RZ, R29 ;  /* 0x000000ffff137224 */ /* 0x000fc600078e001d */
[----:B------:R-:W4:Y:S04]  /*12990*/  LDL.LU.64 R12, [R1+0x300] ;  /* 0x00030000010c7983 */ /* 0x000f280000300a00 */
[----:B0-----:R-:W4:Y:S01]  /*129a0*/  LDL.LU.64 R14, [R1+0x308] ;  /* 0x00030800010e7983 */ /* 0x001f220000300a00 */
[----:B--2---:R-:W-:Y:S03]  /*129b0*/  HMMA.16816.F32 R4, R4, R2, R8 ;  /* 0x000000020404723c */ /* 0x004fe60000001808 */
[----:B------:R-:W4:Y:S04]  /*129c0*/  LDL.LU.64 R10, [R1+0x1800] ;  /* 0x00180000010a7983 */ /* 0x000f280000300a00 */
[----:B------:R-:W4:-:S12]  /*129d0*/  LDL.LU.64 R8, [R1+0x17f8] ;  /* 0x0017f80001087983 */ /* 0x000f180000300a00 */
[----:B------:R-:W-:Y:S02]  /*129e0*/  IMAD.MOV.U32 R26, RZ, RZ, R6 ;  /* 0x000000ffff1a7224 */ /* 0x000fe400078e0006 */
[----:B------:R-:W-:Y:S02]  /*129f0*/  IMAD.MOV.U32 R25, RZ, RZ, R7 ;  /* 0x000000ffff197224 */ /* 0x000fe400078e0007 */
[----:B------:R-:W-:Y:S01]  /*12a00*/  IMAD.MOV.U32 R29, RZ, RZ, R4 ;  /* 0x000000ffff1d7224 */ /* 0x000fe200078e0004 */
[----:B------:R-:W3:Y:S01]  /*12a10*/  LDL.LU.64 R6, [R1+0x17f0] ;  /* 0x0017f00001067983 */ /* 0x000ee20000300a00 */
[----:B------:R-:W-:-:S03]  /*12a20*/  IMAD.MOV.U32 R27, RZ, RZ, R5 ;  /* 0x000000ffff1b7224 */ /* 0x000fc600078e0005 */
[----:B------:R-:W3:Y:S02]  /*12a30*/  LDL.LU.64 R4, [R1+0x17e8] ;  /* 0x0017e80001047983 */ /* 0x000ee40000300a00 */
[----:B---3--:R-:W-:-:S15]  /*12a40*/  HMMA.16816.F32 R20, R4, R2, R20 ;  /* 0x000000020414723c */ /* 0x008fde0000001814 */
[----:B------:R-:W-:-:S04]  /*12a50*/  NOP ;  /* 0x0000000000007918 */ /* 0x000fc80000000000 */
[----:B------:R-:W-:Y:S04]  /*12a60*/  STL.64 [R1+0x17c8], R22 ;  /* 0x0017c81601007387 */ /* 0x000fe80000100a00 */
[----:B------:R-:W-:Y:S04]  /*12a70*/  STL.64 [R1+0x17c0], R20 ;  /* 0x0017c01401007387 */ /* 0x000fe80000100a00 */
[----:B------:R0:W-:Y:S04]  /*12a80*/  STL.64 [R1+0x1778], R6 ;  /* 0x0017780601007387 */ /* 0x0001e80000100a00 */
[----:B------:R1:W-:Y:S04]  /*12a90*/  STL.64 [R1+0x1770], R4 ;  /* 0x0017700401007387 */ /* 0x0003e80000100a00 */
[----:B0-----:R-:W2:Y:S04]  /*12aa0*/  LDL.64 R6, [R1+0x18] ;  /* 0x0000180001067983 */ /* 0x001ea80000100a00 */
[----:B-1----:R-:W3:Y:S01]  /*12ab0*/  LDL.64 R4, [R1+0x10] ;  /* 0x0000100001047983 */ /* 0x002ee20000100a00 */
[----:B----4-:R-:W-:Y:S01]  /*12ac0*/  HMMA.16816.F32 R12, R8, R2, R12 ;  /* 0x00000002080c723c */ /* 0x010fe2000000180c */
[----:B------:R-:W-:-:S02]  /*12ad0*/  IMAD.MOV.U32 R20, RZ, RZ, R29 ;  /* 0x000000ffff147224 */ /* 0x000fc400078e001d */
[----:B------:R-:W-:Y:S02]  /*12ae0*/  IMAD.MOV.U32 R21, RZ, RZ, R27 ;  /* 0x000000ffff157224 */ /* 0x000fe400078e001b */
[----:B------:R-:W-:Y:S02]  /*12af0*/  IMAD.MOV.U32 R22, RZ, RZ, R26 ;  /* 0x000000ffff167224 */ /* 0x000fe400078e001a */
[----:B------:R-:W-:-:S12]  /*12b00*/  IMAD.MOV.U32 R23, RZ, RZ, R25 ;  /* 0x000000ffff177224 */ /* 0x000fd800078e0019 */
[----:B------:R-:W-:Y:S02]  /*12b10*/  IMAD.MOV.U32 R27, RZ, RZ, R14 ;  /* 0x000000ffff1b7224 */ /* 0x000fe400078e000e */
[----:B------:R-:W-:Y:S02]  /*12b20*/  IMAD.MOV.U32 R29, RZ, RZ, R15 ;  /* 0x000000ffff1d7224 */ /* 0x000fe400078e000f */
[----:B------:R-:W-:Y:S02]  /*12b30*/  IMAD.MOV.U32 R25, RZ, RZ, R12 ;  /* 0x000000ffff197224 */ /* 0x000fe400078e000c */
[----:B------:R-:W-:Y:S01]  /*12b40*/  IMAD.MOV.U32 R26, RZ, RZ, R13 ;  /* 0x000000ffff1a7224 */ /* 0x000fe200078e000d */
[----:B--2---:R-:W-:Y:S04]  /*12b50*/  STL.64 [R1+0x1788], R6 ;  /* 0x0017880601007387 */ /* 0x004fe80000100a00 */
[----:B---3--:R0:W-:Y:S04]  /*12b60*/  STL.64 [R1+0x1780], R4 ;  /* 0x0017800401007387 */ /* 0x0081e80000100a00 */
[----:B0-----:R-:W2:Y:S04]  /*12b70*/  LDL.LU.64 R4, [R1+0x2b0] ;  /* 0x0002b00001047983 */ /* 0x001ea80000300a00 */
[----:B------:R-:W2:Y:S04]  /*12b80*/  LDL.LU.64 R6, [R1+0x2b8] ;  /* 0x0002b80001067983 */ /* 0x000ea80000300a00 */
[----:B------:R-:W2:Y:S04]  /*12b90*/  LDL.LU.64 R14, [R1+0x17e0] ;  /* 0x0017e000010e7983 */ /* 0x000ea80000300a00 */
[----:B------:R-:W2:Y:S02]  /*12ba0*/  LDL.LU.64 R12, [R1+0x17d8] ;  /* 0x0017d800010c7983 */ /* 0x000ea40000300a00 */
[----:B--2---:R-:W-:Y:S01]  /*12bb0*/  HMMA.16816.F32 R4, R12, R2, R4 ;  /* 0x000000020c04723c */ /* 0x004fe20000001804 */
[----:B------:R-:W-:-:S02]  /*12bc0*/  F2FP.F16.E4M3.UNPACK_B R2, R24.H1 ;  /* 0x00000018ff02723e */ /* 0x000fc400030006ff */
[----:B------:R-:W-:Y:S01]  /*12bd0*/  F2FP.F16.E4M3.UNPACK_B R3, R28.H1 ;  /* 0x0000001cff03723e */ /* 0x000fe200030006ff */
[----:B------:R-:W2:Y:S06]  /*12be0*/  LDL.LU R24, [R1+0x17d0] ;  /* 0x0017d00001187983 */ /* 0x000eac0000300800 */
[----:B------:R-:W-:Y:S01]  /*12bf0*/  HMMA.16816.F32 R16, R16, R2, R20 ;  /* 0x000000021010723c */ /* 0x000fe20000001814 */
[----:B------:R-:W3:Y:S04]  /*12c00*/  LDL.LU.64 R22, [R1+0x17c8] ;  /* 0x0017c80001167983 */ /* 0x000ee80000300a00 */
[----:B------:R-:W3:-:S14]  /*12c10*/  LDL.LU.64 R20, [R1+0x17c0] ;  /* 0x0017c00001147983 */ /* 0x000edc0000300a00 */
[----:B------:R-:W-:Y:S01]  /*12c20*/  STL.64 [R1+0x160], R16 ;  /* 0x0001601001007387 */ /* 0x000fe20000100a00 */
[----:B------:R-:W-:-:S03]  /*12c30*/  IMAD.MOV.U32 R28, RZ, RZ, R19 ;  /* 0x000000ffff1c7224 */ /* 0x000fc600078e0013 */
[----:B------:R0:W-:Y:S04]  /*12c40*/  STL [R1+0x168], R18 ;  /* 0x0001681201007387 */ /* 0x0001e80000100800 */
[----:B0-----:R-:W3:Y:S04]  /*12c50*/  LDL.LU.64 R18, [R1+0x17b8] ;  /* 0x0017b80001127983 */ /* 0x001ee80000300a00 */
[----:B------:R-:W3:Y:S04]  /*12c60*/  LDL.LU.64 R16, [R1+0x17b0] ;  /* 0x0017b00001107983 */ /* 0x000ee80000300a00 */
[----:B------:R-:W-:Y:S01]  /*12c70*/  STL [R1+0x160c], R28 ;  /* 0x00160c1c01007387 */ /* 0x000fe20000100800 */
[----:B---3--:R-:W-:-:S15]  /*12c80*/  HMMA.16816.F32 R20, R16, R2, R20 ;  /* 0x000000021014723c */ /* 0x008fde0000001814 */
[----:B------:R-:W-:-:S04]  /*12c90*/  NOP ;  /* 0x0000000000007918 */ /* 0x000fc80000000000 */
[----:B------:R-:W-:Y:S04]  /*12ca0*/  STL.64 [R1+0xb0], R20 ;  /* 0x0000b01401007387 */ /* 0x000fe80000100a00 */
[----:B------:R0:W-:Y:S04]  /*12cb0*/  STL.64 [R1+0xb8], R22 ;  /* 0x0000b81601007387 */ /* 0x0001e80000100a00 */
[----:B0-----:R-:W3:Y:S04]  /*12cc0*/  LDL.LU.64 R22, [R1+0x17a8] ;  /* 0x0017a80001167983 */ /* 0x001ee80000300a00 */
[----:B------:R-:W3:Y:S04]  /*12cd0*/  LDL.LU.64 R20, [R1+0x17a0] ;  /* 0x0017a00001147983 */ /* 0x000ee80000300a00 */
[----:B------:R0:W-:Y:S04]  /*12ce0*/  STL.64 [R1+0x1748], R18 ;  /* 0x0017481201007387 */ /* 0x0001e80000100a00 */
[----:B------:R1:W-:Y:S01]  /*12cf0*/  STL.64 [R1+0x1740], R16 ;  /* 0x0017401001007387 */ /* 0x0003e20000100a00 */
[----:B0-----:R-:W-:-:S02]  /*12d00*/  IMAD.MOV.U32 R18, RZ, RZ, R27 ;  /* 0x000000ffff127224 */ /* 0x001fc400078e001b */
[----:B-1----:R-:W-:Y:S02]  /*12d10*/  IMAD.MOV.U32 R16, RZ, RZ, R25 ;  /* 0x000000ffff107224 */ /* 0x002fe400078e0019 */
[----:B------:R-:W2:Y:S01]  /*12d20*/  LDL.LU R25, [R1+0x1798] ;  /* 0x0017980001197983 */ /* 0x000ea20000300800 */
[----:B------:R-:W-:-:S03]  /*12d30*/  IMAD.MOV.U32 R17, RZ, RZ, R26 ;  /* 0x000000ffff117224 */ /* 0x000fc600078e001a */
[----:B------:R-:W2:Y:S04]  /*12d40*/  LDL.LU R26, [R1+0x1794] ;  /* 0x00179400011a7983 */ /* 0x000ea80000300800 */
[----:B------:R-:W2:Y:S01]  /*12d50*/  LDL.LU R27, [R1+0x1790] ;  /* 0x00179000011b7983 */ /* 0x000ea20000300800 */
[----:B------:R-:W-:-:S07]  /*12d60*/  IMAD.MOV.U32 R19, RZ, RZ, R29 ;  /* 0x000000ffff137224 */ /* 0x000fce00078e001d */
[----:B---3--:R-:W-:-:S15]  /*12d70*/  HMMA.16816.F32 R16, R20, R2, R16 ;  /* 0x000000021410723c */ /* 0x008fde0000001810 */
[----:B------:R-:W-:-:S04]  /*12d80*/  NOP ;  /* 0x0000000000007918 */ /* 0x000fc80000000000 */
[----:B------:R0:W-:Y:S01]  /*12d90*/  STL.64 [R1+0x140], R16 ;  /* 0x0001401001007387 */ /* 0x0001e20000100a00 */
[----:B------:R-:W-:Y:S01]  /*12da0*/  IMAD.MOV.U32 R28, RZ, RZ, R19 ;  /* 0x000000ffff1c7224 */ /* 0x000fe200078e0013 */
[----:B--2---:R-:W-:Y:S02]  /*12db0*/  HMMA.16816.F32 R4, R24, R2, R4 ;  /* 0x000000021804723c */ /* 0x004fe40000001804 */
[----:B------:R1:W-:Y:S04]  /*12dc0*/  STL [R1+0x148], R18 ;  /* 0x0001481201007387 */ /* 0x0003e80000100800 */
[----:B0-----:R-:W2:Y:S04]  /*12dd0*/  LDL.LU.64 R16, [R1+0x3b0] ;  /* 0x0003b00001107983 */ /* 0x001ea80000300a00 */
[----:B-1----:R-:W2:Y:S04]  /*12de0*/  LDL.LU.64 R18, [R1+0x3b8] ;  /* 0x0003b80001127983 */ /* 0x002ea80000300a00 */
[----:B------:R-:W-:Y:S04]  /*12df0*/  STL.64 [R1+0x1738], R22 ;  /* 0x0017381601007387 */ /* 0x000fe80000100a00 */
[----:B------:R0:W-:Y:S04]  /*12e00*/  STL.64 [R1+0x1730], R20 ;  /* 0x0017301401007387 */ /* 0x0001e80000100a00 */
[----:B0-----:R-:W3:Y:S04]  /*12e10*/  LDL.LU.64 R20, [R1+0x380] ;  /* 0x0003800001147983 */ /* 0x001ee80000300a00 */
[----:B------:R-:W3:Y:S04]  /*12e20*/  LDL.LU.64 R22, [R1+0x388] ;  /* 0x0003880001167983 */ /* 0x000ee80000300a00 */
[----:B------:R-:W-:Y:S04]  /*12e30*/  STL [R1+0x1610], R28 ;  /* 0x0016101c01007387 */ /* 0x000fe80000100800 */
[----:B------:R-:W-:Y:S04]  /*12e40*/  STL.64 [R1+0x1758], R26 ;  /* 0x0017581a01007387 */ /* 0x000fe80000100a00 */
[----:B------:R0:W-:Y:S04]  /*12e50*/  STL.64 [R1+0x1750], R24 ;  /* 0x0017501801007387 */ /* 0x0001e80000100a00 */
[----:B------:R-:W-:Y:S04]  /*12e60*/  STL.64 [R1+0x130], R4 ;  /* 0x0001300401007387 */ /* 0x000fe80000100a00 */
[----:B------:R-:W-:Y:S04]  /*12e70*/  STL.64 [R1+0x138], R6 ;  /* 0x0001380601007387 */ /* 0x000fe80000100a00 */
[----:B0-----:R-:W4:Y:S04]  /*12e80*/  LDL.LU.64 R24, [R1] ;  /* 0x0000000001187983 */ /* 0x001f280000300a00 */
[----:B------:R-:W5:Y:S04]  /*12e90*/  LDL.LU.64 R26, [R1+0x8] ;  /* 0x00000800011a7983 */ /* 0x000f680000300a00 */
[----:B------:R-:W0:Y:S02]  /*12ea0*/  LDSM.16.M88.4 R4, [R0+UR4+0x3000] ;  /* 0x003000040004783b */ /* 0x000e240008000200 */
[----:B0-----:R-:W-:-:S02]  /*12eb0*/  IMAD.MOV.U32 R2, RZ, RZ, R4 ;  /* 0x000000ffff027224 */ /* 0x001fc400078e0004 */
[----:B------:R-:W-:Y:S01]  /*12ec0*/  IMAD.MOV.U32 R28, RZ, RZ, R5 ;  /* 0x000000ffff1c7224 */ /* 0x000fe200078e0005 */
[----:B-----5:R-:W-:Y:S04]  /*12ed0*/  STL.64 [R1+0x1768], R26 ;  /* 0x0017681a01007387 */ /* 0x020fe80000100a00 */
[----:B----4-:R0:W-:Y:S04]  /*12ee0*/  STL.64 [R1+0x1760], R24 ;  /* 0x0017601801007387 */ /* 0x0101e80000100a00 */
[----:B0-----:R-:W4:Y:S04]  /*12ef0*/  LDL.LU.64 R24, [R1+0x2d0] ;  /* 0x0002d00001187983 */ /* 0x001f280000300a00 */
[----:B------:R-:W4:Y:S04]  /*12f00*/  LDL.LU.64 R26, [R1+0x2d8] ;  /* 0x0002d800011a7983 */ /* 0x000f280000300a00 */
[----:B------:R-:W-:Y:S04]  /*12f10*/  STL [R1+0xd0], R4 ;  /* 0x0000d00401007387 */ /* 0x000fe80000100800 */
[----:B------:R0:W-:Y:S04]  /*12f20*/  STL.64 [R1+0xd8], R6 ;  /* 0x0000d80601007387 */ /* 0x0001e80000100a00 */
[----:B0-----:R-:W5:Y:S04]  /*12f30*/  LDL.LU.64 R6, [R1+0x1788] ;  /* 0x0017880001067983 */ /* 0x001f680000300a00 */
[----:B------:R-:W2:Y:S01]  /*12f40*/  LDL.LU.64 R4, [R1+0x1780] ;  /* 0x0017800001047983 */ /* 0x000ea20000300a00 */
[----:B------:R-:W-:-:S02]  /*12f50*/  F2FP.F16.E4M3.UNPACK_B R2, R2 ;  /* 0x00000002ff02723e */ /* 0x000fc400020006ff */
[----:B------:R-:W-:Y:S01]  /*12f60*/  F2FP.F16.E4M3.UNPACK_B R3, R28 ;  /* 0x0000001cff03723e */ /* 0x000fe200020006ff */
[----:B-----5:R-:W-:-:S06]  /*12f70*/  IMAD.MOV.U32 R29, RZ, RZ, R7 ;  /* 0x000000ffff1d7224 */ /* 0x020fcc00078e0007 */
[-C--:B--2---:R-:W-:Y:S01]  /*12f80*/  HMMA.16816.F32 R16, R4, R2.reuse, R16 ;  /* 0x000000020410723c */ /* 0x084fe20000001810 */
[----:B------:R-:W2:Y:S04]  /*12f90*/  LDL.LU.64 R6, [R1+0x1778] ;  /* 0x0017780001067983 */ /* 0x000ea80000300a00 */
[----:B------:R-:W3:Y:S03]  /*12fa0*/  LDL.LU.64 R4, [R1+0x1770] ;  /* 0x0017700001047983 */ /* 0x000ee60000300a00 */
[-C--:B----4-:R-:W-:Y:S01]  /*12fb0*/  HMMA.16816.F32 R24, R12, R2.reuse, R24 ;  /* 0x000000020c18723c */ /* 0x090fe20000001818 */
[----:B--2---:R-:W-:Y:S07]  /*12fc0*/  STL.64 [R1+0x1718], R6 ;  /* 0x0017180601007387 */ /* 0x004fee0000100a00 */
[-C--:B---3--:R-:W-:Y:S01]  /*12fd0*/  HMMA.16816.F32 R20, R4, R2.reuse, R20 ;  /* 0x000000020414723c */ /* 0x088fe20000001814 */
[----:B------:R0:W-:Y:S04]  /*12fe0*/  STL.64 [R1+0x1710], R4 ;  /* 0x0017100401007387 */ /* 0x0001e80000100a00 */
[----:B0-----:R-:W2:Y:S04]  /*12ff0*/  LDL.LU.64 R4, [R1+0x340] ;  /* 0x0003400001047983 */ /* 0x001ea80000300a00 */
[----:B------:R-:W2:Y:S04]  /*13000*/  LDL.LU.64 R6, [R1+0x348] ;  /* 0x0003480001067983 */ /* 0x000ea80000300a00 */
[----:B------:R-:W-:Y:S04]  /*13010*/  STL.64 [R1+0x1708], R10 ;  /* 0x0017080a01007387 */ /* 0x000fe80000100a00 */
[----:B------:R0:W-:Y:S01]  /*13020*/  STL.64 [R1+0x1700], R8 ;  /* 0x0017000801007387 */ /* 0x0001e20000100a00 */
[----:B--2---:R-:W-:Y:S01]  /*13030*/  HMMA.16816.F32 R4, R8, R2, R4 ;  /* 0x000000020804723c */ /* 0x004fe20000001804 */
[----:B0-----:R-:W-:-:S02]  /*13040*/  IMAD.MOV.U32 R9, RZ, RZ, R26 ;  /* 0x000000ffff097224 */ /* 0x001fc400078e001a */
[----:B------:R-:W-:Y:S02]  /*13050*/  IMAD.MOV.U32 R8, RZ, RZ, R27 ;  /* 0x000000ffff087224 */ /* 0x000fe400078e001b */
[----:B------:R-:W-:Y:S01]  /*13060*/  IMAD.MOV.U32 R11, RZ, RZ, R24 ;  /* 0x000000ffff0b7224 */ /* 0x000fe200078e0018 */
[----:B------:R-:W2:Y:S01]  /*13070*/  LDL.LU.64 R26, [R1+0x1768] ;  /* 0x00176800011a7983 */ /* 0x000ea20000300a00 */
[----:B------:R-:W-:-:S03]  /*13080*/  IMAD.MOV.U32 R10, RZ, RZ, R25 ;  /* 0x000000ffff0a7224 */ /* 0x000fc600078e0019 */
[----:B------:R-:W2:Y:S04]  /*13090*/  LDL.LU.64 R24, [R1+0x1760] ;  /* 0x0017600001187983 */ /* 0x000ea80000300a00 */
[----:B------:R-:W3:Y:S04]  /*130a0*/  LDL.LU R3, [R1+0xd0] ;  /* 0x0000d00001037983 */ /* 0x000ee80000300800 */
[----:B------:R-:W-:Y:S04]  /*130b0*/  STL.64 [R1+0x16f8], R14 ;  /* 0x0016f80e01007387 */ /* 0x000fe80000100a00 */
[----:B------:R0:W-:Y:S01]  /*130c0*/  STL.64 [R1+0x16f0], R12 ;  /* 0x0016f00c01007387 */ /* 0x0001e20000100a00 */
[----:B---3--:R-:W-:-:S02]  /*130d0*/  F2FP.F16.E4M3.UNPACK_B R2, R3.H1 ;  /* 0x00000003ff02723e */ /* 0x008fc400030006ff */
[----:B------:R-:W-:-:S07]  /*130e0*/  F2FP.F16.E4M3.UNPACK_B R3, R28.H1 ;  /* 0x0000001cff03723e */ /* 0x000fce00030006ff */
[----:B--2---:R-:W-:Y:S01]  /*130f0*/  HMMA.16816.F32 R16, R24, R2, R16 ;  /* 0x000000021810723c */ /* 0x004fe20000001810 */
[----:B0-----:R-:W-:Y:S02]  /*13100*/  IMAD.MOV.U32 R13, RZ, RZ, R26 ;  /* 0x000000ffff0d7224 */ /* 0x001fe400078e001a */
[----:B------:R-:W-:Y:S02]  /*13110*/  IMAD.MOV.U32 R12, RZ, RZ, R27 ;  /* 0x000000ffff0c7224 */ /* 0x000fe400078e001b */
[----:B------:R-:W-:Y:S01]  /*13120*/  IMAD.MOV.U32 R15, RZ, RZ, R24 ;  /* 0x000000ffff0f7224 */ /* 0x000fe200078e0018 */
[----:B------:R-:W2:Y:S01]  /*13130*/  LDL.LU.64 R26, [R1+0x1758] ;  /* 0x00175800011a7983 */ /* 0x000ea20000300a00 */
[----:B------:R-:W-:-:S03]  /*13140*/  IMAD.MOV.U32 R14, RZ, RZ, R25 ;  /* 0x000000ffff0e7224 */ /* 0x000fc600078e0019 */
[----:B------:R-:W2:Y:S09]  /*13150*/  LDL.LU.64 R24, [R1+0x1750] ;  /* 0x0017500001187983 */ /* 0x000eb20000300a00 */
        /* <DEDUP_REMOVED lines=15> */
[----:B------:R-:W-:Y:S02]  /*13250*/  IMAD.MOV.U32 R19, RZ, RZ, R12 ;  /* 0x000000ffff137224 */ /* 0x000fe400078e000c */
[----:B-1----:R-:W-:Y:S02]  /*13260*/  IMAD.MOV.U32 R16, RZ, RZ, R15 ;  /* 0x000000ffff107224 */ /* 0x002fe400078e000f */
[----:B------:R-:W-:Y:S01]  /*13270*/  IMAD.MOV.U32 R17, RZ, RZ, R14 ;  /* 0x000000ffff117224 */ /* 0x000fe200078e000e */
[----:B------:R-:W-:Y:S04]  /*13280*/  STL.64 [R1+0x16e8], R18 ;  /* 0x0016e81201007387 */ /* 0x000fe80000100a00 */
[----:B------:R-:W-:Y:S01]  /*13290*/  STL.64 [R1+0x16e0], R16 ;  /* 0x0016e01001007387 */ /* 0x000fe20000100a00 */
[----:B---3--:R-:W-:-:S15]  /*132a0*/  HMMA.16816.F32 R4, R20, R2, R4 ;  /* 0x000000021404723c */ /* 0x008fde0000001804 */
[----:B------:R-:W-:-:S04]  /*132b0*/  NOP ;  /* 0x0000000000007918 */ /* 0x000fc80000000000 */
[----:B------:R0:W-:Y:S01]  /*132c0*/  STL.64 [R1+0x100], R4 ;  /* 0x0001000401007387 */ /* 0x0001e20000100a00 */
[----:B------:R-:W-:-:S03]  /*132d0*/  IMAD.MOV.U32 R28, RZ, RZ, R7 ;  /* 0x000000ffff1c7224 */ /* 0x000fc600078e0007 */
[----:B------:R1:W-:Y:S04]  /*132e0*/  STL [R1+0x108], R6 ;  /* 0x0001080601007387 */ /* 0x0003e80000100800 */
[----:B0-----:R-:W3:Y:S04]  /*132f0*/  LDL.LU.64 R4, [R1+0x3c0] ;  /* 0x0003c00001047983 */ /* 0x001ee80000300a00 */
[----:B-1----:R-:W4:Y:S04]  /*13300*/  LDL.LU.64 R6, [R1+0x3c8] ;  /* 0x0003c80001067983 */ /* 0x002f280000300a00 */
[----:B----4-:R0:W-:Y:S04]  /*13310*/  STL.64 [R1+0x1728], R6 ;  /* 0x0017280601007387 */ /* 0x0101e80000100a00 */
[----:B---3--:R1:W-:Y:S01]  /*13320*/  STL.64 [R1+0x1720], R4 ;  /* 0x0017200401007387 */ /* 0x0083e20000100a00 */
[----:B0-----:R-:W-:-:S02]  /*13330*/  IMAD.MOV.U32 R6, RZ, RZ, R9 ;  /* 0x000000ffff067224 */ /* 0x001fc400078e0009 */
[----:B-1----:R-:W-:Y:S02]  /*13340*/  IMAD.MOV.U32 R4, RZ, RZ, R11 ;  /* 0x000000ffff047224 */ /* 0x002fe400078e000b */
[----:B------:R-:W-:Y:S02]  /*13350*/  IMAD.MOV.U32 R5, RZ, RZ, R10 ;  /* 0x000000ffff057224 */ /* 0x000fe400078e000a */
[----:B------:R-:W-:Y:S02]  /*13360*/  IMAD.MOV.U32 R7, RZ, RZ, R8 ;  /* 0x000000ffff077224 */ /* 0x000fe400078e0008 */
[----:B------:R-:W3:Y:S04]  /*13370*/  LDL.LU.64 R8, [R1+0x390] ;  /* 0x0003900001087983 */ /* 0x000ee80000300a00 */
[----:B------:R-:W3:Y:S04]  /*13380*/  LDL.LU.64 R10, [R1+0x398] ;  /* 0x00039800010a7983 */ /* 0x000ee80000300a00 */
[----:B------:R-:W4:Y:S04]  /*13390*/  LDL.LU.64 R12, [R1+0x370] ;  /* 0x00037000010c7983 */ /* 0x000f280000300a00 */
[----:B------:R-:W4:Y:S04]  /*133a0*/  LDL.LU.64 R14, [R1+0x378] ;  /* 0x00037800010e7983 */ /* 0x000f280000300a00 */
[----:B------:R-:W5:Y:S01]  /*133b0*/  LDL.LU.64 R16, [R1+0x2f0] ;  /* 0x0002f00001107983 */ /* 0x000f620000300a00 */
[----:B--2---:R-:W-:Y:S03]  /*133c0*/  HMMA.16816.F32 R4, R24, R2, R4 ;  /* 0x000000021804723c */ /* 0x004fe60000001804 */
[----:B------:R-:W5:Y:S04]  /*133d0*/  LDL.LU.64 R18, [R1+0x2f8] ;  /* 0x0002f80001127983 */ /* 0x000f680000300a00 */
[----:B------:R-:W-:Y:S04]  /*133e0*/  STL [R1+0x16d8], R28 ;  /* 0x0016d81c01007387 */ /* 0x000fe80000100800 */
[----:B------:R-:W-:Y:S04]  /*133f0*/  STL.64 [R1+0x16d0], R22 ;  /* 0x0016d01601007387 */ /* 0x000fe80000100a00 */
[----:B------:R0:W-:Y:S04]  /*13400*/  STL.64 [R1+0x16c8], R20 ;  /* 0x0016c81401007387 */ /* 0x0001e80000100a00 */
[----:B0-----:R-:W2:Y:S04]  /*13410*/  LDL.LU R20, [R1+0x10] ;  /* 0x0000100001147983 */ /* 0x001ea80000300800 */
[----:B------:R-:W2:Y:S04]  /*13420*/  LDL.LU R21, [R1+0x14] ;  /* 0x0000140001157983 */ /* 0x000ea80000300800 */
[----:B------:R-:W2:Y:S04]  /*13430*/  LDL.LU R22, [R1+0x18] ;  /* 0x0000180001167983 */ /* 0x000ea80000300800 */
[----:B------:R-:W-:Y:S04]  /*13440*/  STL.64 [R1+0xe0], R4 ;  /* 0x0000e00401007387 */ /* 0x000fe80000100a00 */
[----:B------:R-:W-:Y:S04]  /*13450*/  STL.64 [R1+0xe8], R6 ;  /* 0x0000e80601007387 */ /* 0x000fe80000100a00 */
[----:B------:R-:W0:Y:S01]  /*13460*/  LDSM.16.M88.4 R4, [R0+UR4+0x3800] ;  /* 0x003800040004783b */ /* 0x000e220008000200 */
[----:B------:R-:W-:-:S02]  /*13470*/  IMAD.MOV.U32 R23, RZ, RZ, R29 ;  /* 0x000000ffff177224 */ /* 0x000fc400078e001d */
[----:B0-----:R-:W-:Y:S01]  /*13480*/  IMAD.MOV.U32 R29, RZ, RZ, R6 ;  /* 0x000000ffff1d7224 */ /* 0x001fe200078e0006 */
[----:B------:R-:W-:Y:S04]  /*13490*/  STL [R1+0xa0], R4 ;  /* 0x0000a00401007387 */ /* 0x000fe80000100800 */
[----:B------:R0:W-:Y:S01]  /*134a0*/  STL [R1+0xac], R7 ;  /* 0x0000ac0701007387 */ /* 0x0001e20000100800 */
[----:B------:R-:W-:-:S03]  /*134b0*/  IMAD.MOV.U32 R28, RZ, RZ, R5 ;  /* 0x000000ffff1c7224 */ /* 0x000fc600078e0005 */
[----:B0-----:R-:W2:Y:S04]  /*134c0*/  LDL.LU.64 R6, [R1+0x1728] ;  /* 0x0017280001067983 */ /* 0x001ea80000300a00 */
[----:B------:R-:W2:Y:S04]  /*134d0*/  LDL.LU.64 R4, [R1+0x1720] ;  /* 0x0017200001047983 */ /* 0x000ea80000300a00 */
[----:B------:R0:W-:Y:S04]  /*134e0*/  STL [R1+0x15f8], R29 ;  /* 0x0015f81d01007387 */ /* 0x0001e80000100800 */
[----:B0-----:R-:W2:Y:S01]  /*134f0*/  LDL.LU R29, [R1+0xa0] ;  /* 0x0000a000011d7983 */ /* 0x001ea20000300800 */
[----:B------:R-:W-:-:S03]  /*13500*/  F2FP.F16.E4M3.UNPACK_B R3, R28 ;  /* 0x0000001cff03723e */ /* 0x000fc600020006ff */
[----:B------:R0:W-:Y:S01]  /*13510*/  STL [R1+0x1330], R0 ;  /* 0x0013300001007387 */ /* 0x0001e20000100800 */
[----:B--2---:R-:W-:-:S07]  /*13520*/  F2FP.F16.E4M3.UNPACK_B R2, R29 ;  /* 0x0000001dff02723e */ /* 0x004fce00020006ff */
[-C--:B------:R-:W-:Y:S01]  /*13530*/  HMMA.16816.F32 R20, R20, R2.reuse, R4 ;  /* 0x000000021414723c */ /* 0x080fe20000001804 */
[----:B------:R-:W3:Y:S04]  /*13540*/  LDL.LU.64 R6, [R1+0x1718] ;  /* 0x0017180001067983 */ /* 0x000ee80000300a00 */
[----:B------:R-:W3:Y:S03]  /*13550*/  LDL.LU.64 R4, [R1+0x1710] ;  /* 0x0017100001047983 */ /* 0x000ee60000300a00 */
[-C--:B---3--:R-:W-:Y:S01]  /*13560*/  HMMA.16816.F32 R4, R4, R2.reuse, R8 ;  /* 0x000000020404723c */ /* 0x088fe20000001808 */
[----:B------:R-:W4:Y:S04]  /*13570*/  LDL.LU.64 R10, [R1+0x1708] ;  /* 0x00170800010a7983 */ /* 0x000f280000300a00 */
[----:B------:R-:W4:Y:S03]  /*13580*/  LDL.LU.64 R8, [R1+0x1700] ;  /* 0x0017000001087983 */ /* 0x000f260000300a00 */
[-C--:B----4-:R-:W-:Y:S01]  /*13590*/  HMMA.16816.F32 R8, R8, R2.reuse, R12 ;  /* 0x000000020808723c */ /* 0x090fe2000000180c */
[----:B------:R-:W5:Y:S04]  /*135a0*/  LDL.LU.64 R14, [R1+0x16f8] ;  /* 0x0016f800010e7983 */ /* 0x000f680000300a00 */
[----:B------:R-:W5:Y:S04]  /*135b0*/  LDL.LU.64 R12, [R1+0x16f0] ;  /* 0x0016f000010c7983 */ /* 0x000f680000300a00 */
[----:B0-----:R-:W2:Y:S01]  /*135c0*/  LDL.LU R0, [R1+0x3dc] ;  /* 0x0003dc0001007983 */ /* 0x001ea20000300800 */
[----:B-----5:R-:W-:Y:S03]  /*135d0*/  HMMA.16816.F32 R12, R12, R2, R16 ;  /* 0x000000020c0c723c */ /* 0x020fe60000001810 */
[----:B------:R-:W3:Y:S04]  /*135e0*/  LDL.LU.64 R18, [R1+0x16e8] ;  /* 0x0016e80001127983 */ /* 0x000ee80000300a00 */
[----:B------:R-:W3:Y:S01]  /*135f0*/  LDL.LU.64 R16, [R1+0x16e0] ;  /* 0x0016e00001107983 */ /* 0x000ee20000300a00 */
[----:B------:R-:W-:-:S02]  /*13600*/  F2FP.F16.E4M3.UNPACK_B R2, R29.H1 ;  /* 0x0000001dff02723e */ /* 0x000fc400030006ff */
[----:B------:R-:W-:Y:S02]  /*13610*/  F2FP.F16.E4M3.UNPACK_B R3, R28.H1 ;  /* 0x0000001cff03723e */ /* 0x000fe400030006ff */
[----:B------:R-:W4:Y:S05]  /*13620*/  LDL.LU R28, [R1+0x16d8] ;  /* 0x0016d800011c7983 */ /* 0x000f2a0000300800 */
[----:B---3--:R-:W-:Y:S01]  /*13630*/  HMMA.16816.F32 R16, R16, R2, R20 ;  /* 0x000000021010723c */ /* 0x008fe20000001814 */
[----:B------:R-:W3:Y:S04]  /*13640*/  LDL.LU.64 R22, [R1+0x16d0] ;  /* 0x0016d00001167983 */ /* 0x000ee80000300a00 */
[----:B------:R-:W3:-:S14]  /*13650*/  LDL.LU.64 R20, [R1+0x16c8] ;  /* 0x0016c80001147983 */ /* 0x000edc0000300a00 */
[----:B------:R-:W-:Y:S04]  /*13660*/  STL.64 [R1+0x10], R16 ;  /* 0x0000101001007387 */ /* 0x000fe80000100a00 */
[----:B------:R0:W-:Y:S01]  /*13670*/  STL [R1+0x18], R18 ;  /* 0x0000181201007387 */ /* 0x0001e20000100800 */
[----:B------:R-:W-:-:S03]  /*13680*/  IMAD.MOV.U32 R29, RZ, RZ, R19 ;  /* 0x000000ffff1d7224 */ /* 0x000fc600078e0013 */
[----:B0-----:R-:W5:Y:S04]  /*13690*/  LDL.LU.64 R18, [R1+0x16c0] ;  /* 0x0016c00001127983 */ /* 0x001f680000300a00 */
[----:B------:R-:W5:Y:S01]  /*136a0*/  LDL.LU.64 R16, [R1+0x16b8] ;  /* 0x0016b80001107983 */ /* 0x000f620000300a00 */
[-C--:B---3--:R-:W-:Y:S08]  /*136b0*/  HMMA.16816.F32 R8, R20, R2.reuse, R8 ;  /* 0x000000021408723c */ /* 0x088ff00000001808 */
[----:B-----5:R-:W-:Y:S01]  /*136c0*/  HMMA.16816.F32 R4, R16, R2, R4 ;  /* 0x000000021004723c */ /* 0x020fe20000001804 */
[----:B------:R-:W3:Y:S04]  /*136d0*/  LDL.LU R16, [R1+0x3fc] ;  /* 0x0003fc0001107983 */ /* 0x000ee80000300800 */
[----:B------:R-:W5:-:S14]  /*136e0*/  LDL.LU R17, [R1+0x3f8] ;  /* 0x0003f80001117983 */ /* 0x000f5c0000300800 */
[----:B------:R0:W-:Y:S04]  /*136f0*/  STL.64 [R1], R4 ;  /* 0x0000000401007387 */ /* 0x0001e80000100a00 */
[----:B------:R1:W-:Y:S04]  /*13700*/  STL.64 [R1+0x8], R6 ;  /* 0x0000080601007387 */ /* 0x0003e80000100a00 */
[----:B------:R-:W2:Y:S04]  /*13710*/  LDL.LU R18, [R1+0x3f4] ;  /* 0x0003f40001127983 */ /* 0x000ea80000300800 */
[----:B------:R-:W2:Y:S04]  /*13720*/  LDL.LU R19, [R1+0x3f0] ;  /* 0x0003f00001137983 */ /* 0x000ea80000300800 */
[----:B0-----:R-:W2:Y:S04]  /*13730*/  LDL.LU R4, [R1+0x3ec] ;  /* 0x0003ec0001047983 */ /* 0x001ea80000300800 */
[----:B------:R-:W2:Y:S04]  /*13740*/  LDL.LU R5, [R1+0x3e8] ;  /* 0x0003e80001057983 */ /* 0x000ea80000300800 */
[----:B-1----:R-:W2:Y:S04]  /*13750*/  LDL.LU R6, [R1+0x3e4] ;  /* 0x0003e40001067983 */ /* 0x002ea80000300800 */
[----:B------:R-:W2:Y:S04]  /*13760*/  LDL.LU R7, [R1+0x3e0] ;  /* 0x0003e00001077983 */ /* 0x000ea80000300800 */
[----:B------:R-:W2:Y:S04]  /*13770*/  LDL.LU R20, [R1+0x40c] ;  /* 0x00040c0001147983 */ /* 0x000ea80000300800 */
[----:B------:R-:W3:Y:S04]  /*13780*/  LDL.LU R21, [R1+0x408] ;  /* 0x0004080001157983 */ /* 0x000ee80000300800 */
[----:B------:R-:W4:Y:S04]  /*13790*/  LDL.LU R22, [R1+0x404] ;  /* 0x0004040001167983 */ /* 0x000f280000300800 */
[----:B------:R-:W5:Y:S01]  /*137a0*/  LDL.LU R23, [R1+0x400] ;  /* 0x0004000001177983 */ /* 0x000f620000300800 */
[----:B------:R-:W-:Y:S03]  /*137b0*/  HMMA.16816.F32 R12, R24, R2, R12 ;  /* 0x00000002180c723c */ /* 0x000fe6000000180c */
[----:B------:R-:W-:Y:S04]  /*137c0*/  STL.64 [R1+0x14f0], R10 ;  /* 0x0014f00a01007387 */ /* 0x000fe80000100a00 */
[----:B------:R0:W-:-:S12]  /*137d0*/  STL.64 [R1+0x14e8], R8 ;  /* 0x0014e80801007387 */ /* 0x0001d80000100a00 */
[----:B------:R-:W-:Y:S04]  /*137e0*/  STL [R1+0x14e4], R12 ;  /* 0x0014e40c01007387 */ /* 0x000fe80000100800 */
[----:B------:R-:W-:Y:S04]  /*137f0*/  STL [R1+0x14e0], R13 ;  /* 0x0014e00d01007387 */ /* 0x000fe80000100800 */
[----:B------:R-:W-:Y:S04]  /*13800*/  STL [R1+0x14dc], R14 ;  /* 0x0014dc0e01007387 */ /* 0x000fe80000100800 */
[----:B------:R-:W-:Y:S01]  /*13810*/  STL [R1+0x14d8], R15 ;  /* 0x0014d80f01007387 */ /* 0x000fe20000100800 */
[----:B--2---:R-:W-:-:S02]  /*13820*/  F2FP.F16.E4M3.UNPACK_B R24, R20 ;  /* 0x00000014ff18723e */ /* 0x004fc400020006ff */
[----:B---3--:R-:W-:Y:S02]  /*13830*/  F2FP.F16.E4M3.UNPACK_B R25, R21 ;  /* 0x00000015ff19723e */ /* 0x008fe400020006ff */
[----:B----4-:R-:W-:Y:S02]  /*13840*/  F2FP.F16.E4M3.UNPACK_B R26, R22 ;  /* 0x00000016ff1a723e */ /* 0x010fe400020006ff */
[----:B-----5:R-:W-:Y:S02]  /*13850*/  F2FP.F16.E4M3.UNPACK_B R27, R23 ;  /* 0x00000017ff1b723e */ /* 0x020fe400020006ff */
        /* <DEDUP_REMOVED lines=8> */
[----:B------:R-:W-:Y:S04]  /*138e0*/  STL.64 [R1+0x16b0], R22 ;  /* 0x0016b01601007387 */ /* 0x000fe80000100a00 */
[----:B------:R-:W-:Y:S04]  /*138f0*/  STL.64 [R1+0x16a8], R20 ;  /* 0x0016a81401007387 */ /* 0x000fe80000100a00 */
[----:B------:R-:W-:Y:S04]  /*13900*/  STL.64 [R1+0x16a0], R18 ;  /* 0x0016a01201007387 */ /* 0x000fe80000100a00 */
[----:B------:R-:W-:Y:S04]  /*13910*/  STL.64 [R1+0x1698], R16 ;  /* 0x0016981001007387 */ /* 0x000fe80000100a00 */
[----:B0-----:R-:W2:Y:S04]  /*13920*/  LDL.LU R8, [R1+0x210] ;  /* 0x0002100001087983 */ /* 0x001ea80000300800 */
[----:B------:R-:W2:Y:S04]  /*13930*/  LDL.LU R9, [R1+0x214] ;  /* 0x0002140001097983 */ /* 0x000ea80000300800 */
[----:B------:R-:W3:Y:S04]  /*13940*/  LDL.LU R10, [R1+0x218] ;  /* 0x00021800010a7983 */ /* 0x000ee80000300800 */
[----:B------:R-:W3:Y:S04]  /*13950*/  LDL.LU R11, [R1+0x21c] ;  /* 0x00021c00010b7983 */ /* 0x000ee80000300800 */
[----:B---3--:R-:W-:Y:S04]  /*13960*/  STL.64 [R1+0x1620], R10 ;  /* 0x0016200a01007387 */ /* 0x008fe80000100a00 */
[----:B--2---:R0:W-:Y:S04]  /*13970*/  STL.64 [R1+0x1618], R8 ;  /* 0x0016180801007387 */ /* 0x0041e80000100a00 */
[----:B0-----:R-:W2:Y:S04]  /*13980*/  LDL.LU R8, [R1+0x220] ;  /* 0x0002200001087983 */ /* 0x001ea80000300800 */
[----:B------:R-:W2:Y:S04]  /*13990*/  LDL.LU R9, [R1+0x224] ;  /* 0x0002240001097983 */ /* 0x000ea80000300800 */
[----:B------:R-:W3:Y:S04]  /*139a0*/  LDL.LU R10, [R1+0x228] ;  /* 0x00022800010a7983 */ /* 0x000ee80000300800 */
[----:B------:R-:W3:Y:S01]  /*139b0*/  LDL.LU R11, [R1+0x22c] ;  /* 0x00022c00010b7983 */ /* 0x000ee20000300800 */
[----:B------:R-:W-:-:S03]  /*139c0*/  F2FP.F16.E4M3.UNPACK_B R4, R0 ;  /* 0x00000000ff04723e */ /* 0x000fc600020006ff */
[----:B------:R-:W4:Y:S04]  /*139d0*/  LDL R0, [R1+0x19c] ;  /* 0x00019c0001007983 */ /* 0x000f280000100800 */
[----:B---3--:R-:W-:Y:S04]  /*139e0*/  STL.64 [R1+0x1630], R10 ;  /* 0x0016300a01007387 */ /* 0x008fe80000100a00 */
[----:B--2---:R0:W-:Y:S04]  /*139f0*/  STL.64 [R1+0x1628], R8 ;  /* 0x0016280801007387 */ /* 0x0041e80000100a00 */
[----:B0-----:R-:W2:Y:S04]  /*13a00*/  LDL.LU R8, [R1+0x60] ;  /* 0x0000600001087983 */ /* 0x001ea80000300800 */
[----:B------:R-:W2:Y:S04]  /*13a10*/  LDL.LU R9, [R1+0x64] ;  /* 0x0000640001097983 */ /* 0x000ea80000300800 */
[----:B------:R-:W3:Y:S04]  /*13a20*/  LDL.LU R10, [R1+0x68] ;  /* 0x00006800010a7983 */ /* 0x000ee80000300800 */
[----:B------:R-:W3:Y:S04]  /*13a30*/  LDL.LU R11, [R1+0x6c] ;  /* 0x00006c00010b7983 */ /* 0x000ee80000300800 */
[----:B------:R-:W5:Y:S04]  /*13a40*/  LDL.LU R12, [R1+0x70] ;  /* 0x00007000010c7983 */ /* 0x000f680000300800 */
[----:B------:R-:W5:Y:S04]  /*13a50*/  LDL.LU R13, [R1+0x74] ;  /* 0x00007400010d7983 */ /* 0x000f680000300800 */
[----:B------:R-:W2:Y:S04]  /*13a60*/  LDL.LU R14, [R1+0x78] ;  /* 0x00007800010e7983 */ /* 0x000ea80000300800 */
[----:B------:R-:W2:Y:S04]  /*13a70*/  LDL.LU R15, [R1+0x7c] ;  /* 0x00007c00010f7983 */ /* 0x000ea80000300800 */
[----:B--2---:R-:W-:Y:S04]  /*13a80*/  STL.64 [R1+0x1680], R14 ;  /* 0x0016800e01007387 */ /* 0x004fe80000100a00 */
[----:B-----5:R0:W-:Y:S04]  /*13a90*/  STL.64 [R1+0x1678], R12 ;  /* 0x0016780c01007387 */ /* 0x0201e80000100a00 */
[----:B0-----:R-:W2:Y:S04]  /*13aa0*/  LDL.LU R12, [R1+0x280] ;  /* 0x00028000010c7983 */ /* 0x001ea80000300800 */
[----:B------:R-:W2:Y:S04]  /*13ab0*/  LDL.LU R13, [R1+0x284] ;  /* 0x00028400010d7983 */ /* 0x000ea80000300800 */
[----:B------:R-:W5:Y:S04]  /*13ac0*/  LDL.LU R14, [R1+0x288] ;  /* 0x00028800010e7983 */ /* 0x000f680000300800 */
[----:B------:R-:W5:Y:S04]  /*13ad0*/  LDL.LU R15, [R1+0x28c] ;  /* 0x00028c00010f7983 */ /* 0x000f680000300800 */
[----:B------:R-:W2:Y:S04]  /*13ae0*/  LDL.LU R16, [R1+0x240] ;  /* 0x0002400001107983 */ /* 0x000ea80000300800 */
[----:B------:R-:W3:Y:S04]  /*13af0*/  LDL.LU R17, [R1+0x244] ;  /* 0x0002440001117983 */ /* 0x000ee80000300800 */
[----:B------:R-:W3:Y:S04]  /*13b00*/  LDL.LU R18, [R1+0x248] ;  /* 0x0002480001127983 */ /* 0x000ee80000300800 */
[----:B------:R-:W3:Y:S04]  /*13b10*/  LDL.LU R19, [R1+0x24c] ;  /* 0x00024c0001137983 */ /* 0x000ee80000300800 */
[----:B------:R-:W3:Y:S04]  /*13b20*/  LDL.LU R20, [R1+0x80] ;  /* 0x0000800001147983 */ /* 0x000ee80000300800 */
[----:B------:R-:W3:Y:S04]  /*13b30*/  LDL.LU R21, [R1+0x84] ;  /* 0x0000840001157983 */ /* 0x000ee80000300800 */
[----:B------:R-:W3:Y:S04]  /*13b40*/  LDL.LU R22, [R1+0x88] ;  /* 0x0000880001167983 */ /* 0x000ee80000300800 */
[----:B------:R-:W3:Y:S04]  /*13b50*/  LDL.LU R23, [R1+0x8c] ;  /* 0x00008c0001177983 */ /* 0x000ee80000300800 */
[----:B------:R-:W4:Y:S04]  /*13b60*/  LDL.LU R5, [R1+0x32c] ;  /* 0x00032c0001057983 */ /* 0x000f280000300800 */
[----:B------:R-:W4:Y:S04]  /*13b70*/  LDL.LU R6, [R1+0x328] ;  /* 0x0003280001067983 */ /* 0x000f280000300800 */
[----:B------:R-:W4:Y:S04]  /*13b80*/  LDL.LU R7, [R1+0x324] ;  /* 0x0003240001077983 */ /* 0x000f280000300800 */
[----:B------:R-:W4:Y:S04]  /*13b90*/  LDL R2, [R1+0x1e8] ;  /* 0x0001e80001027983 */ /* 0x000f280000100800 */
[----:B------:R-:W4:Y:S04]  /*13ba0*/  LDL R3, [R1+0x1ec] ;  /* 0x0001ec0001037983 */ /* 0x000f280000100800 */
[----:B-----5:R-:W-:Y:S04]  /*13bb0*/  STL.64 [R1+0x1690], R14 ;  /* 0x0016900e01007387 */ /* 0x020fe80000100a00 */
[----:B--2---:R0:W-:Y:S04]  /*13bc0*/  STL.64 [R1+0x1688], R12 ;  /* 0x0016880c01007387 */ /* 0x0041e80000100a00 */
[----:B0-----:R-:W2:Y:S04]  /*13bd0*/  LDL.LU R12, [R1+0x290] ;  /* 0x00029000010c7983 */ /* 0x001ea80000300800 */
[----:B------:R-:W2:Y:S04]  /*13be0*/  LDL.LU R13, [R1+0x294] ;  /* 0x00029400010d7983 */ /* 0x000ea80000300800 */
[----:B------:R-:W2:Y:S04]  /*13bf0*/  LDL.LU R14, [R1+0x298] ;  /* 0x00029800010e7983 */ /* 0x000ea80000300800 */
[----:B------:R-:W2:Y:S04]  /*13c00*/  LDL.LU R15, [R1+0x29c] ;  /* 0x00029c00010f7983 */ /* 0x000ea80000300800 */
[----:B---3--:R-:W-:Y:S04]  /*13c10*/  STL.64 [R1+0x1640], R10 ;  /* 0x0016400a01007387 */ /* 0x008fe80000100a00 */
[----:B------:R0:W-:Y:S04]  /*13c20*/  STL.64 [R1+0x1638], R8 ;  /* 0x0016380801007387 */ /* 0x0001e80000100a00 */
[----:B0-----:R-:W3:Y:S04]  /*13c30*/  LDL.LU R8, [R1+0x260] ;  /* 0x0002600001087983 */ /* 0x001ee80000300800 */
[----:B------:R-:W3:Y:S04]  /*13c40*/  LDL.LU R9, [R1+0x264] ;  /* 0x0002640001097983 */ /* 0x000ee80000300800 */
[----:B------:R-:W5:Y:S04]  /*13c50*/  LDL.LU R10, [R1+0x268] ;  /* 0x00026800010a7983 */ /* 0x000f680000300800 */
[----:B------:R-:W5:Y:S04]  /*13c60*/  LDL.LU R11, [R1+0x26c] ;  /* 0x00026c00010b7983 */ /* 0x000f680000300800 */
[----:B-----5:R-:W-:Y:S04]  /*13c70*/  STL.64 [R1+0x1650], R10 ;  /* 0x0016500a01007387 */ /* 0x020fe80000100a00 */
[----:B---3--:R0:W-:Y:S04]  /*13c80*/  STL.64 [R1+0x1648], R8 ;  /* 0x0016480801007387 */ /* 0x0081e80000100a00 */
[----:B0-----:R-:W3:Y:S04]  /*13c90*/  LDL.LU R8, [R1+0x270] ;  /* 0x0002700001087983 */ /* 0x001ee80000300800 */
[----:B------:R-:W3:Y:S04]  /*13ca0*/  LDL.LU R9, [R1+0x274] ;  /* 0x0002740001097983 */ /* 0x000ee80000300800 */
[----:B------:R-:W5:Y:S04]  /*13cb0*/  LDL.LU R10, [R1+0x278] ;  /* 0x00027800010a7983 */ /* 0x000f680000300800 */
[----:B------:R-:W5:Y:S01]  /*13cc0*/  LDL.LU R11, [R1+0x27c] ;  /* 0x00027c00010b7983 */ /* 0x000f620000300800 */
[----:B----4-:R-:W-:-:S02]  /*13cd0*/  F2FP.F16.E4M3.UNPACK_B R2, R2 ;  /* 0x00000002ff02723e */ /* 0x010fc400020006ff */
[----:B------:R-:W-:-:S07]  /*13ce0*/  F2FP.F16.E4M3.UNPACK_B R3, R3 ;  /* 0x00000003ff03723e */ /* 0x000fce00020006ff */
[-C--:B------:R-:W-:Y:S01]  /*13cf0*/  HMMA.16816.F32 R20, R24, R2.reuse, R20 ;  /* 0x000000021814723c */ /* 0x080fe20000001814 */
[----:B-----5:R-:W-:Y:S04]  /*13d00*/  STL.64 [R1+0x1660], R10 ;  /* 0x0016600a01007387 */ /* 0x020fe80000100a00 */
[----:B---3--:R0:W-:Y:S04]  /*13d10*/  STL.64 [R1+0x1658], R8 ;  /* 0x0016580801007387 */ /* 0x0081e80000100a00 */
[----:B0-----:R-:W3:Y:S04]  /*13d20*/  LDL.LU R8, [R1+0x230] ;  /* 0x0002300001087983 */ /* 0x001ee80000300800 */
[----:B------:R-:W3:Y:S04]  /*13d30*/  LDL.LU R9, [R1+0x234] ;  /* 0x0002340001097983 */ /* 0x000ee80000300800 */
[----:B------:R-:W4:Y:S04]  /*13d40*/  LDL.LU R10, [R1+0x238] ;  /* 0x00023800010a7983 */ /* 0x000f280000300800 */
[----:B------:R-:W4:Y:S04]  /*13d50*/  LDL.LU R11, [R1+0x23c] ;  /* 0x00023c00010b7983 */ /* 0x000f280000300800 */
[----:B----4-:R0:W-:Y:S04]  /*13d60*/  STL.64 [R1+0x1670], R10 ;  /* 0x0016700a01007387 */ /* 0x0101e80000100a00 */
[----:B0-----:R-:W4:Y:S04]  /*13d70*/  LDL R10, [R1+0x1d8] ;  /* 0x0001d800010a7983 */ /* 0x001f280000100800 */
[----:B------:R-:W5:Y:S04]  /*13d80*/  LDL R11, [R1+0x1dc] ;  /* 0x0001dc00010b7983 */ /* 0x000f680000100800 */
[----:B---3--:R-:W-:Y:S04]  /*13d90*/  STL.64 [R1+0x1668], R8 ;  /* 0x0016680801007387 */ /* 0x008fe80000100a00 */
        /* <DEDUP_REMOVED lines=15> */
[----:B------:R-:W2:Y:S01]  /*13e90*/  LDL.LU.64 R12, [R1+0x1688] ;  /* 0x00168800010c7983 */ /* 0x000ea20000300a00 */
[----:B------:R-:W-:-:S02]  /*13ea0*/  F2FP.F16.E4M3.UNPACK_B R5, R5 ;  /* 0x00000005ff05723e */ /* 0x000fc400020006ff */
[----:B------:R-:W-:Y:S02]  /*13eb0*/  F2FP.F16.E4M3.UNPACK_B R6, R6 ;  /* 0x00000006ff06723e */ /* 0x000fe400020006ff */
[----:B------:R-:W-:-:S07]  /*13ec0*/  F2FP.F16.E4M3.UNPACK_B R7, R7 ;  /* 0x00000007ff07723e */ /* 0x000fce00020006ff */
[----:B--2---:R-:W-:-:S15]  /*13ed0*/  HMMA.16816.F32 R12, R4, R2, R12 ;  /* 0x00000002040c723c */ /* 0x004fde000000180c */
[----:B------:R-:W-:-:S04]  /*13ee0*/  NOP ;  /* 0x0000000000007918 */ /* 0x000fc80000000000 */
[----:B------:R-:W-:Y:S04]  /*13ef0*/  STL.64 [R1+0x310], R12 ;  /* 0x0003100c01007387 */ /* 0x000fe80000100a00 */
[----:B------:R0:W-:Y:S04]  /*13f00*/  STL.64 [R1+0x318], R14 ;  /* 0x0003180e01007387 */ /* 0x0001e80000100a00 */
[----:B0-----:R-:W2:Y:S04]  /*13f10*/  LDL.LU.64 R14, [R1+0x1680] ;  /* 0x00168000010e7983 */ /* 0x001ea80000300a00 */
[----:B------:R-:W2:Y:S01]  /*13f20*/  LDL.LU.64 R12, [R1+0x1678] ;  /* 0x00167800010c7983 */ /* 0x000ea20000300a00 */
[----:B----4-:R-:W-:-:S02]  /*13f30*/  F2FP.F16.E4M3.UNPACK_B R2, R10 ;  /* 0x0000000aff02723e */ /* 0x010fc400020006ff */
[----:B-----5:R-:W-:-:S07]  /*13f40*/  F2FP.F16.E4M3.UNPACK_B R3, R11 ;  /* 0x0000000bff03723e */ /* 0x020fce00020006ff */
[----:B--2---:R-:W-:-:S15]  /*13f50*/  HMMA.16816.F32 R8, R24, R2, R12 ;  /* 0x000000021808723c */ /* 0x004fde000000180c */
[----:B------:R-:W-:-:S04]  /*13f60*/  NOP ;  /* 0x0000000000007918 */ /* 0x000fc80000000000 */
[----:B------:R-:W-:Y:S02]  /*13f70*/  IMAD.MOV.U32 R14, RZ, RZ, R10 ;  /* 0x000000ffff0e7224 */ /* 0x000fe400078e000a */
[----:B------:R-:W-:Y:S02]  /*13f80*/  IMAD.MOV.U32 R15, RZ, RZ, R11 ;  /* 0x000000ffff0f7224 */ /* 0x000fe400078e000b */
[----:B------:R-:W-:Y:S02]  /*13f90*/  IMAD.MOV.U32 R12, RZ, RZ, R8 ;  /* 0x000000ffff0c7224 */ /* 0x000fe400078e0008 */
[----:B------:R-:W-:Y:S01]  /*13fa0*/  IMAD.MOV.U32 R13, RZ, RZ, R9 ;  /* 0x000000ffff0d7224 */ /* 0x000fe200078e0009 */
[----:B------:R-:W2:Y:S04]  /*13fb0*/  LDL.LU.64 R10, [R1+0x1670] ;  /* 0x00167000010a7983 */ /* 0x000ea80000300a00 */
[----:B------:R-:W2:Y:S04]  /*13fc0*/  LDL.LU.64 R8, [R1+0x1668] ;  /* 0x0016680001087983 */ /* 0x000ea80000300a00 */
[----:B------:R-:W-:Y:S04]  /*13fd0*/  STL.64 [R1+0x1500], R14 ;  /* 0x0015000e01007387 */ /* 0x000fe80000100a00 */
[----:B------:R0:W-:Y:S04]  /*13fe0*/  STL.64 [R1+0x14f8], R12 ;  /* 0x0014f80c01007387 */ /* 0x0001e80000100a00 */
[----:B0-----:R-:W3:Y:S04]  /*13ff0*/  LDL.LU R12, [R1+0x250] ;  /* 0x00025000010c7983 */ /* 0x001ee80000300800 */
[----:B------:R-:W3:Y:S04]  /*14000*/  LDL.LU R13, [R1+0x254] ;  /* 0x00025400010d7983 */ /* 0x000ee80000300800 */
[----:B------:R-:W3:Y:S04]  /*14010*/  LDL.LU R14, [R1+0x258] ;  /* 0x00025800010e7983 */ /* 0x000ee80000300800 */
[----:B------:R-:W3:Y:S01]  /*14020*/  LDL.LU R15, [R1+0x25c] ;  /* 0x00025c00010f7983 */ /* 0x000ee20000300800 */
[----:B--2---:R-:W-:-:S15]  /*14030*/  HMMA.16816.F32 R8, R20, R2, R8 ;  /* 0x000000021408723c */ /* 0x004fde0000001808 */
        /* <DEDUP_REMOVED lines=17> */
[----:B------:R-:W4:Y:S02]  /*14150*/  LDL R3, [R1+0x198] ;  /* 0x0001980001037983 */ /* 0x000f240000100800 */
[----:B----4-:R-:W-:-:S02]  /*14160*/  F2FP.F16.E4M3.UNPACK_B R2, R3 ;  /* 0x00000003ff02723e */ /* 0x010fc400020006ff */
[----:B------:R-:W-:-:S07]  /*14170*/  F2FP.F16.E4M3.UNPACK_B R3, R0 ;  /* 0x00000000ff03723e */ /* 0x000fce00020006ff */
        /* <DEDUP_REMOVED lines=12> */
[-C--:B---3--:R-:W-:Y:S03]  /*14240*/  HMMA.16816.F32 R12, R16, R2.reuse, R12 ;  /* 0x00000002100c723c */ /* 0x088fe6000000180c */
[----:B------:R-:W-:Y:S04]  /*14250*/  STL.64 [R1+0x15f0], R22 ;  /* 0x0015f01601007387 */ /* 0x000fe80000100a00 */
[----:B------:R-:W-:Y:S04]  /*14260*/  STL.64 [R1+0x15e8], R20 ;  /* 0x0015e81401007387 */ /* 0x000fe80000100a00 */
[----:B------:R-:W-:Y:S04]  /*14270*/  STL.64 [R1+0x15e0], R18 ;  /* 0x0015e01201007387 */ /* 0x000fe80000100a00 */
[----:B------:R-:W-:Y:S04]  /*14280*/  STL.64 [R1+0x15d8], R16 ;  /* 0x0015d81001007387 */ /* 0x000fe80000100a00 */
[----:B------:R0:W-:Y:S04]  /*14290*/  STL.64 [R1+0x2b0], R12 ;  /* 0x0002b00c01007387 */ /* 0x0001e80000100a00 */
[----:B------:R1:W-:Y:S04]  /*142a0*/  STL.64 [R1+0x2b8], R14 ;  /* 0x0002b80e01007387 */ /* 0x0003e80000100a00 */
[----:B------:R-:W-:Y:S04]  /*142b0*/  STL.64 [R1+0x15d0], R6 ;  /* 0x0015d00601007387 */ /* 0x000fe80000100a00 */
[----:B------:R-:W-:Y:S01]  /*142c0*/  STL.64 [R1+0x15c8], R4 ;  /* 0x0015c80401007387 */ /* 0x000fe20000100a00 */
[----:B--2---:R-:W-:-:S15]  /*142d0*/  HMMA.16816.F32 R8, R4, R2, R8 ;  /* 0x000000020408723c */ /* 0x004fde0000001808 */
[----:B------:R-:W-:-:S04]  /*142e0*/  NOP ;  /* 0x0000000000007918 */ /* 0x000fc80000000000 */
[----:B------:R-:W-:Y:S04]  /*142f0*/  STL.64 [R1+0x2e0], R8 ;  /* 0x0002e00801007387 */ /* 0x000fe80000100a00 */
[----:B------:R-:W-:Y:S04]  /*14300*/  STL.64 [R1+0x2e8], R10 ;  /* 0x0002e80a01007387 */ /* 0x000fe80000100a00 */
[----:B0-----:R-:W2:Y:S04]  /*14310*/  LDL.LU R12, [R1+0xe0] ;  /* 0x0000e000010c7983 */ /* 0x001ea80000300800 */
[----:B------:R-:W2:Y:S04]  /*14320*/  LDL.LU R13, [R1+0xe4] ;  /* 0x0000e400010d7983 */ /* 0x000ea80000300800 */
[----:B-1----:R-:W3:Y:S04]  /*14330*/  LDL.LU R14, [R1+0xe8] ;  /* 0x0000e800010e7983 */ /* 0x002ee80000300800 */
[----:B------:R-:W3:Y:S04]  /*14340*/  LDL.LU R15, [R1+0xec] ;  /* 0x0000ec00010f7983 */ /* 0x000ee80000300800 */
[----:B---3--:R-:W-:Y:S04]  /*14350*/  STL.64 [R1+0x1510], R14 ;  /* 0x0015100e01007387 */ /* 0x008fe80000100a00 */
[----:B--2---:R0:W-:Y:S04]  /*14360*/  STL.64 [R1+0x1508], R12 ;  /* 0x0015080c01007387 */ /* 0x0041e80000100a00 */
[----:B0-----:R-:W2:Y:S04]  /*14370*/  LDL.LU R12, [R1+0x100] ;  /* 0x00010000010c7983 */ /* 0x001ea80000300800 */
[----:B------:R-:W2:Y:S04]  /*14380*/  LDL.LU R13, [R1+0x104] ;  /* 0x00010400010d7983 */ /* 0x000ea80000300800 */
[----:B------:R-:W3:Y:S01]  /*14390*/  LDL.LU R14, [R1+0x108] ;  /* 0x00010800010e7983 */ /* 0x000ee20000300800 */
[----:B------:R-:W-:-:S03]  /*143a0*/  IMAD.MOV.U32 R15, RZ, RZ, R28 ;  /* 0x000000ffff0f7224 */ /* 0x000fc600078e001c */
[----:B------:R-:W4:Y:S04]  /*143b0*/  LDL.LU R28, [R1+0x1614] ;  /* 0x00161400011c7983 */ /* 0x000f280000300800 */
[----:B---3--:R-:W-:Y:S04]  /*143c0*/  STL.64 [R1+0x1520], R14 ;  /* 0x0015200e01007387 */ /* 0x008fe80000100a00 */
[----:B--2---:R0:W-:Y:S04]  /*143d0*/  STL.64 [R1+0x1518], R12 ;  /* 0x0015180c01007387 */ /* 0x0041e80000100a00 */
[----:B0-----:R-:W2:Y:S04]  /*143e0*/  LDL.LU R12, [R1+0x90] ;  /* 0x00009000010c7983 */ /* 0x001ea80000300800 */
[----:B------:R-:W2:Y:S04]  /*143f0*/  LDL.LU R13, [R1+0x94] ;  /* 0x00009400010d7983 */ /* 0x000ea80000300800 */
[----:B------:R-:W3:Y:S04]  /*14400*/  LDL.LU R14, [R1+0x98] ;  /* 0x00009800010e7983 */ /* 0x000ee80000300800 */
[----:B------:R-:W3:Y:S04]  /*14410*/  LDL.LU R15, [R1+0x9c] ;  /* 0x00009c00010f7983 */ /* 0x000ee80000300800 */
[----:B------:R-:W5:Y:S04]  /*14420*/  LDL R0, [R1+0xdc] ;  /* 0x0000dc0001007983 */ /* 0x000f680000100800 */
[----:B---3--:R-:W-:Y:S04]  /*14430*/  STL.64 [R1+0x1530], R14 ;  /* 0x0015300e01007387 */ /* 0x008fe80000100a00 */
[----:B--2---:R0:W-:Y:S04]  /*14440*/  STL.64 [R1+0x1528], R12 ;  /* 0x0015280c01007387 */ /* 0x0041e80000100a00 */
[----:B0-----:R-:W2:Y:S04]  /*14450*/  LDL.LU R12, [R1+0x110] ;  /* 0x00011000010c7983 */ /* 0x001ea80000300800 */
[----:B------:R-:W2:Y:S04]  /*14460*/  LDL.LU R13, [R1+0x114] ;  /* 0x00011400010d7983 */ /* 0x000ea80000300800 */
[----:B------:R-:W3:Y:S01]  /*14470*/  LDL.LU R14, [R1+0x118] ;  /* 0x00011800010e7983 */ /* 0x000ee20000300800 */
[----:B----4-:R-:W-:-:S03]  /*14480*/  IMAD.MOV.U32 R15, RZ, RZ, R28 ;  /* 0x000000ffff0f7224 */ /* 0x010fc600078e001c */
[----:B------:R-:W4:Y:S04]  /*14490*/  LDL.LU R28, [R1+0x1610] ;  /* 0x00161000011c7983 */ /* 0x000f280000300800 */
[----:B---3--:R-:W-:Y:S04]  /*144a0*/  STL.64 [R1+0x1540], R14 ;  /* 0x0015400e01007387 */ /* 0x008fe80000100a00 */
[----:B--2---:R0:W-:Y:S04]  /*144b0*/  STL.64 [R1+0x1538], R12 ;  /* 0x0015380c01007387 */ /* 0x0041e80000100a00 */
        /* <DEDUP_REMOVED lines=30> */
[----:B------:R-:W2:Y:S04]  /*146a0*/  LDL.LU R4, [R1+0x1c0] ;  /* 0x0001c00001047983 */ /* 0x000ea80000300800 */
[----:B------:R-:W4:Y:S04]  /*146b0*/  LDL.LU R5, [R1+0x1c4] ;  /* 0x0001c40001057983 */ /* 0x000f280000300800 */
[----:B------:R-:W4:Y:S04]  /*146c0*/  LDL.LU R6, [R1+0x1c8] ;  /* 0x0001c80001067983 */ /* 0x000f280000300800 */
[----:B------:R-:W4:Y:S04]  /*146d0*/  LDL.LU R7, [R1+0x1cc] ;  /* 0x0001cc0001077983 */ /* 0x000f280000300800 */
[----:B------:R-:W4:Y:S04]  /*146e0*/  LDL.LU R16, [R1+0x1f0] ;  /* 0x0001f00001107983 */ /* 0x000f280000300800 */
[----:B------:R-:W4:Y:S04]  /*146f0*/  LDL.LU R17, [R1+0x1f4] ;  /* 0x0001f40001117983 */ /* 0x000f280000300800 */
[----:B------:R-:W5:Y:S04]  /*14700*/  LDL.LU R18, [R1+0x1f8] ;  /* 0x0001f80001127983 */ /* 0x000f680000300800 */
[----:B------:R-:W5:Y:S04]  /*14710*/  LDL.LU R19, [R1+0x1fc] ;  /* 0x0001fc0001137983 */ /* 0x000f680000300800 */
[----:B------:R-:W5:Y:S04]  /*14720*/  LDL.LU R20, [R1+0x200] ;  /* 0x0002000001147983 */ /* 0x000f680000300800 */
[----:B------:R-:W5:Y:S04]  /*14730*/  LDL.LU R21, [R1+0x204] ;  /* 0x0002040001157983 */ /* 0x000f680000300800 */
[----:B------:R-:W5:Y:S04]  /*14740*/  LDL.LU R22, [R1+0x208] ;  /* 0x0002080001167983 */ /* 0x000f680000300800 */
[----:B------:R-:W5:Y:S04]  /*14750*/  LDL.LU R23, [R1+0x20c] ;  /* 0x00020c0001177983 */ /* 0x000f680000300800 */
        /* <DEDUP_REMOVED lines=16> */
[----:B0-----:R-:W2:Y:S01]  /*14860*/  LDL.LU R12, [R1+0x1a0] ;  /* 0x0001a000010c7983 */ /* 0x001ea20000300800 */
[----:B----4-:R-:W-:-:S03]  /*14870*/  IMAD.MOV.U32 R13, RZ, RZ, R28 ;  /* 0x000000ffff0d7224 */ /* 0x010fc600078e001c */
[----:B------:R-:W3:Y:S04]  /*14880*/  LDL.LU R28, [R1+0x1600] ;  /* 0x00160000011c7983 */ /* 0x000ee80000300800 */
[----:B------:R-:W4:Y:S04]  /*14890*/  LDL.LU R14, [R1+0x1a8] ;  /* 0x0001a800010e7983 */ /* 0x000f280000300800 */
[----:B------:R-:W4:Y:S04]  /*148a0*/  LDL.LU R15, [R1+0x1ac] ;  /* 0x0001ac00010f7983 */ /* 0x000f280000300800 */
[----:B----4-:R3:W-:Y:S04]  /*148b0*/  STL.64 [R1+0x15c0], R14 ;  /* 0x0015c00e01007387 */ /* 0x0107e80000100a00 */
[----:B--2---:R0:W-:Y:S01]  /*148c0*/  STL.64 [R1+0x15b8], R12 ;  /* 0x0015b80c01007387 */ /* 0x0041e20000100a00 */
[----:B---3--:R-:W-:-:S03]  /*148d0*/  IMAD.MOV.U32 R14, RZ, RZ, R28 ;  /* 0x000000ffff0e7224 */ /* 0x008fc600078e001c */
[----:B0-----:R-:W2:Y:S04]  /*148e0*/  LDL.LU R12, [R1+0x1b0] ;  /* 0x0001b000010c7983 */ /* 0x001ea80000300800 */
[----:B------:R-:W2:Y:S04]  /*148f0*/  LDL.LU R13, [R1+0x1b4] ;  /* 0x0001b400010d7983 */ /* 0x000ea80000300800 */
[----:B------:R-:W3:Y:S01]  /*14900*/  LDL.LU R28, [R1+0x15fc] ;  /* 0x0015fc00011c7983 */ /* 0x000ee20000300800 */
[----:B-----5:R-:W-:-:S03]  /*14910*/  F2FP.F16.E4M3.UNPACK_B R3, R3 ;  /* 0x00000003ff03723e */ /* 0x020fc600020006ff */
[----:B------:R-:W2:Y:S04]  /*14920*/  LDL.LU R15, [R1+0x1bc] ;  /* 0x0001bc00010f7983 */ /* 0x000ea80000300800 */
[----:B------:R-:W4:Y:S04]  /*14930*/  LDL.LU R8, [R1+0x10] ;  /* 0x0000100001087983 */ /* 0x000f280000300800 */
[----:B------:R-:W4:Y:S04]  /*14940*/  LDL.LU R9, [R1+0x14] ;  /* 0x0000140001097983 */ /* 0x000f280000300800 */
[----:B------:R-:W4:Y:S01]  /*14950*/  LDL.LU R10, [R1+0x18] ;  /* 0x00001800010a7983 */ /* 0x000f220000300800 */
[----:B------:R-:W-:-:S03]  /*14960*/  IMAD.MOV.U32 R11, RZ, RZ, R29 ;  /* 0x000000ffff0b7224 */ /* 0x000fc600078e001d */
[----:B------:R-:W5:Y:S01]  /*14970*/  LDL.LU R29, [R1+0x15f8] ;  /* 0x0015f800011d7983 */ /* 0x000f620000300800 */
[----:B---3--:R-:W-:-:S07]  /*14980*/  F2FP.F16.E4M3.UNPACK_B R2, R28 ;  /* 0x0000001cff02723e */ /* 0x008fce00020006ff */
[----:B------:R-:W-:Y:S01]  /*14990*/  HMMA.16816.F32 R20, R24, R2, R20 ;  /* 0x000000021814723c */ /* 0x000fe20000001814 */
[----:B------:R0:W-:Y:S04]  /*149a0*/  STL [R1+0x14d0], R28 ;  /* 0x0014d01c01007387 */ /* 0x0001e80000100800 */
[----:B0-----:R-:W3:-:S14]  /*149b0*/  LDL R28, [R1+0x12c] ;  /* 0x00012c00011c7983 */ /* 0x001edc0000100800 */
        /* <DEDUP_REMOVED lines=22> */
[----:B------:R-:W2:Y:S02]  /*14b20*/  LDL R3, [R1+0x128] ;  /* 0x0001280001037983 */ /* 0x000ea40000100800 */
[----:B--2---:R-:W-:-:S02]  /*14b30*/  F2FP.F16.E4M3.UNPACK_B R2, R3 ;  /* 0x00000003ff02723e */ /* 0x004fc400020006ff */
[----:B---3--:R-:W-:-:S07]  /*14b40*/  F2FP.F16.E4M3.UNPACK_B R3, R28 ;  /* 0x0000001cff03723e */ /* 0x008fce00020006ff */
[----:B------:R-:W-:-:S15]  /*14b50*/  HMMA.16816.F32 R12, R24, R2, R12 ;  /* 0x00000002180c723c */ /* 0x000fde000000180c */
[----:B------:R-:W-:-:S04]  /*14b60*/  NOP ;  /* 0x0000000000007918 */ /* 0x000fc80000000000 */
[----:B------:R-:W-:Y:S04]  /*14b70*/  STL.64 [R1+0x40], R12 ;  /* 0x0000400c01007387 */ /* 0x000fe80000100a00 */
[----:B------:R0:W-:Y:S01]  /*14b80*/  STL [R1+0x48], R14 ;  /* 0x0000480e01007387 */ /* 0x0001e20000100800 */
[----:B------:R-:W-:-:S03]  /*14b90*/  IMAD.MOV.U32 R28, RZ, RZ, R15 ;  /* 0x000000ffff1c7224 */ /* 0x000fc600078e000f */
[----:B0-----:R-:W2:Y:S04]  /*14ba0*/  LDL.LU.64 R14, [R1+0x15b0] ;  /* 0x0015b000010e7983 */ /* 0x001ea80000300a00 */
[----:B------:R-:W2:Y:S04]  /*14bb0*/  LDL.LU.64 R12, [R1+0x15a8] ;  /* 0x0015a800010c7983 */ /* 0x000ea80000300a00 */
[----:B------:R0:W-:Y:S04]  /*14bc0*/  STL [R1+0x14d4], R28 ;  /* 0x0014d41c01007387 */ /* 0x0001e80000100800 */
[----:B0-----:R-:W3:Y:S01]  /*14bd0*/  LDL R28, [R1+0xfc] ;  /* 0x0000fc00011c7983 */ /* 0x001ee20000100800 */
        /* <DEDUP_REMOVED lines=46> */
[----:B------:R-:W3:Y:S02]  /*14ec0*/  LDL R3, [R1+0xd8] ;  /* 0x0000d80001037983 */ /* 0x000ee40000100800 */
[----:B---3--:R-:W-:-:S02]  /*14ed0*/  F2FP.F16.E4M3.UNPACK_B R2, R3 ;  /* 0x00000003ff02723e */ /* 0x008fc400020006ff */
        /* <DEDUP_REMOVED lines=22> */
[----:B------:R0:W-:Y:S01]  /*15040*/  STL [R1+0x268], R14 ;  /* 0x0002680e01007387 */ /* 0x0001e20000100800 */
[----:B------:R-:W-:-:S03]  /*15050*/  IMAD.MOV.U32 R0, RZ, RZ, R15 ;  /* 0x000000ffff007224 */ /* 0x000fc600078e000f */
[----:B0-----:R-:W2:Y:S04]  /*15060*/  LDL.LU.64 R14, [R1+0x1500] ;  /* 0x00150000010e7983 */ /* 0x001ea80000300a00 */
[----:B------:R-:W3:Y:S04]  /*15070*/  LDL.LU.64 R12, [R1+0x14f8] ;  /* 0x0014f800010c7983 */ /* 0x000ee80000300a00 */
[----:B------:R-:W2:Y:S01]  /*15080*/  LDL R3, [R1+0xac] ;  /* 0x0000ac0001037983 */ /* 0x000ea20000100800 */
[----:B-----5:R-:W-:-:S03]  /*15090*/  F2FP.F16.E4M3.UNPACK_B R2, R29 ;  /* 0x0000001dff02723e */ /* 0x020fc600020006ff */
[----:B------:R-:W-:Y:S01]  /*150a0*/  STL [R1+0x1388], R0 ;  /* 0x0013880001007387 */ /* 0x000fe20000100800 */
[----:B--2---:R-:W-:-:S07]  /*150b0*/  F2FP.F16.E4M3.UNPACK_B R3, R3 ;  /* 0x00000003ff03723e */ /* 0x004fce00020006ff */
[----:B----4-:R-:W-:Y:S01]  /*150c0*/  HMMA.16816.F32 R24, R24, R2, R8 ;  /* 0x000000021818723c */ /* 0x010fe20000001808 */
[----:B------:R-:W2:Y:S04]  /*150d0*/  LDL.LU.64 R10, [R1+0x14f0] ;  /* 0x0014f000010a7983 */ /* 0x000ea80000300a00 */
[----:B------:R-:W2:-:S14]  /*150e0*/  LDL.LU.64 R8, [R1+0x14e8] ;  /* 0x0014e80001087983 */ /* 0x000e9c0000300a00 */
[----:B------:R0:W-:Y:S04]  /*150f0*/  STL.64 [R1+0x10], R24 ;  /* 0x0000101801007387 */ /* 0x0001e80000100a00 */
[----:B------:R1:W-:Y:S04]  /*15100*/  STL.64 [R1+0x18], R26 ;  /* 0x0000181a01007387 */ /* 0x0003e80000100a00 */
[----:B0-----:R-:W4:Y:S04]  /*15110*/  LDL.LU R24, [R1] ;  /* 0x0000000001187983 */ /* 0x001f280000300800 */
[----:B------:R-:W4:Y:S04]  /*15120*/  LDL.LU R25, [R1+0x4] ;  /* 0x0000040001197983 */ /* 0x000f280000300800 */
[----:B-1----:R-:W4:Y:S04]  /*15130*/  LDL.LU R26, [R1+0x8] ;  /* 0x00000800011a7983 */ /* 0x002f280000300800 */
[----:B------:R-:W4:Y:S02]  /*15140*/  LDL.LU R27, [R1+0xc] ;  /* 0x00000c00011b7983 */ /* 0x000f240000300800 */
[----:B----4-:R-:W-:Y:S02]  /*15150*/  HMMA.16816.F32 R24, R20, R2, R24 ;  /* 0x000000021418723c */ /* 0x010fe40000001818 */
[----:B------:R-:W4:Y:S04]  /*15160*/  LDL.LU R20, [R1+0x1e8] ;  /* 0x0001e80001147983 */ /* 0x000f280000300800 */
[----:B------:R-:W5:-:S13]  /*15170*/  LDL.LU R21, [R1+0x1ec] ;  /* 0x0001ec0001157983 */ /* 0x000f5a0000300800 */
[----:B------:R-:W-:Y:S04]  /*15180*/  STL.64 [R1], R24 ;  /* 0x0000001801007387 */ /* 0x000fe80000100a00 */
[----:B------:R2:W-:Y:S04]  /*15190*/  STL.64 [R1+0x8], R26 ;  /* 0x0000081a01007387 */ /* 0x0005e80000100a00 */
[----:B------:R-:W4:Y:S04]  /*151a0*/  LDL.LU R22, [R1+0x198] ;  /* 0x0001980001167983 */ /* 0x000f280000300800 */
[----:B------:R-:W4:Y:S01]  /*151b0*/  LDL.LU R23, [R1+0x19c] ;  /* 0x00019c0001177983 */ /* 0x000f220000300800 */
[----:B--2---:R-:W-:Y:S03]  /*151c0*/  HMMA.16816.F32 R24, R16, R2, R8 ;  /* 0x000000021018723c */ /* 0x004fe60000001808 */
[----:B------:R-:W2:Y:S04]  /*151d0*/  LDL.LU R16, [R1+0x414] ;  /* 0x0004140001107983 */ /* 0x000ea80000300800 */
[----:B------:R-:W2:Y:S04]  /*151e0*/  LDL.LU R17, [R1+0x410] ;  /* 0x0004100001117983 */ /* 0x000ea80000300800 */
[----:B------:R-:W2:Y:S04]  /*151f0*/  LDL.LU R18, [R1+0x1d8] ;  /* 0x0001d80001127983 */ /* 0x000ea80000300800 */
[----:B------:R-:W2:Y:S01]  /*15200*/  LDL.LU R19, [R1+0x1dc] ;  /* 0x0001dc0001137983 */ /* 0x000ea20000300800 */
[----:B---3--:R-:W-:-:S02]  /*15210*/  IMAD.MOV.U32 R8, RZ, RZ, R12 ;  /* 0x000000ffff087224 */ /* 0x008fc400078e000c */
[----:B------:R-:W-:Y:S01]  /*15220*/  IMAD.MOV.U32 R9, RZ, RZ, R13 ;  /* 0x000000ffff097224 */ /* 0x000fe200078e000d */
[----:B------:R-:W3:Y:S04]  /*15230*/  LDL.LU R12, [R1+0x14e4] ;  /* 0x0014e400010c7983 */ /* 0x000ee80000300800 */
[----:B------:R-:W3:Y:S01]  /*15240*/  LDL.LU R13, [R1+0x14e0] ;  /* 0x0014e000010d7983 */ /* 0x000ee20000300800 */
[----:B------:R-:W-:Y:S02]  /*15250*/  IMAD.MOV.U32 R10, RZ, RZ, R14 ;  /* 0x000000ffff0a7224 */ /* 0x000fe400078e000e */
[----:B------:R-:W-:Y:S01]  /*15260*/  IMAD.MOV.U32 R11, RZ, RZ, R15 ;  /* 0x000000ffff0b7224 */ /* 0x000fe200078e000f */
[----:B------:R-:W3:Y:S04]  /*15270*/  LDL.LU R14, [R1+0x14dc] ;  /* 0x0014dc00010e7983 */ /* 0x000ee80000300800 */
[----:B------:R-:W3:Y:S04]  /*15280*/  LDL.LU R15, [R1+0x14d8] ;  /* 0x0014d800010f7983 */ /* 0x000ee80000300800 */
[----:B------:R-:W-:Y:S04]  /*15290*/  STL.64 [R1+0x1398], R26 ;  /* 0x0013981a01007387 */ /* 0x000fe80000100a00 */
[----:B------:R0:W-:Y:S04]  /*152a0*/  STL.64 [R1+0x1390], R24 ;  /* 0x0013901801007387 */ /* 0x0001e80000100a00 */
[----:B0-----:R-:W2:Y:S04]  /*152b0*/  LDL.LU R24, [R1+0x80] ;  /* 0x0000800001187983 */ /* 0x001ea80000300800 */
[----:B------:R-:W2:Y:S04]  /*152c0*/  LDL.LU R25, [R1+0x84] ;  /* 0x0000840001197983 */ /* 0x000ea80000300800 */
[----:B------:R-:W2:Y:S04]  /*152d0*/  LDL.LU R26, [R1+0x88] ;  /* 0x00008800011a7983 */ /* 0x000ea80000300800 */
[----:B------:R-:W2:Y:S01]  /*152e0*/  LDL.LU R27, [R1+0x8c] ;  /* 0x00008c00011b7983 */ /* 0x000ea20000300800 */
[----:B---3--:R-:W-:-:S15]  /*152f0*/  HMMA.16816.F32 R4, R4, R2, R12 ;  /* 0x000000020404723c */ /* 0x008fde000000180c */
[----:B------:R-:W-:-:S04]  /*15300*/  NOP ;  /* 0x0000000000007918 */ /* 0x000fc80000000000 */
[----:B------:R-:W-:Y:S04]  /*15310*/  STL.64 [R1+0x1a0], R4 ;  /* 0x0001a00401007387 */ /* 0x000fe80000100a00 */
[----:B------:R0:W-:Y:S04]  /*15320*/  STL [R1+0x1a8], R6 ;  /* 0x0001a80601007387 */ /* 0x0001e80000100800 */
[----:B------:R-:W3:Y:S04]  /*15330*/  LDL.LU R14, [R1+0x41c] ;  /* 0x00041c00010e7983 */ /* 0x000ee80000300800 */
[----:B------:R-:W3:Y:S01]  /*15340*/  LDL.LU R15, [R1+0x418] ;  /* 0x00041800010f7983 */ /* 0x000ee20000300800 */
[----:B----4-:R-:W-:-:S02]  /*15350*/  F2FP.F16.E4M3.UNPACK_B R20, R20.H1 ;  /* 0x00000014ff14723e */ /* 0x010fc400030006ff */
[----:B-----5:R-:W-:Y:S01]  /*15360*/  F2FP.F16.E4M3.UNPACK_B R21, R21.H1 ;  /* 0x00000015ff15723e */ /* 0x020fe200030006ff */
[----:B------:R-:W-:Y:S01]  /*15370*/  IMAD.MOV.U32 R0, RZ, RZ, R7 ;  /* 0x000000ffff007224 */ /* 0x000fe200078e0007 */
[----:B--2---:R-:W-:Y:S02]  /*15380*/  F2FP.F16.E4M3.UNPACK_B R18, R18.H1 ;  /* 0x00000012ff12723e */ /* 0x004fe400030006ff */
[----:B------:R-:W-:Y:S02]  /*15390*/  F2FP.F16.E4M3.UNPACK_B R19, R19.H1 ;  /* 0x00000013ff13723e */ /* 0x000fe400030006ff */
[----:B------:R-:W-:Y:S01]  /*153a0*/  STL [R1+0x13f0], R0 ;  /* 0x0013f00001007387 */ /* 0x000fe20000100800 */
[----:B---3--:R-:W-:Y:S02]  /*153b0*/  F2FP.F16.E4M3.UNPACK_B R12, R14 ;  /* 0x0000000eff0c723e */ /* 0x008fe400020006ff */
[----:B------:R-:W-:Y:S02]  /*153c0*/  F2FP.F16.E4M3.UNPACK_B R13, R15 ;  /* 0x0000000fff0d723e */ /* 0x000fe400020006ff */
[----:B------:R-:W-:-:S02]  /*153d0*/  F2FP.F16.E4M3.UNPACK_B R14, R16 ;  /* 0x00000010ff0e723e */ /* 0x000fc400020006ff */
[----:B------:R-:W-:-:S07]  /*153e0*/  F2FP.F16.E4M3.UNPACK_B R15, R17 ;  /* 0x00000011ff0f723e */ /* 0x000fce00020006ff */
[----:B0-----:R-:W-:-:S15]  /*153f0*/  HMMA.16816.F32 R4, R12, R20, R24 ;  /* 0x000000140c04723c */ /* 0x001fde0000001818 */
[----:B------:R-:W-:-:S04]  /*15400*/  NOP ;  /* 0x0000000000007918 */ /* 0x000fc80000000000 */
[----:B------:R-:W-:Y:S04]  /*15410*/  STL.64 [R1+0x1f0], R4 ;  /* 0x0001f00401007387 */ /* 0x000fe80000100a00 */
[----:B------:R0:W-:Y:S02]  /*15420*/  STL.64 [R1+0x1f8], R6 ;  /* 0x0001f80601007387 */ /* 0x0001e40000100a00 */
[----:B0-----:R-:W-:Y:S02]  /*15430*/  HMMA.16816.F32 R4, R12, R18, R8 ;  /* 0x000000120c04723c */ /* 0x001fe40000001808 */
[----:B------:R-:W2:-:S15]  /*15440*/  LDL.LU R11, [R1+0xdc] ;  /* 0x0000dc00010b7983 */ /* 0x000e9e0000300800 */
[----:B------:R-:W-:Y:S02]  /*15450*/  NOP ;  /* 0x0000000000007918 */ /* 0x000fe40000000000 */
[----:B------:R-:W-:Y:S04]  /*15460*/  STL.64 [R1+0x200], R4 ;  /* 0x0002000401007387 */ /* 0x000fe80000100a00 */
[----:B------:R-:W-:Y:S04]  /*15470*/  STL.64 [R1+0x208], R6 ;  /* 0x0002080601007387 */ /* 0x000fe80000100a00 */
[----:B------:R-:W3:Y:S04]  /*15480*/  LDL.LU R17, [R1+0xac] ;  /* 0x0000ac0001117983 */ /* 0x000ee80000300800 */
[----:B------:R-:W-:Y:S04]  /*15490*/  STL.64 [R1+0x1498], R18 ;  /* 0x0014981201007387 */ /* 0x000fe80000100a00 */
[----:B---3--:R0:W-:Y:S04]  /*154a0*/  STL [R1+0x1494], R17 ;  /* 0x0014941101007387 */ /* 0x0081e80000100800 */
[----:B------:R-:W3:Y:S04]  /*154b0*/  LDL.LU R16, [R1+0x30] ;  /* 0x0000300001107983 */ /* 0x000ee80000300800 */
[----:B0-----:R-:W3:Y:S04]  /*154c0*/  LDL.LU R17, [R1+0x34] ;  /* 0x0000340001117983 */ /* 0x001ee80000300800 */
[----:B------:R-:W4:Y:S01]  /*154d0*/  LDL.LU R18, [R1+0x38] ;  /* 0x0000380001127983 */ /* 0x000f220000300800 */
[----:B------:R-:W-:-:S03]  /*154e0*/  IMAD.MOV.U32 R19, RZ, RZ, R28 ;  /* 0x000000ffff137224 */ /* 0x000fc600078e001c */
[----:B------:R-:W5:Y:S04]  /*154f0*/  LDL.LU R28, [R1+0x14d4] ;  /* 0x0014d400011c7983 */ /* 0x000f680000300800 */
[----:B------:R-:W2:Y:S04]  /*15500*/  LDL.LU R6, [R1+0x15c] ;  /* 0x00015c0001067983 */ /* 0x000ea80000300800 */
[----:B------:R-:W2:Y:S04]  /*15510*/  LDL.LU R7, [R1+0x128] ;  /* 0x0001280001077983 */ /* 0x000ea80000300800 */
[----:B------:R-:W2:Y:S04]  /*15520*/  LDL.LU R8, [R1+0x12c] ;  /* 0x00012c0001087983 */ /* 0x000ea80000300800 */
[----:B------:R-:W2:Y:S04]  /*15530*/  LDL.LU R9, [R1+0xf8] ;  /* 0x0000f80001097983 */ /* 0x000ea80000300800 */
[----:B----4-:R-:W-:Y:S04]  /*15540*/  STL.64 [R1+0x14a8], R18 ;  /* 0x0014a81201007387 */ /* 0x010fe80000100a00 */
[----:B---3--:R0:W-:Y:S04]  /*15550*/  STL.64 [R1+0x14a0], R16 ;  /* 0x0014a01001007387 */ /* 0x0081e80000100a00 */
[----:B0-----:R-:W3:Y:S04]  /*15560*/  LDL.LU R16, [R1+0x40] ;  /* 0x0000400001107983 */ /* 0x001ee80000300800 */
[----:B------:R-:W3:Y:S04]  /*15570*/  LDL.LU R17, [R1+0x44] ;  /* 0x0000440001117983 */ /* 0x000ee80000300800 */
[----:B------:R-:W4:Y:S01]  /*15580*/  LDL.LU R18, [R1+0x48] ;  /* 0x0000480001127983 */ /* 0x000f220000300800 */
[----:B-----5:R-:W-:-:S03]  /*15590*/  IMAD.MOV.U32 R19, RZ, RZ, R28 ;  /* 0x000000ffff137224 */ /* 0x020fc600078e001c */
[----:B------:R-:W5:Y:S04]  /*155a0*/  LDL.LU R28, [R1+0x14d0] ;  /* 0x0014d000011c7983 */ /* 0x000f680000300800 */
[----:B----4-:R-:W-:Y:S04]  /*155b0*/  STL.64 [R1+0x14b8], R18 ;  /* 0x0014b81201007387 */ /* 0x010fe80000100a00 */
[----:B---3--:R0:W-:Y:S04]  /*155c0*/  STL.64 [R1+0x14b0], R16 ;  /* 0x0014b01001007387 */ /* 0x0081e80000100a00 */
[----:B0-----:R-:W3:Y:S04]  /*155d0*/  LDL.LU R16, [R1+0x50] ;  /* 0x0000500001107983 */ /* 0x001ee80000300800 */
[----:B------:R-:W3:Y:S04]  /*155e0*/  LDL.LU R17, [R1+0x54] ;  /* 0x0000540001117983 */ /* 0x000ee80000300800 */
[----:B------:R-:W4:Y:S04]  /*155f0*/  LDL.LU R18, [R1+0x58] ;  /* 0x0000580001127983 */ /* 0x000f280000300800 */
[----:B------:R-:W4:Y:S01]  /*15600*/  LDL.LU R19, [R1+0x5c] ;  /* 0x00005c0001137983 */ /* 0x000f220000300800 */
[----:B------:R-:W-:-:S02]  /*15610*/  F2FP.F16.E4M3.UNPACK_B R3, R23.H1 ;  /* 0x00000017ff03723e */ /* 0x000fc400030006ff */
[----:B------:R-:W-:Y:S01]  /*15620*/  F2FP.F16.E4M3.UNPACK_B R2, R22.H1 ;  /* 0x00000016ff02723e */ /* 0x000fe200030006ff */
[----:B----4-:R-:W-:Y:S04]  /*15630*/  STL.64 [R1+0x14c8], R18 ;  /* 0x0014c81201007387 */ /* 0x010fe80000100a00 */
[----:B---3--:R0:W-:Y:S04]  /*15640*/  STL.64 [R1+0x14c0], R16 ;  /* 0x0014c01001007387 */ /* 0x0081e80000100a00 */
[----:B0-----:R-:W3:Y:S04]  /*15650*/  LDL.LU R16, [R1+0x60] ;  /* 0x0000600001107983 */ /* 0x001ee80000300800 */
[----:B------:R-:W3:Y:S04]  /*15660*/  LDL.LU R17, [R1+0x64] ;  /* 0x0000640001117983 */ /* 0x000ee80000300800 */
[----:B------:R-:W3:Y:S04]  /*15670*/  LDL.LU R18, [R1+0x68] ;  /* 0x0000680001127983 */ /* 0x000ee80000300800 */
[----:B------:R-:W3:Y:S04]  /*15680*/  LDL.LU R19, [R1+0x6c] ;  /* 0x00006c0001137983 */ /* 0x000ee80000300800 */
[----:B------:R-:W4:Y:S04]  /*15690*/  LDL.LU R10, [R1+0xfc] ;  /* 0x0000fc00010a7983 */ /* 0x000f280000300800 */
[----:B------:R-:W2:Y:S04]  /*156a0*/  LDL.LU R23, [R1+0xd8] ;  /* 0x0000d80001177983 */ /* 0x000ea80000300800 */
[----:B------:R-:W2:Y:S04]  /*156b0*/  LDL.LU R0, [R1+0x424] ;  /* 0x0004240001007983 */ /* 0x000ea80000300800 */
[----:B------:R-:W2:Y:S04]  /*156c0*/  LDL.LU R24, [R1+0x430] ;  /* 0x0004300001187983 */ /* 0x000ea80000300800 */
[----:B------:R-:W2:Y:S04]  /*156d0*/  LDL.LU R25, [R1+0x42c] ;  /* 0x00042c0001197983 */ /* 0x000ea80000300800 */
[----:B------:R-:W2:Y:S04]  /*156e0*/  LDL.LU R26, [R1+0x438] ;  /* 0x00043800011a7983 */ /* 0x000ea80000300800 */
[----:B------:R-:W2:Y:S01]  /*156f0*/  LDL.LU R27, [R1+0x434] ;  /* 0x00043400011b7983 */ /* 0x000ea20000300800 */
[----:B-----5:R-:W-:Y:S01]  /*15700*/  F2FP.F16.E4M3.UNPACK_B R4, R28.H1 ;  /* 0x0000001cff04723e */ /* 0x020fe200030006ff */
[----:B---3--:R-:W-:Y:S02]  /*15710*/  HMMA.16816.F32 R16, R12, R2, R16 ;  /* 0x000000020c10723c */ /* 0x008fe40000001810 */
[----:B--2---:R-:W-:Y:S04]  /*15720*/  STL.64 [R1+0x1488], R26 ;  /* 0x0014881a01007387 */ /* 0x004fe80000100a00 */
[----:B------:R0:W-:Y:S04]  /*15730*/  STL.64 [R1+0x1480], R24 ;  /* 0x0014801801007387 */ /* 0x0001e80000100a00 */
[----:B0-----:R-:W2:Y:S04]  /*15740*/  LDL.LU R24, [R1+0x20] ;  /* 0x0000200001187983 */ /* 0x001ea80000300800 */
[----:B------:R-:W2:Y:S04]  /*15750*/  LDL.LU R25, [R1+0x24] ;  /* 0x0000240001197983 */ /* 0x000ea80000300800 */
[----:B------:R-:W2:Y:S04]  /*15760*/  LDL.LU R26, [R1+0x28] ;  /* 0x00002800011a7983 */ /* 0x000ea80000300800 */
[----:B------:R-:W2:Y:S01]  /*15770*/  LDL.LU R27, [R1+0x2c] ;  /* 0x00002c00011b7983 */ /* 0x000ea20000300800 */
[----:B------:R-:W-:-:S03]  /*15780*/  IMAD.MOV.U32 R28, RZ, RZ, R18 ;  /* 0x000000ffff1c7224 */ /* 0x000fc600078e0012 */
[----:B------:R0:W-:Y:S01]  /*15790*/  STL.64 [R1+0x1e0], R16 ;  /* 0x0001e01001007387 */ /* 0x0001e20000100a00 */
[----:B------:R-:W-:-:S03]  /*157a0*/  IMAD.MOV.U32 R22, RZ, RZ, R19 ;  /* 0x000000ffff167224 */ /* 0x000fc600078e0013 */
[----:B------:R-:W3:Y:S04]  /*157b0*/  LDL.LU.64 R18, [R1+0x14c8] ;  /* 0x0014c80001127983 */ /* 0x000ee80000300a00 */
[----:B0-----:R-:W3:Y:S01]  /*157c0*/  LDL.LU.64 R16, [R1+0x14c0] ;  /* 0x0014c00001107983 */ /* 0x001ee20000300a00 */
[----:B------:R-:W-:-:S03]  /*157d0*/  F2FP.F16.E4M3.UNPACK_B R5, R6.H1 ;  /* 0x00000006ff05723e */ /* 0x000fc600030006ff */
[----:B------:R0:W-:Y:S04]  /*157e0*/  STL [R1+0x13f8], R22 ;  /* 0x0013f81601007387 */ /* 0x0001e80000100800 */
[----:B0-----:R-:W5:Y:S04]  /*157f0*/  LDL.LU R22, [R1+0x428] ;  /* 0x0004280001167983 */ /* 0x001f680000300800 */
[----:B------:R0:W-:Y:S04]  /*15800*/  STL [R1+0x13f4], R28 ;  /* 0x0013f41c01007387 */ /* 0x0001e80000100800 */
[----:B0-----:R-:W2:Y:S01]  /*15810*/  LDL.LU R28, [R1+0x420] ;  /* 0x00042000011c7983 */ /* 0x001ea20000300800 */
[----:B---3--:R-:W-:-:S15]  /*15820*/  HMMA.16816.F32 R16, R12, R4, R16 ;  /* 0x000000040c10723c */ /* 0x008fde0000001810 */
[----:B------:R-:W-:-:S04]  /*15830*/  NOP ;  /* 0x0000000000007918 */ /* 0x000fc80000000000 */
[----:B------:R-:W-:Y:S04]  /*15840*/  STL.64 [R1+0x1d0], R16 ;  /* 0x0001d01001007387 */ /* 0x000fe80000100a00 */
[----:B------:R0:W-:Y:S04]  /*15850*/  STL.64 [R1+0x1d8], R18 ;  /* 0x0001d81201007387 */ /* 0x0001e80000100a00 */
[----:B0-----:R-:W3:Y:S04]  /*15860*/  LDL.LU.64 R18, [R1+0x14b8] ;  /* 0x0014b80001127983 */ /* 0x001ee80000300a00 */
[----:B------:R-:W3:Y:S01]  /*15870*/  LDL.LU.64 R16, [R1+0x14b0] ;  /* 0x0014b00001107983 */ /* 0x000ee20000300a00 */
[----:B------:R-:W-:-:S02]  /*15880*/  F2FP.F16.E4M3.UNPACK_B R6, R7.H1 ;  /* 0x00000007ff06723e */ /* 0x000fc400030006ff */
[----:B------:R-:W-:-:S07]  /*15890*/  F2FP.F16.E4M3.UNPACK_B R7, R8.H1 ;  /* 0x00000008ff07723e */ /* 0x000fce00030006ff */
[----:B---3--:R-:W-:-:S15]  /*158a0*/  HMMA.16816.F32 R16, R12, R6, R16 ;  /* 0x000000060c10723c */ /* 0x008fde0000001810 */
[----:B------:R-:W-:-:S04]  /*158b0*/  NOP ;  /* 0x0000000000007918 */ /* 0x000fc80000000000 */
[----:B------:R-:W-:Y:S04]  /*158c0*/  STL.64 [R1+0x1b0], R16 ;  /* 0x0001b01001007387 */ /* 0x000fe80000100a00 */
[----:B------:R0:W-:Y:S04]  /*158d0*/  STL.64 [R1+0x1b8], R18 ;  /* 0x0001b81201007387 */ /* 0x0001e80000100a00 */
[----:B0-----:R-:W3:Y:S04]  /*158e0*/  LDL.LU.64 R18, [R1+0x14a8] ;  /* 0x0014a80001127983 */ /* 0x001ee80000300a00 */
[----:B------:R-:W3:Y:S01]  /*158f0*/  LDL.LU.64 R16, [R1+0x14a0] ;  /* 0x0014a00001107983 */ /* 0x000ee20000300a00 */
[----:B------:R-:W-:-:S02]  /*15900*/  F2FP.F16.E4M3.UNPACK_B R8, R9.H1 ;  /* 0x00000009ff08723e */ /* 0x000fc400030006ff */
[----:B----4-:R-:W-:Y:S01]  /*15910*/  F2FP.F16.E4M3.UNPACK_B R9, R10.H1 ;  /* 0x0000000aff09723e */ /* 0x010fe200030006ff */
[----:B------:R-:W-:Y:S04]  /*15920*/  STL.64 [R1+0x1458], R6 ;  /* 0x0014580601007387 */ /* 0x000fe80000100a00 */
[----:B------:R0:W-:Y:S01]  /*15930*/  STL.64 [R1+0x1450], R4 ;  /* 0x0014500401007387 */ /* 0x0001e20000100a00 */
[----:B------:R-:W-:Y:S02]  /*15940*/  F2FP.F16.E4M3.UNPACK_B R10, R23.H1 ;  /* 0x00000017ff0a723e */ /* 0x000fe400030006ff */
[----:B------:R-:W-:Y:S01]  /*15950*/  F2FP.F16.E4M3.UNPACK_B R11, R11.H1 ;  /* 0x0000000bff0b723e */ /* 0x000fe200030006ff */
[----:B0-----:R-:W4:Y:S04]  /*15960*/  LDL.LU R4, [R1+0x10] ;  /* 0x0000100001047983 */ /* 0x001f280000300800 */
[----:B------:R-:W4:Y:S04]  /*15970*/  LDL.LU R5, [R1+0x14] ;  /* 0x0000140001057983 */ /* 0x000f280000300800 */
[----:B------:R-:W4:Y:S04]  /*15980*/  LDL.LU R6, [R1+0x18] ;  /* 0x0000180001067983 */ /* 0x000f280000300800 */
[----:B------:R-:W4:Y:S01]  /*15990*/  LDL.LU R7, [R1+0x1c] ;  /* 0x00001c0001077983 */ /* 0x000f220000300800 */
[C---:B--2---:R-:W-:Y:S08]  /*159a0*/  HMMA.16816.F32 R24, R12.reuse, R10, R24 ;  /* 0x0000000a0c18723c */ /* 0x044ff00000001818 */
[----:B---3--:R-:W-:-:S15]  /*159b0*/  HMMA.16816.F32 R16, R12, R8, R16 ;  /* 0x000000080c10723c */ /* 0x008fde0000001810 */
[----:B------:R-:W-:-:S04]  /*159c0*/  NOP ;  /* 0x0000000000007918 */ /* 0x000fc80000000000 */
[----:B------:R-:W-:Y:S04]  /*159d0*/  STL.64 [R1+0x190], R16 ;  /* 0x0001901001007387 */ /* 0x000fe80000100a00 */
[----:B------:R0:W-:Y:S01]  /*159e0*/  STL [R1+0x198], R18 ;  /* 0x0001981201007387 */ /* 0x0001e20000100800 */
[----:B------:R-:W-:-:S03]  /*159f0*/  IMAD.MOV.U32 R23, RZ, RZ, R19 ;  /* 0x000000ffff177224 */ /* 0x000fc600078e0013 */
[----:B0-----:R-:W2:Y:S04]  /*15a00*/  LDL.LU.64 R18, [R1+0x1498] ;  /* 0x0014980001127983 */ /* 0x001ea80000300a00 */
[----:B------:R-:W3:Y:S01]  /*15a10*/  LDL.LU R17, [R1+0x1494] ;  /* 0x0014940001117983 */ /* 0x000ee20000300800 */
[----:B------:R-:W-:-:S03]  /*15a20*/  F2FP.F16.E4M3.UNPACK_B R16, R29.H1 ;  /* 0x0000001dff10723e */ /* 0x000fc600030006ff */
[----:B------:R-:W2:Y:S04]  /*15a30*/  LDL.LU R29, [R1+0x1490] ;  /* 0x00149000011d7983 */ /* 0x000ea80000300800 */
[----:B------:R-:W-:Y:S04]  /*15a40*/  STL.64 [R1+0x180], R24 ;  /* 0x0001801801007387 */ /* 0x000fe80000100a00 */
[----:B------:R0:W-:Y:S04]  /*15a50*/  STL.64 [R1+0x188], R26 ;  /* 0x0001881a01007387 */ /* 0x0001e80000100a00 */
[----:B0-----:R-:W5:Y:S04]  /*15a60*/  LDL.LU.64 R26, [R1+0x1488] ;  /* 0x00148800011a7983 */ /* 0x001f680000300a00 */
[----:B------:R-:W5:Y:S04]  /*15a70*/  LDL.LU.64 R24, [R1+0x1480] ;  /* 0x0014800001187983 */ /* 0x000f680000300a00 */
[----:B------:R-:W-:Y:S04]  /*15a80*/  STL.64 [R1+0x1438], R10 ;  /* 0x0014380a01007387 */ /* 0x000fe80000100a00 */
[----:B------:R-:W-:Y:S01]  /*15a90*/  STL.64 [R1+0x1430], R8 ;  /* 0x0014300801007387 */ /* 0x000fe20000100a00 */
[----:B---3--:R-:W-:-:S07]  /*15aa0*/  F2FP.F16.E4M3.UNPACK_B R17, R17.H1 ;  /* 0x00000011ff11723e */ /* 0x008fce00030006ff */
[----:B----4-:R-:W-:Y:S01]  /*15ab0*/  HMMA.16816.F32 R4, R12, R16, R4 ;  /* 0x000000100c04723c */ /* 0x010fe20000001804 */
[----:B--2---:R-:W-:Y:S04]  /*15ac0*/  STL.64 [R1+0x1478], R18 ;  /* 0x0014781201007387 */ /* 0x004fe80000100a00 */
[----:B------:R-:W-:Y:S01]  /*15ad0*/  STL.64 [R1+0x1470], R16 ;  /* 0x0014701001007387 */ /* 0x000fe20000100a00 */
[----:B-----5:R-:W-:Y:S02]  /*15ae0*/  IMAD R14, R25, 0x100, R24 ;  /* 0x00000100190e7824 */ /* 0x020fe400078e0218 */
[----:B------:R-:W-:-:S11]  /*15af0*/  IMAD R15, R27, 0x100, R26 ;  /* 0x000001001b0f7824 */ /* 0x000fd600078e021a */
[----:B------:R-:W-:Y:S04]  /*15b00*/  STL.64 [R1+0x130], R4 ;  /* 0x0001300401007387 */ /* 0x000fe80000100a00 */
[----:B------:R-:W-:Y:S04]  /*15b10*/  STL.64 [R1+0x138], R6 ;  /* 0x0001380601007387 */ /* 0x000fe80000100a00 */
[----:B------:R-:W2:Y:S04]  /*15b20*/  LDL.LU R24, [R1+0x250] ;  /* 0x0002500001187983 */ /* 0x000ea80000300800 */
        /* <DEDUP_REMOVED lines=15> */
[----:B------:R-:W-:-:S02]  /*15c20*/  IMAD R13, R0, 0x100, R22 ;  /* 0x00000100000d7824 */ /* 0x000fc400078e0216 */
[----:B------:R-:W-:Y:S01]  /*15c30*/  IMAD R12, R29, 0x100, R28 ;  /* 0x000001001d0c7824 */ /* 0x000fe200078e021c */
[----:B------:R-:W4:Y:S04]  /*15c40*/  LDL.LU R22, [R1+0x440] ;  /* 0x0004400001167983 */ /* 0x000f280000300800 */
[----:B------:R-:W5:Y:S04]  /*15c50*/  LDL.LU R28, [R1+0x448] ;  /* 0x00044800011c7983 */ /* 0x000f680000300800 */
[----:B------:R-:W4:Y:S04]  /*15c60*/  LDL.LU R0, [R1+0x450] ;  /* 0x0004500001007983 */ /* 0x000f280000300800 */
        /* <DEDUP_REMOVED lines=13> */
[----:B------:R-:W2:Y:S04]  /*15d40*/  LDL.LU R8, [R1+0xc0] ;  /* 0x0000c00001087983 */ /* 0x000ea80000300800 */
[----:B------:R-:W2:Y:S04]  /*15d50*/  LDL.LU R9, [R1+0xc4] ;  /* 0x0000c40001097983 */ /* 0x000ea80000300800 */
[----:B------:R-:W2:Y:S04]  /*15d60*/  LDL.LU R10, [R1+0xc8] ;  /* 0x0000c800010a7983 */ /* 0x000ea80000300800 */
[----:B------:R-:W2:Y:S04]  /*15d70*/  LDL.LU R11, [R1+0xcc] ;  /* 0x0000cc00010b7983 */ /* 0x000ea80000300800 */
[----:B--2---:R-:W-:Y:S04]  /*15d80*/  STL.64 [R1+0x1448], R10 ;  /* 0x0014480a01007387 */ /* 0x004fe80000100a00 */
[----:B------:R0:W-:Y:S04]  /*15d90*/  STL.64 [R1+0x1440], R8 ;  /* 0x0014400801007387 */ /* 0x0001e80000100a00 */
[----:B0-----:R-:W2:Y:S04]  /*15da0*/  LDL.LU R8, [R1+0x210] ;  /* 0x0002100001087983 */ /* 0x001ea80000300800 */
        /* <DEDUP_REMOVED lines=17> */
[----:B---3--:R-:W-:Y:S04]  /*15ec0*/  STL.64 [R1+0x13e8], R26 ;  /* 0x0013e81a01007387 */ /* 0x008fe80000100a00 */
[----:B------:R0:W-:Y:S04]  /*15ed0*/  STL.64 [R1+0x13e0], R24 ;  /* 0x0013e01801007387 */ /* 0x0001e80000100a00 */
[----:B0-----:R-:W3:Y:S04]  /*15ee0*/  LDL.LU R24, [R1+0x2f0] ;  /* 0x0002f00001187983 */ /* 0x001ee80000300800 */
[----:B------:R-:W3:Y:S04]  /*15ef0*/  LDL.LU R25, [R1+0x2f4] ;  /* 0x0002f40001197983 */ /* 0x000ee80000300800 */
[----:B------:R-:W2:Y:S04]  /*15f00*/  LDL.LU R26, [R1+0x2f8] ;  /* 0x0002f800011a7983 */ /* 0x000ea80000300800 */
[----:B------:R-:W2:Y:S04]  /*15f10*/  LDL.LU R27, [R1+0x2fc] ;  /* 0x0002fc00011b7983 */ /* 0x000ea80000300800 */
[----:B--2---:R-:W-:Y:S04]  /*15f20*/  STL.64 [R1+0x1408], R26 ;  /* 0x0014081a01007387 */ /* 0x004fe80000100a00 */
[----:B---3--:R0:W-:Y:S04]  /*15f30*/  STL.64 [R1+0x1400], R24 ;  /* 0x0014001801007387 */ /* 0x0081e80000100a00 */
[----:B0-----:R-:W2:Y:S04]  /*15f40*/  LDL.LU R24, [R1] ;  /* 0x0000000001187983 */ /* 0x001ea80000300800 */
[----:B------:R-:W2:Y:S04]  /*15f50*/  LDL.LU R25, [R1+0x4] ;  /* 0x0000040001197983 */ /* 0x000ea80000300800 */
[----:B------:R-:W3:Y:S04]  /*15f60*/  LDL.LU R26, [R1+0x8] ;  /* 0x00000800011a7983 */ /* 0x000ee80000300800 */
[----:B------:R-:W3:Y:S01]  /*15f70*/  LDL.LU R27, [R1+0xc] ;  /* 0x00000c00011b7983 */ /* 0x000ee20000300800 */
[----:B------:R-:W-:-:S02]  /*15f80*/  F2FP.F16.E4M3.UNPACK_B R12, R12 ;  /* 0x0000000cff0c723e */ /* 0x000fc400020006ff */
[----:B------:R-:W-:Y:S02]  /*15f90*/  F2FP.F16.E4M3.UNPACK_B R13, R13 ;  /* 0x0000000dff0d723e */ /* 0x000fe400020006ff */
[----:B------:R-:W-:Y:S02]  /*15fa0*/  F2FP.F16.E4M3.UNPACK_B R14, R14 ;  /* 0x0000000eff0e723e */ /* 0x000fe400020006ff */
[----:B------:R-:W-:Y:S01]  /*15fb0*/  F2FP.F16.E4M3.UNPACK_B R15, R15 ;  /* 0x0000000fff0f723e */ /* 0x000fe200020006ff */
[----:B---3--:R-:W-:Y:S04]  /*15fc0*/  STL.64 [R1+0x1418], R26 ;  /* 0x0014181a01007387 */ /* 0x008fe80000100a00 */
[----:B--2---:R0:W-:Y:S04]  /*15fd0*/  STL.64 [R1+0x1410], R24 ;  /* 0x0014101801007387 */ /* 0x0041e80000100a00 */
[----:B0-----:R-:W2:Y:S04]  /*15fe0*/  LDL.LU R24, [R1+0x90] ;  /* 0x0000900001187983 */ /* 0x001ea80000300800 */
[----:B------:R-:W2:Y:S04]  /*15ff0*/  LDL.LU R25, [R1+0x94] ;  /* 0x0000940001197983 */ /* 0x000ea80000300800 */
[----:B------:R-:W3:Y:S04]  /*16000*/  LDL.LU R26, [R1+0x98] ;  /* 0x00009800011a7983 */ /* 0x000ee80000300800 */
[----:B------:R-:W3:Y:S01]  /*16010*/  LDL.LU R27, [R1+0x9c] ;  /* 0x00009c00011b7983 */ /* 0x000ee20000300800 */
[C---:B------:R-:W-:Y:S03]  /*16020*/  HMMA.16816.F32 R16, R12.reuse, R20, R16 ;  /* 0x000000140c10723c */ /* 0x040fe60000001810 */
[----:B---3--:R-:W-:Y:S04]  /*16030*/  STL.64 [R1+0x1428], R26 ;  /* 0x0014281a01007387 */ /* 0x008fe80000100a00 */
[----:B--2---:R0:W-:Y:S04]  /*16040*/  STL.64 [R1+0x1420], R24 ;  /* 0x0014201801007387 */ /* 0x0041e80000100a00 */
[----:B0-----:R-:W2:Y:S04]  /*16050*/  LDL.LU R24, [R1+0xb0] ;  /* 0x0000b00001187983 */ /* 0x001ea80000300800 */
[----:B------:R-:W2:Y:S04]  /*16060*/  LDL.LU R25, [R1+0xb4] ;  /* 0x0000b40001197983 */ /* 0x000ea80000300800 */
[----:B------:R-:W2:Y:S04]  /*16070*/  LDL.LU R26, [R1+0xb8] ;  /* 0x0000b800011a7983 */ /* 0x000ea80000300800 */
[----:B------:R-:W2:Y:S04]  /*16080*/  LDL.LU R27, [R1+0xbc] ;  /* 0x0000bc00011b7983 */ /* 0x000ea80000300800 */
[----:B------:R-:W-:Y:S04]  /*16090*/  STL.64 [R1+0x170], R16 ;  /* 0x0001701001007387 */ /* 0x000fe80000100a00 */
[----:B------:R0:W-:Y:S04]  /*160a0*/  STL.64 [R1+0x178], R18 ;  /* 0x0001781201007387 */ /* 0x0001e80000100a00 */
[----:B0-----:R-:W3:Y:S01]  /*160b0*/  LDL.LU.64 R18, [R1+0x1478] ;  /* 0x0014780001127983 */ /* 0x001ee20000300a00 */
[C---:B------:R-:W-:Y:S03]  /*160c0*/  HMMA.16816.F32 R4, R12.reuse, R2, R4 ;  /* 0x000000020c04723c */ /* 0x040fe60000001804 */
[----:B------:R-:W2:Y:S05]  /*160d0*/  LDL.LU.64 R16, [R1+0x1470] ;  /* 0x0014700001107983 */ /* 0x000eaa0000300a00 */
[----:B---3--:R-:W-:-:S15]  /*160e0*/  HMMA.16816.F32 R8, R12, R18, R8 ;  /* 0x000000120c08723c */ /* 0x008fde0000001808 */
[----:B------:R-:W-:-:S04]  /*160f0*/  NOP ;  /* 0x0000000000007918 */ /* 0x000fc80000000000 */
[----:B------:R-:W-:Y:S04]  /*16100*/  STL.64 [R1+0x160], R8 ;  /* 0x0001600801007387 */ /* 0x000fe80000100a00 */
[----:B------:R0:W-:Y:S04]  /*16110*/  STL.64 [R1+0x168], R10 ;  /* 0x0001680a01007387 */ /* 0x0001e80000100a00 */
[----:B0-----:R-:W3:Y:S04]  /*16120*/  LDL.LU.64 R10, [R1+0x1468] ;  /* 0x00146800010a7983 */ /* 0x001ee80000300a00 */
[----:B------:R-:W3:Y:S04]  /*16130*/  LDL.LU.64 R8, [R1+0x1460] ;  /* 0x0014600001087983 */ /* 0x000ee80000300a00 */
[----:B------:R-:W-:Y:S04]  /*16140*/  STL.64 [R1+0x150], R4 ;  /* 0x0001500401007387 */ /* 0x000fe80000100a00 */
[----:B------:R0:W-:Y:S04]  /*16150*/  STL.64 [R1+0x158], R6 ;  /* 0x0001580601007387 */ /* 0x0001e80000100a00 */
[----:B0-----:R-:W2:Y:S04]  /*16160*/  LDL.LU.64 R6, [R1+0x1458] ;  /* 0x0014580001067983 */ /* 0x001ea80000300a00 */
        /* <DEDUP_REMOVED lines=25> */
[----:B--2---:R-:W-:Y:S02]  /*16300*/  HMMA.16816.F32 R12, R12, R16, R24 ;  /* 0x000000100c0c723c */ /* 0x004fe40000001818 */
[----:B------:R-:W2:Y:S04]  /*16310*/  LDL.LU.64 R26, [R1+0x1408] ;  /* 0x00140800011a7983 */ /* 0x000ea80000300a00 */
[----:B------:R-:W2:-:S13]  /*16320*/  LDL.LU.64 R24, [R1+0x1400] ;  /* 0x0014000001187983 */ /* 0x000e9a0000300a00 */
[----:B------:R0:W-:Y:S04]  /*16330*/  STL.64 [R1+0x80], R12 ;  /* 0x0000800c01007387 */ /* 0x0001e80000100a00 */
[----:B------:R1:W-:Y:S04]  /*16340*/  STL.64 [R1+0x88], R14 ;  /* 0x0000880e01007387 */ /* 0x0003e80000100a00 */
[----:B0-----:R-:W4:Y:S04]  /*16350*/  LDL.LU R12, [R1+0x43c] ;  /* 0x00043c00010c7983 */ /* 0x001f280000300800 */
[----:B------:R-:W5:Y:S04]  /*16360*/  LDL.LU R13, [R1+0x444] ;  /* 0x00044400010d7983 */ /* 0x000f680000300800 */
[----:B-1----:R-:W3:Y:S04]  /*16370*/  LDL.LU R14, [R1+0x44c] ;  /* 0x00044c00010e7983 */ /* 0x002ee80000300800 */
[----:B------:R-:W2:Y:S01]  /*16380*/  LDL.LU R15, [R1+0x458] ;  /* 0x00045800010f7983 */ /* 0x000ea20000300800 */
[----:B----4-:R-:W-:-:S02]  /*16390*/  IMAD R12, R12, 0x100, R22 ;  /* 0x000001000c0c7824 */ /* 0x010fc400078e0216 */
[----:B-----5:R-:W-:Y:S02]  /*163a0*/  IMAD R13, R13, 0x100, R28 ;  /* 0x000001000d0d7824 */ /* 0x020fe400078e021c */
[----:B---3--:R-:W-:Y:S02]  /*163b0*/  IMAD R14, R14, 0x100, R0 ;  /* 0x000001000e0e7824 */ /* 0x008fe400078e0200 */
[----:B--2---:R-:W-:Y:S01]  /*163c0*/  IMAD R15, R29, 0x100, R15 ;  /* 0x000001001d0f7824 */ /* 0x004fe200078e020f */
[----:B------:R-:W2:Y:S01]  /*163d0*/  LDL.LU R22, [R1+0x13f8] ;  /* 0x0013f80001167983 */ /* 0x000ea20000300800 */
[----:B------:R-:W-:Y:S02]  /*163e0*/  F2FP.F16.E4M3.UNPACK_B R12, R12 ;  /* 0x0000000cff0c723e */ /* 0x000fe400020006ff */
[----:B------:R-:W-:Y:S02]  /*163f0*/  F2FP.F16.E4M3.UNPACK_B R13, R13 ;  /* 0x0000000dff0d723e */ /* 0x000fe400020006ff */
[----:B------:R-:W-:-:S02]  /*16400*/  F2FP.F16.E4M3.UNPACK_B R14, R14 ;  /* 0x0000000eff0e723e */ /* 0x000fc400020006ff */
[----:B------:R-:W-:Y:S01]  /*16410*/  F2FP.F16.E4M3.UNPACK_B R15, R15 ;  /* 0x0000000fff0f723e */ /* 0x000fe200020006ff */
[----:B------:R-:W3:Y:S04]  /*16420*/  LDL.LU R28, [R1+0x13f4] ;  /* 0x0013f400011c7983 */ /* 0x000ee80000300800 */
[----:B------:R-:W4:Y:S02]  /*16430*/  LDL.LU R0, [R1+0x13f0] ;  /* 0x0013f00001007983 */ /* 0x000f240000300800 */
[----:B------:R-:W-:-:S15]  /*16440*/  HMMA.16816.F32 R24, R12, R20, R24 ;  /* 0x000000140c18723c */ /* 0x000fde0000001818 */
[----:B------:R-:W-:-:S04]  /*16450*/  NOP ;  /* 0x0000000000007918 */ /* 0x000fc80000000000 */
[----:B------:R-:W-:Y:S04]  /*16460*/  STL.64 [R1+0xf0], R24 ;  /* 0x0000f01801007387 */ /* 0x000fe80000100a00 */
[----:B------:R0:W-:Y:S04]  /*16470*/  STL.64 [R1+0xf8], R26 ;  /* 0x0000f81a01007387 */ /* 0x0001e80000100a00 */
[----:B0-----:R-:W5:Y:S04]  /*16480*/  LDL.LU.64 R26, [R1+0x13e8] ;  /* 0x0013e800011a7983 */ /* 0x001f680000300a00 */
[----:B------:R-:W5:Y:S02]  /*16490*/  LDL.LU.64 R24, [R1+0x13e0] ;  /* 0x0013e00001187983 */ /* 0x000f640000300a00 */
[----:B-----5:R-:W-:-:S15]  /*164a0*/  HMMA.16816.F32 R24, R12, R18, R24 ;  /* 0x000000120c18723c */ /* 0x020fde0000001818 */
        /* <DEDUP_REMOVED lines=22> */
[----:B------:R-:W5:Y:S04]  /*16610*/  LDL.LU.64 R24, [R1+0x13a0] ;  /* 0x0013a00001187983 */ /* 0x000f680000300a00 */
[----:B------:R-:W-:Y:S04]  /*16620*/  STL.64 [R1+0x1360], R6 ;  /* 0x0013600601007387 */ /* 0x000fe80000100a00 */
[----:B------:R0:W-:Y:S04]  /*16630*/  STL.64 [R1+0x1358], R4 ;  /* 0x0013580401007387 */ /* 0x0001e80000100a00 */
[----:B0-----:R-:W2:Y:S04]  /*16640*/  LDL.LU R4, [R1+0x1c0] ;  /* 0x0001c00001047983 */ /* 0x001ea80000300800 */
[----:B------:R-:W2:Y:S04]  /*16650*/  LDL.LU R5, [R1+0x1c4] ;  /* 0x0001c40001057983 */ /* 0x000ea80000300800 */
[----:B------:R-:W2:Y:S04]  /*16660*/  LDL.LU R6, [R1+0x1c8] ;  /* 0x0001c80001067983 */ /* 0x000ea80000300800 */
[----:B------:R-:W2:Y:S01]  /*16670*/  LDL.LU R7, [R1+0x1cc] ;  /* 0x0001cc0001077983 */ /* 0x000ea20000300800 */
[----:B-----5:R-:W-:-:S15]  /*16680*/  HMMA.16816.F32 R24, R12, R8, R24 ;  /* 0x000000080c18723c */ /* 0x020fde0000001818 */
[----:B------:R-:W-:-:S04]  /*16690*/  NOP ;  /* 0x0000000000007918 */ /* 0x000fc80000000000 */
[----:B------:R-:W-:Y:S04]  /*166a0*/  STL.64 [R1+0xa0], R24 ;  /* 0x0000a01801007387 */ /* 0x000fe80000100a00 */
[----:B------:R0:W-:Y:S04]  /*166b0*/  STL.64 [R1+0xa8], R26 ;  /* 0x0000a81a01007387 */ /* 0x0001e80000100a00 */
[----:B0-----:R-:W5:Y:S04]  /*166c0*/  LDL.LU.64 R26, [R1+0x1398] ;  /* 0x00139800011a7983 */ /* 0x001f680000300a00 */
[----:B------:R-:W5:Y:S01]  /*166d0*/  LDL.LU.64 R24, [R1+0x1390] ;  /* 0x0013900001187983 */ /* 0x000f620000300a00 */
[----:B--2---:R-:W-:Y:S03]  /*166e0*/  HMMA.16816.F32 R4, R12, R10, R4 ;  /* 0x0000000a0c04723c */ /* 0x004fe60000001804 */
[----:B------:R-:W-:Y:S04]  /*166f0*/  STL.64 [R1+0x1340], R10 ;  /* 0x0013400a01007387 */ /* 0x000fe80000100a00 */
[----:B------:R-:W-:-:S12]  /*16700*/  STL.64 [R1+0x1338], R8 ;  /* 0x0013380801007387 */ /* 0x000fd80000100a00 */
[----:B------:R-:W-:Y:S04]  /*16710*/  STL.64 [R1+0x90], R4 ;  /* 0x0000900401007387 */ /* 0x000fe80000100a00 */
[----:B------:R5:W-:Y:S04]  /*16720*/  STL.64 [R1+0x98], R6 ;  /* 0x0000980601007387 */ /* 0x000be80000100a00 */
[----:B------:R-:W-:Y:S04]  /*16730*/  STL.64 [R1+0x1380], R18 ;  /* 0x0013801201007387 */ /* 0x000fe80000100a00 */
[----:B------:R0:W-:Y:S01]  /*16740*/  STL.64 [R1+0x1378], R16 ;  /* 0x0013781001007387 */ /* 0x0001e20000100a00 */
[----:B-----5:R-:W-:Y:S01]  /*16750*/  HMMA.16816.F32 R4, R12, R16, R24 ;  /* 0x000000100c04723c */ /* 0x020fe20000001818 */
[----:B----4-:R-:W-:-:S15]  /*16760*/  IMAD.MOV.U32 R27, RZ, RZ, R0 ;  /* 0x000000ffff1b7224 */ /* 0x010fde00078e0000 */
[----:B------:R-:W-:-:S03]  /*16770*/  NOP ;  /* 0x0000000000007918 */ /* 0x000fc60000000000 */
[----:B------:R1:W-:Y:S04]  /*16780*/  STL.64 [R1+0x70], R4 ;  /* 0x0000700401007387 */ /* 0x0003e80000100a00 */
[----:B------:R2:W-:Y:S04]  /*16790*/  STL.64 [R1+0x78], R6 ;  /* 0x0000780601007387 */ /* 0x0005e80000100a00 */
[----:B------:R-:W4:Y:S04]  /*167a0*/  LDL.LU R24, [R1+0x1a0] ;  /* 0x0001a00001187983 */ /* 0x000f280000300800 */
[----:B------:R-:W4:Y:S04]  /*167b0*/  LDL.LU R25, [R1+0x1a4] ;  /* 0x0001a40001197983 */ /* 0x000f280000300800 */
[----:B------:R-:W5:Y:S04]  /*167c0*/  LDL.LU R26, [R1+0x1a8] ;  /* 0x0001a800011a7983 */ /* 0x000f680000300800 */
[----:B------:R-:W3:Y:S04]  /*167d0*/  LDL.LU R12, [R1+0x45c] ;  /* 0x00045c00010c7983 */ /* 0x000ee80000300800 */
        /* <DEDUP_REMOVED lines=9> */
[----:B0-----:R-:W3:Y:S04]  /*16870*/  LDL.LU R16, [R1+0x310] ;  /* 0x0003100001107983 */ /* 0x001ee80000300800 */
[----:B------:R-:W3:Y:S04]  /*16880*/  LDL.LU R17, [R1+0x314] ;  /* 0x0003140001117983 */ /* 0x000ee80000300800 */
[----:B------:R-:W3:Y:S04]  /*16890*/  LDL.LU R18, [R1+0x318] ;  /* 0x0003180001127983 */ /* 0x000ee80000300800 */
[----:B------:R-:W3:Y:S04]  /*168a0*/  LDL.LU R19, [R1+0x31c] ;  /* 0x00031c0001137983 */ /* 0x000ee80000300800 */
[----:B-1----:R-:W3:Y:S04]  /*168b0*/  LDL.LU R4, [R1+0x2e0] ;  /* 0x0002e00001047983 */ /* 0x002ee80000300800 */
[----:B------:R-:W3:Y:S04]  /*168c0*/  LDL.LU R5, [R1+0x2e4] ;  /* 0x0002e40001057983 */ /* 0x000ee80000300800 */
[----:B--2---:R-:W2:Y:S04]  /*168d0*/  LDL.LU R6, [R1+0x2e8] ;  /* 0x0002e80001067983 */ /* 0x004ea80000300800 */
[----:B------:R-:W2:Y:S04]  /*168e0*/  LDL.LU R7, [R1+0x2ec] ;  /* 0x0002ec0001077983 */ /* 0x000ea80000300800 */
[----:B--2---:R-:W-:Y:S04]  /*168f0*/  STL.64 [R1+0x1370], R6 ;  /* 0x0013700601007387 */ /* 0x004fe80000100a00 */
[----:B---3--:R0:W-:Y:S04]  /*16900*/  STL.64 [R1+0x1368], R4 ;  /* 0x0013680401007387 */ /* 0x0081e80000100a00 */
[----:B0-----:R-:W2:Y:S04]  /*16910*/  LDL.LU R4, [R1+0x300] ;  /* 0x0003000001047983 */ /* 0x001ea80000300800 */
[----:B------:R-:W2:Y:S04]  /*16920*/  LDL.LU R5, [R1+0x304] ;  /* 0x0003040001057983 */ /* 0x000ea80000300800 */
[----:B------:R-:W2:Y:S04]  /*16930*/  LDL.LU R6, [R1+0x308] ;  /* 0x0003080001067983 */ /* 0x000ea80000300800 */
[----:B------:R-:W2:Y:S04]  /*16940*/  LDL.LU R7, [R1+0x30c] ;  /* 0x00030c0001077983 */ /* 0x000ea80000300800 */
[----:B------:R-:W-:Y:S04]  /*16950*/  STL.64 [R1+0x1350], R10 ;  /* 0x0013500a01007387 */ /* 0x000fe80000100a00 */
[----:B------:R0:W-:Y:S04]  /*16960*/  STL.64 [R1+0x1348], R8 ;  /* 0x0013480801007387 */ /* 0x0001e80000100a00 */
[----:B0-----:R-:W3:Y:S04]  /*16970*/  LDL.LU R8, [R1+0x2c0] ;  /* 0x0002c00001087983 */ /* 0x001ee80000300800 */
[----:B------:R-:W3:Y:S04]  /*16980*/  LDL.LU R9, [R1+0x2c4] ;  /* 0x0002c40001097983 */ /* 0x000ee80000300800 */
[----:B------:R-:W3:Y:S04]  /*16990*/  LDL.LU R10, [R1+0x2c8] ;  /* 0x0002c800010a7983 */ /* 0x000ee80000300800 */
[----:B------:R-:W3:Y:S04]  /*169a0*/  LDL.LU R11, [R1+0x2cc] ;  /* 0x0002cc00010b7983 */ /* 0x000ee80000300800 */
[----:B-----5:R0:W-:Y:S04]  /*169b0*/  STL.64 [R1+0x1328], R26 ;  /* 0x0013281a01007387 */ /* 0x0201e80000100a00 */
[----:B0-----:R-:W5:Y:S04]  /*169c0*/  LDL.LU R26, [R1+0x460] ;  /* 0x00046000011a7983 */ /* 0x001f680000300800 */
[----:B------:R-:W2:Y:S01]  /*169d0*/  LDL.LU R27, [R1+0x468] ;  /* 0x00046800011b7983 */ /* 0x000ea20000300800 */
[----:B------:R-:W-:-:S02]  /*169e0*/  IMAD R14, R14, 0x100, R0 ;  /* 0x000001000e0e7824 */ /* 0x000fc400078e0200 */
[----:B------:R-:W-:-:S03]  /*169f0*/  IMAD R15, R29, 0x100, R15 ;  /* 0x000001001d0f7824 */ /* 0x000fc600078e020f */
[----:B------:R-:W-:Y:S02]  /*16a00*/  F2FP.F16.E4M3.UNPACK_B R14, R14 ;  /* 0x0000000eff0e723e */ /* 0x000fe400020006ff */
[----:B------:R-:W-:Y:S01]  /*16a10*/  F2FP.F16.E4M3.UNPACK_B R15, R15 ;  /* 0x0000000fff0f723e */ /* 0x000fe200020006ff */
[----:B----4-:R0:W-:Y:S04]  /*16a20*/  STL.64 [R1+0x1320], R24 ;  /* 0x0013201801007387 */ /* 0x0101e80000100a00 */
[----:B0-----:R-:W4:Y:S04]  /*16a30*/  LDL.LU R24, [R1+0x280] ;  /* 0x0002800001187983 */ /* 0x001f280000300800 */
[----:B------:R-:W4:Y:S01]  /*16a40*/  LDL.LU R25, [R1+0x284] ;  /* 0x0002840001197983 */ /* 0x000f220000300800 */
[----:B-----5:R-:W-:-:S02]  /*16a50*/  IMAD R12, R12, 0x100, R26 ;  /* 0x000001000c0c7824 */ /* 0x020fc400078e021a */
[----:B--2---:R-:W-:Y:S01]  /*16a60*/  IMAD R13, R13, 0x100, R27 ;  /* 0x000001000d0d7824 */ /* 0x004fe200078e021b */
[----:B------:R-:W4:Y:S04]  /*16a70*/  LDL.LU R26, [R1+0x288] ;  /* 0x00028800011a7983 */ /* 0x000f280000300800 */
[----:B------:R-:W4:Y:S04]  /*16a80*/  LDL.LU R27, [R1+0x28c] ;  /* 0x00028c00011b7983 */ /* 0x000f280000300800 */
[----:B------:R-:W2:Y:S01]  /*16a90*/  LDL.LU R0, [R1+0x1388] ;  /* 0x0013880001007983 */ /* 0x000ea20000300800 */
[----:B------:R-:W-:-:S02]  /*16aa0*/  F2FP.F16.E4M3.UNPACK_B R12, R12 ;  /* 0x0000000cff0c723e */ /* 0x000fc400020006ff */
[----:B------:R-:W-:-:S07]  /*16ab0*/  F2FP.F16.E4M3.UNPACK_B R13, R13 ;  /* 0x0000000dff0d723e */ /* 0x000fce00020006ff */
[----:B------:R-:W-:-:S15]  /*16ac0*/  HMMA.16816.F32 R16, R12, R20, R16 ;  /* 0x000000140c10723c */ /* 0x000fde0000001810 */
[----:B------:R-:W-:-:S04]  /*16ad0*/  NOP ;  /* 0x0000000000007918 */ /* 0x000fc80000000000 */
[----:B------:R-:W-:Y:S04]  /*16ae0*/  STL.64 [R1+0x60], R16 ;  /* 0x0000601001007387 */ /* 0x000fe80000100a00 */
[----:B------:R0:W-:Y:S04]  /*16af0*/  STL.64 [R1+0x68], R18 ;  /* 0x0000681201007387 */ /* 0x0001e80000100a00 */
[----:B0-----:R-:W5:Y:S04]  /*16b00*/  LDL.LU.64 R18, [R1+0x1380] ;  /* 0x0013800001127983 */ /* 0x001f680000300a00 */
[----:B------:R-:W2:Y:S04]  /*16b10*/  LDL.LU.64 R16, [R1+0x1378] ;  /* 0x0013780001107983 */ /* 0x000ea80000300a00 */
[----:B------:R-:W2:Y:S04]  /*16b20*/  LDL.LU R20, [R1+0x498] ;  /* 0x0004980001147983 */ /* 0x000ea80000300800 */
[----:B------:R-:W2:Y:S04]  /*16b30*/  LDL.LU R21, [R1+0x494] ;  /* 0x0004940001157983 */ /* 0x000ea80000300800 */
[----:B------:R0:W-:Y:S04]  /*16b40*/  STL.64 [R1+0x1308], R22 ;  /* 0x0013081601007387 */ /* 0x0001e80000100a00 */
[----:B0-----:R-:W2:Y:S04]  /*16b50*/  LDL.LU R22, [R1+0x490] ;  /* 0x0004900001167983 */ /* 0x001ea80000300800 */
[----:B------:R-:W2:Y:S01]  /*16b60*/  LDL.LU R23, [R1+0x48c] ;  /* 0x00048c0001177983 */ /* 0x000ea20000300800 */
[C---:B-----5:R-:W-:Y:S03]  /*16b70*/  HMMA.16816.F32 R4, R12.reuse, R18, R4 ;  /* 0x000000120c04723c */ /* 0x060fe60000001804 */
[----:B--2---:R0:W-:Y:S04]  /*16b80*/  STL.64 [R1+0x1318], R22 ;  /* 0x0013181601007387 */ /* 0x0041e80000100a00 */
[----:B0-----:R-:W2:Y:S04]  /*16b90*/  LDL.LU R22, [R1+0x480] ;  /* 0x0004800001167983 */ /* 0x001ea80000300800 */
[----:B------:R-:W2:Y:S04]  /*16ba0*/  LDL.LU R23, [R1+0x47c] ;  /* 0x00047c0001177983 */ /* 0x000ea80000300800 */
[----:B------:R-:W-:Y:S04]  /*16bb0*/  STL.64 [R1+0x1310], R20 ;  /* 0x0013101401007387 */ /* 0x000fe80000100a00 */
[----:B------:R-:W-:Y:S04]  /*16bc0*/  STL.64 [R1+0x50], R4 ;  /* 0x0000500401007387 */ /* 0x000fe80000100a00 */
[----:B------:R0:W-:Y:S04]  /*16bd0*/  STL.64 [R1+0x58], R6 ;  /* 0x0000580601007387 */ /* 0x0001e80000100a00 */
[----:B0-----:R-:W5:Y:S04]  /*16be0*/  LDL.LU.64 R6, [R1+0x1370] ;  /* 0x0013700001067983 */ /* 0x001f680000300a00 */
[----:B------:R-:W5:Y:S02]  /*16bf0*/  LDL.LU.64 R4, [R1+0x1368] ;  /* 0x0013680001047983 */ /* 0x000f640000300a00 */
[----:B-----5:R-:W-:-:S15]  /*16c00*/  HMMA.16816.F32 R4, R12, R2, R4 ;  /* 0x000000020c04723c */ /* 0x020fde0000001804 */
[----:B------:R-:W-:-:S04]  /*16c10*/  NOP ;  /* 0x0000000000007918 */ /* 0x000fc80000000000 */
[----:B------:R-:W-:Y:S04]  /*16c20*/  STL.64 [R1+0x40], R4 ;  /* 0x0000400401007387 */ /* 0x000fe80000100a00 */
[----:B------:R0:W-:Y:S01]  /*16c30*/  STL [R1+0x48], R6 ;  /* 0x0000480601007387 */ /* 0x0001e20000100800 */
[----:B------:R-:W-:-:S03]  /*16c40*/  IMAD.MOV.U32 R29, RZ, RZ, R7 ;  /* 0x000000ffff1d7224 */ /* 0x000fc600078e0007 */
[----:B0-----:R-:W5:Y:S04]  /*16c50*/  LDL.LU.64 R6, [R1+0x1360] ;  /* 0x0013600001067983 */ /* 0x001f680000300a00 */
[----:B------:R-:W3:Y:S04]  /*16c60*/  LDL.LU.64 R4, [R1+0x1358] ;  /* 0x0013580001047983 */ /* 0x000ee80000300a00 */
[----:B------:R-:W2:Y:S04]  /*16c70*/  LDL.LU R2, [R1+0x488] ;  /* 0x0004880001027983 */ /* 0x000ea80000300800 */
[----:B------:R-:W2:Y:S04]  /*16c80*/  LDL.LU R3, [R1+0x484] ;  /* 0x0004840001037983 */ /* 0x000ea80000300800 */
[----:B------:R-:W-:Y:S01]  /*16c90*/  STL [R1+0x11c8], R29 ;  /* 0x0011c81d01007387 */ /* 0x000fe20000100800 */
[----:B---3--:R-:W-:-:S15]  /*16ca0*/  HMMA.16816.F32 R8, R12, R4, R8 ;  /* 0x000000040c08723c */ /* 0x008fde0000001808 */
[----:B------:R-:W-:-:S04]  /*16cb0*/  NOP ;  /* 0x0000000000007918 */ /* 0x000fc80000000000 */
[----:B------:R-:W-:Y:S04]  /*16cc0*/  STL.64 [R1+0x30], R8 ;  /* 0x0000300801007387 */ /* 0x000fe80000100a00 */
[----:B------:R0:W-:Y:S04]  /*16cd0*/  STL.64 [R1+0x38], R10 ;  /* 0x0000380a01007387 */ /* 0x0001e80000100a00 */
[----:B0-----:R-:W5:Y:S04]  /*16ce0*/  LDL.LU.64 R10, [R1+0x1350] ;  /* 0x00135000010a7983 */ /* 0x001f680000300a00 */
[----:B------:R-:W5:Y:S02]  /*16cf0*/  LDL.LU.64 R8, [R1+0x1348] ;  /* 0x0013480001087983 */ /* 0x000f640000300a00 */
[----:B-----5:R-:W-:Y:S02]  /*16d00*/  HMMA.16816.F32 R4, R12, R6, R8 ;  /* 0x000000060c04723c */ /* 0x020fe40000001808 */
[----:B------:R-:W3:Y:S04]  /*16d10*/  LDL.LU.64 R10, [R1+0x1340] ;  /* 0x00134000010a7983 */ /* 0x000ee80000300a00 */
[----:B------:R-:W4:-:S13]  /*16d20*/  LDL.LU.64 R8, [R1+0x1338] ;  /* 0x0013380001087983 */ /* 0x000f1a0000300a00 */
[----:B------:R0:W-:Y:S04]  /*16d30*/  STL [R1+0x20], R4 ;  /* 0x0000200401007387 */ /* 0x0001e80000100800 */
[----:B------:R1:W-:Y:S01]  /*16d40*/  STL.64 [R1+0x28], R6 ;  /* 0x0000280601007387 */ /* 0x0003e20000100a00 */
[----:B------:R-:W-:-:S03]  /*16d50*/  IMAD.MOV.U32 R29, RZ, RZ, R5 ;  /* 0x000000ffff1d7224 */ /* 0x000fc600078e0005 */
[----:B0-----:R-:W3:Y:S04]  /*16d60*/  LDL.LU R4, [R1+0x260] ;  /* 0x0002600001047983 */ /* 0x001ee80000300800 */
[----:B------:R-:W3:Y:S04]  /*16d70*/  LDL.LU R5, [R1+0x264] ;  /* 0x0002640001057983 */ /* 0x000ee80000300800 */
[----:B-1----:R-:W3:Y:S01]  /*16d80*/  LDL.LU R6, [R1+0x268] ;  /* 0x0002680001067983 */ /* 0x002ee20000300800 */
[----:B------:R-:W-:-:S03]  /*16d90*/  IMAD.MOV.U32 R7, RZ, RZ, R0 ;  /* 0x000000ffff077224 */ /* 0x000fc600078e0000 */
[----:B------:R-:W5:Y:S04]  /*16da0*/  LDL.LU R0, [R1+0x1330] ;  /* 0x0013300001007983 */ /* 0x000f680000300800 */
[----:B------:R-:W-:Y:S01]  /*16db0*/  STL [R1+0x1230], R29 ;  /* 0x0012301d01007387 */ /* 0x000fe20000100800 */
[----:B----4-:R-:W-:-:S15]  /*16dc0*/  HMMA.16816.F32 R24, R12, R8, R24 ;  /* 0x000000080c18723c */ /* 0x010fde0000001818 */
[----:B------:R-:W-:-:S04]  /*16dd0*/  NOP ;  /* 0x0000000000007918 */ /* 0x000fc80000000000 */
[----:B------:R-:W-:Y:S04]  /*16de0*/  STL.64 [R1+0x10], R24 ;  /* 0x0000101801007387 */ /* 0x000fe80000100a00 */
[----:B------:R0:W-:Y:S04]  /*16df0*/  STL.64 [R1+0x18], R26 ;  /* 0x0000181a01007387 */ /* 0x0001e80000100a00 */
[----:B0-----:R-:W4:Y:S04]  /*16e00*/  LDL.LU.64 R26, [R1+0x1328] ;  /* 0x00132800011a7983 */ /* 0x001f280000300a00 */
[----:B------:R-:W4:Y:S01]  /*16e10*/  LDL.LU.64 R24, [R1+0x1320] ;  /* 0x0013200001187983 */ /* 0x000f220000300a00 */
[----:B-----5:R-:W-:Y:S01]  /*16e20*/  LOP3.LUT R0, R0, 0x40, RZ, 0x3c, !PT ;  /* 0x0000004000007812 */ /* 0x020fe200078e3cff */
[C---:B---3--:R-:W-:Y:S04]  /*16e30*/  HMMA.16816.F32 R4, R12.reuse, R10, R4 ;  /* 0x0000000a0c04723c */ /* 0x048fe80000001804 */
[----:B------:R-:W0:Y:S04]  /*16e40*/  LDSM.16.M88.4 R8, [R0+UR4] ;  /* 0x000000040008783b */ /* 0x000e280008000200 */
[----:B----4-:R-:W-:Y:S01]  /*16e50*/  HMMA.16816.F32 R24, R12, R16, R24 ;  /* 0x000000100c18723c */ /* 0x010fe20000001818 */
[----:B--2---:R-:W-:Y:S01]  /*16e60*/  IMAD R12, R23, 0x100, R22 ;  /* 0x00000100170c7824 */ /* 0x004fe200078e0216 */
[----:B------:R-:W2:Y:S04]  /*16e70*/  LDL.LU R16, [R1+0x1f0] ;  /* 0x0001f00001107983 */ /* 0x000ea80000300800 */
[----:B------:R-:W1:Y:S05]  /*16e80*/  LDSM.16.M88.4 R20, [R0+UR4+0x800] ;  /* 0x000800040014783b */ /* 0x000e6a0008000200 */
[----:B------:R0:W-:Y:S04]  /*16e90*/  STL.64 [R1], R4 ;  /* 0x0000000401007387 */ /* 0x0001e80000100a00 */
[----:B------:R3:W-:Y:S04]  /*16ea0*/  STL.64 [R1+0x8], R6 ;  /* 0x0000080601007387 */ /* 0x0007e80000100a00 */
[----:B------:R-:W2:Y:S04]  /*16eb0*/  LDL.LU R17, [R1+0x1f4] ;  /* 0x0001f40001117983 */ /* 0x000ea80000300800 */
[----:B------:R-:W2:Y:S04]  /*16ec0*/  LDL.LU R18, [R1+0x1f8] ;  /* 0x0001f80001127983 */ /* 0x000ea80000300800 */
[----:B------:R-:W2:Y:S01]  /*16ed0*/  LDL.LU R19, [R1+0x1fc] ;  /* 0x0001fc0001137983 */ /* 0x000ea20000300800 */
[----:B0-----:R-:W-:-:S02]  /*16ee0*/  IMAD.MOV.U32 R5, RZ, RZ, R9 ;  /* 0x000000ffff057224 */ /* 0x001fc400078e0009 */
[----:B---3--:R-:W-:Y:S01]  /*16ef0*/  IMAD.MOV.U32 R7, RZ, RZ, R8 ;  /* 0x000000ffff077224 */ /* 0x008fe200078e0008 */
[----:B------:R-:W-:Y:S04]  /*16f00*/  STL [R1+0x114c], R27 ;  /* 0x00114c1b01007387 */ /* 0x000fe80000100800 */
[----:B------:R0:W-:Y:S04]  /*16f10*/  STL.64 [R1+0x350], R8 ;  /* 0x0003500801007387 */ /* 0x0001e80000100a00 */
[----:B------:R3:W-:Y:S04]  /*16f20*/  STL.64 [R1+0x358], R10 ;  /* 0x0003580a01007387 */ /* 0x0007e80000100a00 */
[----:B0-----:R-:W4:Y:S04]  /*16f30*/  LDL.LU R8, [R1+0x200] ;  /* 0x0002000001087983 */ /* 0x001f280000300800 */
[----:B------:R-:W4:Y:S04]  /*16f40*/  LDL.LU R9, [R1+0x204] ;  /* 0x0002040001097983 */ /* 0x000f280000300800 */
[----:B---3--:R-:W4:Y:S04]  /*16f50*/  LDL.LU R10, [R1+0x208] ;  /* 0x00020800010a7983 */ /* 0x008f280000300800 */
[----:B------:R-:W4:Y:S04]  /*16f60*/  LDL.LU R11, [R1+0x20c] ;  /* 0x00020c00010b7983 */ /* 0x000f280000300800 */
[----:B-1----:R-:W-:Y:S04]  /*16f70*/  STL.64 [R1+0x360], R20 ;  /* 0x0003601401007387 */ /* 0x002fe80000100a00 */
[----:B------:R0:W-:Y:S01]  /*16f80*/  STL.64 [R1+0x368], R22 ;  /* 0x0003681601007387 */ /* 0x0001e20000100a00 */
[----:B------:R-:W-:-:S02]  /*16f90*/  IMAD.MOV.U32 R6, RZ, RZ, R20 ;  /* 0x000000ffff067224 */ /* 0x000fc400078e0014 */
[----:B------:R-:W-:Y:S01]  /*16fa0*/  IMAD.MOV.U32 R4, RZ, RZ, R21 ;  /* 0x000000ffff047224 */ /* 0x000fe200078e0015 */
[----:B0-----:R-:W3:Y:S04]  /*16fb0*/  LDL.LU.64 R22, [R1+0x1318] ;  /* 0x0013180001167983 */ /* 0x001ee80000300a00 */
[----:B------:R-:W5:Y:S01]  /*16fc0*/  LDL.LU.64 R20, [R1+0x1310] ;  /* 0x0013100001147983 */ /* 0x000f620000300a00 */
[----:B------:R-:W-:Y:S01]  /*16fd0*/  IMAD R13, R3, 0x100, R2 ;  /* 0x00000100030d7824 */ /* 0x000fe200078e0202 */
[----:B------:R-:W-:-:S04]  /*16fe0*/  F2FP.F16.E4M3.UNPACK_B R12, R12 ;  /* 0x0000000cff0c723e */ /* 0x000fc800020006ff */
[----:B------:R-:W-:Y:S01]  /*16ff0*/  F2FP.F16.E4M3.UNPACK_B R13, R13 ;  /* 0x0000000dff0d723e */ /* 0x000fe200020006ff */
[----:B---3--:R-:W-:Y:S02]  /*17000*/  IMAD R14, R23, 0x100, R22 ;  /* 0x00000100170e7824 */ /* 0x008fe400078e0216 */
[----:B-----5:R-:W-:Y:S02]  /*17010*/  IMAD R15, R21, 0x100, R20 ;  /* 0x00000100150f7824 */ /* 0x020fe400078e0214 */
[----:B------:R-:W0:Y:S01]  /*17020*/  LDSM.16.M88.4 R20, [R0+UR4+0x1000] ;  /* 0x001000040014783b */ /* 0x000e220008000200 */
[----:B------:R-:W-:Y:S02]  /*17030*/  F2FP.F16.E4M3.UNPACK_B R14, R14 ;  /* 0x0000000eff0e723e */ /* 0x000fe400020006ff */
[----:B------:R-:W-:Y:S01]  /*17040*/  F2FP.F16.E4M3.UNPACK_B R15, R15 ;  /* 0x0000000fff0f723e */ /* 0x000fe200020006ff */
[----:B0-----:R-:W-:Y:S01]  /*17050*/  IMAD.MOV.U32 R2, RZ, RZ, R20 ;  /* 0x000000ffff027224 */ /* 0x001fe200078e0014 */
[----:B------:R0:W-:Y:S01]  /*17060*/  STL.64 [R1+0x380], R20 ;  /* 0x0003801401007387 */ /* 0x0001e20000100a00 */
[----:B------:R-:W-:Y:S01]  /*17070*/  IMAD.MOV.U32 R3, RZ, RZ, R21 ;  /* 0x000000ffff037224 */ /* 0x000fe200078e0015 */
[----:B0-----:R-:W-:-:S02]  /*17080*/  F2FP.F16.E4M3.UNPACK_B R20, R7 ;  /* 0x00000007ff14723e */ /* 0x001fc400020006ff */
[----:B------:R-:W-:-:S07]  /*17090*/  F2FP.F16.E4M3.UNPACK_B R21, R5 ;  /* 0x00000005ff15723e */ /* 0x000fce00020006ff */
[----:B--2---:R-:W-:Y:S01]  /*170a0*/  HMMA.16816.F32 R16, R12, R20, R16 ;  /* 0x000000140c10723c */ /* 0x004fe20000001810 */
[----:B------:R0:W-:Y:S04]  /*170b0*/  STL.64 [R1+0x388], R22 ;  /* 0x0003881601007387 */ /* 0x0001e80000100a00 */
[----:B0-----:R-:W2:-:S14]  /*170c0*/  LDL.LU.64 R22, [R1+0x1308] ;  /* 0x0013080001167983 */ /* 0x001e9c0000300a00 */
[----:B------:R-:W-:Y:S01]  /*170d0*/  IMAD.MOV.U32 R27, RZ, RZ, R16 ;  /* 0x000000ffff1b7224 */ /* 0x000fe200078e0010 */
[----:B------:R-:W-:Y:S04]  /*170e0*/  STL [R1+0x1a4], R17 ;  /* 0x0001a41101007387 */ /* 0x000fe80000100800 */
[----:B------:R-:W-:Y:S04]  /*170f0*/  STL.64 [R1+0x1a8], R18 ;  /* 0x0001a81201007387 */ /* 0x000fe80000100a00 */
[----:B------:R-:W0:Y:S04]  /*17100*/  LDSM.16.M88.4 R16, [R0+UR4+0x1800] ;  /* 0x001800040010783b */ /* 0x000e280008000200 */
[----:B------:R-:W-:Y:S04]  /*17110*/  STL.64 [R1+0x1158], R26 ;  /* 0x0011581a01007387 */ /* 0x000fe80000100a00 */
[----:B------:R1:W-:Y:S04]  /*17120*/  STL.64 [R1+0x1150], R24 ;  /* 0x0011501801007387 */ /* 0x0003e80000100a00 */
[----:B-1----:R-:W3:Y:S04]  /*17130*/  LDL.LU R24, [R1+0x1e0] ;  /* 0x0001e00001187983 */ /* 0x002ee80000300800 */
[----:B------:R-:W3:Y:S01]  /*17140*/  LDL.LU R25, [R1+0x1e4] ;  /* 0x0001e40001197983 */ /* 0x000ee20000300800 */
[----:B------:R-:W-:-:S02]  /*17150*/  IMAD.MOV.U32 R26, RZ, RZ, R28 ;  /* 0x000000ffff1a7224 */ /* 0x000fc400078e001c */
[----:B--2---:R-:W-:-:S05]  /*17160*/  IMAD.MOV.U32 R27, RZ, RZ, R22 ;  /* 0x000000ffff1b7224 */ /* 0x004fca00078e0016 */
[----:B------:R-:W-:Y:S04]  /*17170*/  STL.64 [R1+0x1300], R26 ;  /* 0x0013001a01007387 */ /* 0x000fe80000100a00 */
[----:B---3--:R-:W-:Y:S04]  /*17180*/  STL.64 [R1+0x12f8], R24 ;  /* 0x0012f81801007387 */ /* 0x008fe80000100a00 */
[----:B------:R-:W1:Y:S04]  /*17190*/  LDSM.16.M88.4 R24, [R0+UR4+0x2000] ;  /* 0x002000040018783b */ /* 0x000e680008000200 */
[----:B0-----:R-:W-:Y:S04]  /*171a0*/  STL [R1+0x374], R17 ;  /* 0x0003741101007387 */ /* 0x001fe80000100800 */
[----:B------:R0:W-:Y:S02]  /*171b0*/  STL.64 [R1+0x378], R18 ;  /* 0x0003781201007387 */ /* 0x0001e40000100a00 */
[----:B0-----:R-:W-:-:S02]  /*171c0*/  F2FP.F16.E4M3.UNPACK_B R18, R6 ;  /* 0x00000006ff12723e */ /* 0x001fc400020006ff */
[----:B------:R-:W-:-:S07]  /*171d0*/  F2FP.F16.E4M3.UNPACK_B R19, R4 ;  /* 0x00000004ff13723e */ /* 0x000fce00020006ff */
[----:B----4-:R-:W-:Y:S01]  /*171e0*/  HMMA.16816.F32 R8, R12, R18, R8 ;  /* 0x000000120c08723c */ /* 0x010fe20000001808 */
[----:B-1----:R-:W-:Y:S01]  /*171f0*/  STL.64 [R1+0x3b0], R24 ;  /* 0x0003b01801007387 */ /* 0x002fe20000100a00 */
[----:B------:R-:W-:-:S03]  /*17200*/  IMAD.MOV.U32 R6, RZ, RZ, R24 ;  /* 0x000000ffff067224 */ /* 0x000fc600078e0018 */
[----:B------:R-:W-:Y:S01]  /*17210*/  STL.64 [R1+0x3b8], R26 ;  /* 0x0003b81a01007387 */ /* 0x000fe20000100a00 */
[----:B------:R-:W-:-:S03]  /*17220*/  IMAD.MOV.U32 R7, RZ, RZ, R25 ;  /* 0x000000ffff077224 */ /* 0x000fc600078e0019 */
[----:B------:R-:W0:Y:S10]  /*17230*/  LDSM.16.M88.4 R24, [R0+UR4+0x2800] ;  /* 0x002800040018783b */ /* 0x000e340008000200 */
[----:B------:R-:W-:Y:S01]  /*17240*/  IMAD.MOV.U32 R22, RZ, RZ, R11 ;  /* 0x000000ffff167224 */ /* 0x000fe200078e000b */
[----:B------:R1:W-:Y:S04]  /*17250*/  STL.64 [R1+0x1c0], R8 ;  /* 0x0001c00801007387 */ /* 0x0003e80000100a00 */
[----:B------:R-:W-:Y:S04]  /*17260*/  STL [R1+0x1c8], R10 ;  /* 0x0001c80a01007387 */ /* 0x000fe80000100800 */
[----:B------:R-:W-:Y:S04]  /*17270*/  STL [R1+0x1144], R22 ;  /* 0x0011441601007387 */ /* 0x000fe80000100800 */
[----:B0-----:R-:W-:Y:S01]  /*17280*/  STL.64 [R1+0x3a0], R24 ;  /* 0x0003a01801007387 */ /* 0x001fe20000100a00 */
[----:B-1----:R-:W-:-:S03]  /*17290*/  IMAD.MOV.U32 R8, RZ, RZ, R24 ;  /* 0x000000ffff087224 */ /* 0x002fc600078e0018 */
[----:B------:R-:W-:Y:S01]  /*172a0*/  STL.64 [R1+0x3a8], R26 ;  /* 0x0003a81a01007387 */ /* 0x000fe20000100a00 */
[----:B------:R-:W-:-:S03]  /*172b0*/  IMAD.MOV.U32 R9, RZ, RZ, R25 ;  /* 0x000000ffff097224 */ /* 0x000fc600078e0019 */
[----:B------:R-:W0:Y:S04]  /*172c0*/  LDSM.16.M88.4 R24, [R0+UR4+0x3000] ;  /* 0x003000040018783b */ /* 0x000e280008000200 */
[----:B0-----:R-:W-:Y:S04]  /*172d0*/  STL.64 [R1+0x3c0], R24 ;  /* 0x0003c01801007387 */ /* 0x001fe80000100a00 */
[----:B------:R0:W-:Y:S01]  /*172e0*/  STL.64 [R1+0x3c8], R26 ;  /* 0x0003c81a01007387 */ /* 0x0001e20000100a00 */
[----:B------:R-:W-:Y:S02]  /*172f0*/  IMAD.MOV.U32 R10, RZ, RZ, R24 ;  /* 0x000000ffff0a7224 */ /* 0x000fe400078e0018 */
[----:B------:R-:W-:Y:S01]  /*17300*/  IMAD.MOV.U32 R11, RZ, RZ, R25 ;  /* 0x000000ffff0b7224 */ /* 0x000fe200078e0019 */
[----:B0-----:R-:W2:Y:S04]  /*17310*/  LDL.LU.64 R26, [R1+0x1300] ;  /* 0x00130000011a7983 */ /* 0x001ea80000300a00 */
[----:B------:R-:W2:Y:S01]  /*17320*/  LDL.LU.64 R24, [R1+0x12f8] ;  /* 0x0012f80001187983 */ /* 0x000ea20000300a00 */
[----:B------:R-:W-:-:S02]  /*17330*/  F2FP.F16.E4M3.UNPACK_B R2, R2 ;  /* 0x00000002ff02723e */ /* 0x000fc400020006ff */
[----:B------:R-:W-:Y:S01]  /*17340*/  F2FP.F16.E4M3.UNPACK_B R3, R3 ;  /* 0x00000003ff03723e */ /* 0x000fe200020006ff */
[----:B------:R-:W-:Y:S04]  /*17350*/  STL.64 [R1+0x12e0], R10 ;  /* 0x0012e00a01007387 */ /* 0x000fe80000100a00 */
[----:B------:R0:W-:Y:S02]  /*17360*/  STL.64 [R1+0x12d8], R8 ;  /* 0x0012d80801007387 */ /* 0x0001e40000100a00 */
[----:B--2---:R-:W-:-:S15]  /*17370*/  HMMA.16816.F32 R24, R12, R2, R24 ;  /* 0x000000020c18723c */ /* 0x004fde0000001818 */
[----:B------:R-:W-:-:S04]  /*17380*/  NOP ;  /* 0x0000000000007918 */ /* 0x000fc80000000000 */
[----:B------:R-:W-:Y:S04]  /*17390*/  STL.64 [R1+0x1f0], R24 ;  /* 0x0001f01801007387 */ /* 0x000fe80000100a00 */
[----:B------:R-:W-:Y:S04]  /*173a0*/  STL [R1+0x1fc], R27 ;  /* 0x0001fc1b01007387 */ /* 0x000fe80000100800 */
[----:B0-----:R-:W2:Y:S04]  /*173b0*/  LDL.LU R8, [R1+0x1b0] ;  /* 0x0001b00001087983 */ /* 0x001ea80000300800 */
[----:B------:R-:W2:Y:S04]  /*173c0*/  LDL.LU R9, [R1+0x1b4] ;  /* 0x0001b40001097983 */ /* 0x000ea80000300800 */
[----:B------:R-:W3:Y:S04]  /*173d0*/  LDL.LU R10, [R1+0x1b8] ;  /* 0x0001b800010a7983 */ /* 0x000ee80000300800 */
[----:B------:R-:W3:Y:S01]  /*173e0*/  LDL.LU R11, [R1+0x1bc] ;  /* 0x0001bc00010b7983 */ /* 0x000ee20000300800 */
[----:B------:R-:W-:-:S03]  /*173f0*/  IMAD.MOV.U32 R22, RZ, RZ, R26 ;  /* 0x000000ffff167224 */ /* 0x000fc600078e001a */
[----:B------:R-:W0:Y:S01]  /*17400*/  LDSM.16.M88.4 R24, [R0+UR4+0x3800] ;  /* 0x003800040018783b */ /* 0x000e220008000200 */
[----:B------:R-:W-:Y:S02]  /*17410*/  IMAD.MOV.U32 R5, RZ, RZ, R17 ;  /* 0x000000ffff057224 */ /* 0x000fe400078e0011 */
[----:B------:R-:W-:Y:S02]  /*17420*/  IMAD.MOV.U32 R28, RZ, RZ, R16 ;  /* 0x000000ffff1c7224 */ /* 0x000fe400078e0010 */
[----:B0-----:R-:W-:Y:S02]  /*17430*/  IMAD.MOV.U32 R16, RZ, RZ, R24 ;  /* 0x000000ffff107224 */ /* 0x001fe400078e0018 */
[----:B------:R-:W-:Y:S01]  /*17440*/  IMAD.MOV.U32 R17, RZ, RZ, R25 ;  /* 0x000000ffff117224 */ /* 0x000fe200078e0019 */
[----:B---3--:R-:W-:Y:S04]  /*17450*/  STL.64 [R1+0x12f0], R10 ;  /* 0x0012f00a01007387 */ /* 0x008fe80000100a00 */
[----:B--2---:R0:W-:Y:S04]  /*17460*/  STL.64 [R1+0x12e8], R8 ;  /* 0x0012e80801007387 */ /* 0x0041e80000100a00 */
[----:B0-----:R-:W2:Y:S04]  /*17470*/  LDL.LU R8, [R1+0x1d0] ;  /* 0x0001d00001087983 */ /* 0x001ea80000300800 */
[----:B------:R-:W2:Y:S04]  /*17480*/  LDL.LU R9, [R1+0x1d4] ;  /* 0x0001d40001097983 */ /* 0x000ea80000300800 */
[----:B------:R-:W2:Y:S04]  /*17490*/  LDL.LU R10, [R1+0x1d8] ;  /* 0x0001d800010a7983 */ /* 0x000ea80000300800 */
[----:B------:R-:W2:Y:S04]  /*174a0*/  LDL.LU R11, [R1+0x1dc] ;  /* 0x0001dc00010b7983 */ /* 0x000ea80000300800 */
[----:B------:R-:W-:Y:S04]  /*174b0*/  STL [R1+0x1148], R22 ;  /* 0x0011481601007387 */ /* 0x000fe80000100800 */
[----:B------:R-:W-:Y:S04]  /*174c0*/  STL.64 [R1+0x390], R24 ;  /* 0x0003901801007387 */ /* 0x000fe80000100a00 */
[----:B------:R-:W-:Y:S04]  /*174d0*/  STL.64 [R1+0x398], R26 ;  /* 0x0003981a01007387 */ /* 0x000fe80000100a00 */
[----:B------:R-:W-:Y:S04]  /*174e0*/  STL.64 [R1+0x12c0], R18 ;  /* 0x0012c01201007387 */ /* 0x000fe80000100a00 */
[----:B------:R0:W-:Y:S04]  /*174f0*/  STL.64 [R1+0x12b8], R16 ;  /* 0x0012b81001007387 */ /* 0x0001e80000100a00 */
[----:B0-----:R-:W3:Y:S04]  /*17500*/  LDL.LU R16, [R1+0x180] ;  /* 0x0001800001107983 */ /* 0x001ee80000300800 */
[----:B------:R-:W3:Y:S04]  /*17510*/  LDL.LU R17, [R1+0x184] ;  /* 0x0001840001117983 */ /* 0x000ee80000300800 */
[----:B------:R-:W4:Y:S04]  /*17520*/  LDL.LU R18, [R1+0x188] ;  /* 0x0001880001127983 */ /* 0x000f280000300800 */
[----:B------:R-:W4:Y:S01]  /*17530*/  LDL.LU R19, [R1+0x18c] ;  /* 0x00018c0001137983 */ /* 0x000f220000300800 */
[----:B------:R-:W-:-:S02]  /*17540*/  F2FP.F16.E4M3.UNPACK_B R4, R28 ;  /* 0x0000001cff04723e */ /* 0x000fc400020006ff */
[----:B------:R-:W-:-:S07]  /*17550*/  F2FP.F16.E4M3.UNPACK_B R5, R5 ;  /* 0x00000005ff05723e */ /* 0x000fce00020006ff */
[----:B--2---:R-:W-:Y:S01]  /*17560*/  HMMA.16816.F32 R8, R12, R4, R8 ;  /* 0x000000040c08723c */ /* 0x004fe20000001808 */
[----:B----4-:R-:W-:Y:S04]  /*17570*/  STL.64 [R1+0x12d0], R18 ;  /* 0x0012d01201007387 */ /* 0x010fe80000100a00 */
[----:B---3--:R0:W-:Y:S04]  /*17580*/  STL.64 [R1+0x12c8], R16 ;  /* 0x0012c81001007387 */ /* 0x0081e80000100a00 */
[----:B0-----:R-:W2:Y:S04]  /*17590*/  LDL.LU R16, [R1+0x190] ;  /* 0x0001900001107983 */ /* 0x001ea80000300800 */
[----:B------:R-:W2:Y:S04]  /*175a0*/  LDL.LU R17, [R1+0x194] ;  /* 0x0001940001117983 */ /* 0x000ea80000300800 */
[----:B------:R-:W2:Y:S04]  /*175b0*/  LDL.LU R18, [R1+0x198] ;  /* 0x0001980001127983 */ /* 0x000ea80000300800 */
[----:B------:R-:W-:Y:S04]  /*175c0*/  STL [R1+0x1138], R28 ;  /* 0x0011381c01007387 */ /* 0x000fe80000100800 */
[----:B------:R-:W3:Y:S04]  /*175d0*/  LDL.LU R0, [R1+0x4a8] ;  /* 0x0004a80001007983 */ /* 0x000ee80000300800 */
[----:B------:R-:W3:Y:S04]  /*175e0*/  LDL.LU R24, [R1+0x4a4] ;  /* 0x0004a40001187983 */ /* 0x000ee80000300800 */
[----:B------:R-:W4:Y:S04]  /*175f0*/  LDL.LU R25, [R1+0x4b0] ;  /* 0x0004b00001197983 */ /* 0x000f280000300800 */
[----:B------:R-:W4:Y:S04]  /*17600*/  LDL.LU R26, [R1+0x4ac] ;  /* 0x0004ac00011a7983 */ /* 0x000f280000300800 */
[----:B------:R-:W5:Y:S04]  /*17610*/  LDL.LU R27, [R1+0x4b8] ;  /* 0x0004b800011b7983 */ /* 0x000f680000300800 */
[----:B------:R-:W5:Y:S04]  /*17620*/  LDL.LU R29, [R1+0x4b4] ;  /* 0x0004b400011d7983 */ /* 0x000f680000300800 */
[----:B------:R-:W-:Y:S04]  /*17630*/  STL [R1+0x1e0], R8 ;  /* 0x0001e00801007387 */ /* 0x000fe80000100800 */
[----:B------:R0:W-:Y:S01]  /*17640*/  STL.64 [R1+0x1e8], R10 ;  /* 0x0001e80a01007387 */ /* 0x0001e20000100a00 */
[----:B------:R-:W-:-:S03]  /*17650*/  IMAD.MOV.U32 R22, RZ, RZ, R9 ;  /* 0x000000ffff167224 */ /* 0x000fc600078e0009 */
[----:B0-----:R-:W2:Y:S04]  /*17660*/  LDL.LU.64 R10, [R1+0x12f0] ;  /* 0x0012f000010a7983 */ /* 0x001ea80000300a00 */
[----:B------:R-:W2:Y:S01]  /*17670*/  LDL.LU.64 R8, [R1+0x12e8] ;  /* 0x0012e80001087983 */ /* 0x000ea20000300a00 */
[----:B------:R-:W-:Y:S02]  /*17680*/  F2FP.F16.E4M3.UNPACK_B R6, R6 ;  /* 0x00000006ff06723e */ /* 0x000fe400020006ff */
[----:B------:R-:W-:Y:S01]  /*17690*/  F2FP.F16.E4M3.UNPACK_B R7, R7 ;  /* 0x00000007ff07723e */ /* 0x000fe200020006ff */
[----:B------:R0:W-:Y:S01]  /*176a0*/  STL [R1+0x11c0], R22 ;  /* 0x0011c01601007387 */ /* 0x0001e20000100800 */
[----:B------:R-:W-:-:S03]  /*176b0*/  IMAD.MOV.U32 R19, RZ, RZ, R23 ;  /* 0x000000ffff137224 */ /* 0x000fc600078e0017 */
[----:B0-----:R-:W3:Y:S02]  /*176c0*/  LDL.LU R22, [R1+0x49c] ;  /* 0x00049c0001167983 */ /* 0x001ee40000300800 */
[----:B--2---:R-:W-:-:S15]  /*176d0*/  HMMA.16816.F32 R8, R12, R6, R8 ;  /* 0x000000060c08723c */ /* 0x004fde0000001808 */
[----:B------:R-:W-:-:S04]  /*176e0*/  NOP ;  /* 0x0000000000007918 */ /* 0x000fc80000000000 */
[----:B------:R-:W-:Y:S04]  /*176f0*/  STL [R1+0x220], R8 ;  /* 0x0002200801007387 */ /* 0x000fe80000100800 */
[----:B------:R0:W-:Y:S01]  /*17700*/  STL [R1+0x228], R10 ;  /* 0x0002280a01007387 */ /* 0x0001e20000100800 */
[----:B------:R-:W-:Y:S02]  /*17710*/  IMAD.MOV.U32 R23, RZ, RZ, R11 ;  /* 0x000000ffff177224 */ /* 0x000fe400078e000b */
[----:B------:R-:W-:Y:S01]  /*17720*/  IMAD.MOV.U32 R28, RZ, RZ, R9 ;  /* 0x000000ffff1c7224 */ /* 0x000fe200078e0009 */
[----:B0-----:R-:W2:Y:S04]  /*17730*/  LDL.LU.64 R10, [R1+0x12e0] ;  /* 0x0012e000010a7983 */ /* 0x001ea80000300a00 */
[----:B------:R-:W2:Y:S04]  /*17740*/  LDL.LU.64 R8, [R1+0x12d8] ;  /* 0x0012d80001087983 */ /* 0x000ea80000300a00 */
[----:B------:R0:W-:Y:S04]  /*17750*/  STL.64 [R1+0x1290], R6 ;  /* 0x0012900601007387 */ /* 0x0001e80000100a00 */
[----:B0-----:R-:W3:Y:S04]  /*17760*/  LDL.LU R7, [R1+0x4a0] ;  /* 0x0004a00001077983 */ /* 0x001ee80000300800 */
[----:B------:R-:W-:Y:S04]  /*17770*/  STL.64 [R1+0x1288], R4 ;  /* 0x0012880401007387 */ /* 0x000fe80000100a00 */
[----:B------:R-:W-:Y:S04]  /*17780*/  STL [R1+0x1140], R23 ;  /* 0x0011401701007387 */ /* 0x000fe80000100800 */
[----:B------:R-:W-:Y:S01]  /*17790*/  STL [R1+0x113c], R28 ;  /* 0x00113c1c01007387 */ /* 0x000fe20000100800 */
[----:B--2---:R-:W-:-:S02]  /*177a0*/  F2FP.F16.E4M3.UNPACK_B R8, R8 ;  /* 0x00000008ff08723e */ /* 0x004fc400020006ff */
[----:B------:R-:W-:-:S07]  /*177b0*/  F2FP.F16.E4M3.UNPACK_B R9, R9 ;  /* 0x00000009ff09723e */ /* 0x000fce00020006ff */
[----:B------:R-:W-:-:S15]  /*177c0*/  HMMA.16816.F32 R16, R12, R8, R16 ;  /* 0x000000080c10723c */ /* 0x000fde0000001810 */
[----:B------:R-:W-:-:S04]  /*177d0*/  NOP ;  /* 0x0000000000007918 */ /* 0x000fc80000000000 */
[----:B------:R-:W-:Y:S04]  /*177e0*/  STL.64 [R1+0x240], R16 ;  /* 0x0002401001007387 */ /* 0x000fe80000100a00 */
[----:B------:R0:W-:Y:S04]  /*177f0*/  STL.64 [R1+0x248], R18 ;  /* 0x0002481201007387 */ /* 0x0001e80000100a00 */
[----:B0-----:R-:W2:Y:S04]  /*17800*/  LDL.LU.64 R18, [R1+0x12d0] ;  /* 0x0012d00001127983 */ /* 0x001ea80000300a00 */
[----:B------:R-:W2:Y:S01]  /*17810*/  LDL.LU.64 R16, [R1+0x12c8] ;  /* 0x0012c80001107983 */ /* 0x000ea20000300a00 */
[----:B------:R-:W-:-:S02]  /*17820*/  F2FP.F16.E4M3.UNPACK_B R10, R10 ;  /* 0x0000000aff0a723e */ /* 0x000fc400020006ff */
[----:B------:R-:W-:-:S07]  /*17830*/  F2FP.F16.E4M3.UNPACK_B R11, R11 ;  /* 0x0000000bff0b723e */ /* 0x000fce00020006ff */
[----:B--2---:R-:W-:-:S15]  /*17840*/  HMMA.16816.F32 R16, R12, R10, R16 ;  /* 0x0000000a0c10723c */ /* 0x004fde0000001810 */
[----:B------:R-:W-:-:S04]  /*17850*/  NOP ;  /* 0x0000000000007918 */ /* 0x000fc80000000000 */
[----:B------:R-:W-:Y:S01]  /*17860*/  IMAD.MOV.U32 R23, RZ, RZ, R18 ;  /* 0x000000ffff177224 */ /* 0x000fe200078e0012 */
[----:B------:R0:W-:Y:S01]  /*17870*/  STL.64 [R1+0x250], R16 ;  /* 0x0002501001007387 */ /* 0x0001e20000100a00 */
[----:B------:R-:W-:-:S03]  /*17880*/  IMAD.MOV.U32 R28, RZ, RZ, R19 ;  /* 0x000000ffff1c7224 */ /* 0x000fc600078e0013 */
[----:B------:R-:W2:Y:S04]  /*17890*/  LDL.LU.64 R18, [R1+0x12c0] ;  /* 0x0012c00001127983 */ /* 0x000ea80000300a00 */
[----:B0-----:R-:W2:Y:S04]  /*178a0*/  LDL.LU.64 R16, [R1+0x12b8] ;  /* 0x0012b80001107983 */ /* 0x001ea80000300a00 */
[----:B------:R-:W-:Y:S04]  /*178b0*/  STL.64 [R1+0x1270], R10 ;  /* 0x0012700a01007387 */ /* 0x000fe80000100a00 */
[----:B------:R0:W-:Y:S04]  /*178c0*/  STL.64 [R1+0x1268], R8 ;  /* 0x0012680801007387 */ /* 0x0001e80000100a00 */
[----:B0-----:R-:W3:Y:S04]  /*178d0*/  LDL.LU R8, [R1+0x130] ;  /* 0x0001300001087983 */ /* 0x001ee80000300800 */
[----:B------:R-:W3:Y:S04]  /*178e0*/  LDL.LU R9, [R1+0x134] ;  /* 0x0001340001097983 */ /* 0x000ee80000300800 */
[----:B------:R-:W3:Y:S04]  /*178f0*/  LDL.LU R10, [R1+0x138] ;  /* 0x00013800010a7983 */ /* 0x000ee80000300800 */
[----:B------:R-:W3:Y:S04]  /*17900*/  LDL.LU R11, [R1+0x13c] ;  /* 0x00013c00010b7983 */ /* 0x000ee80000300800 */
[----:B------:R-:W-:Y:S01]  /*17910*/  STL [R1+0x11c4], R23 ;  /* 0x0011c41701007387 */ /* 0x000fe20000100800 */
[----:B--2---:R-:W-:-:S02]  /*17920*/  F2FP.F16.E4M3.UNPACK_B R16, R16 ;  /* 0x00000010ff10723e */ /* 0x004fc400020006ff */
[----:B------:R-:W-:-:S07]  /*17930*/  F2FP.F16.E4M3.UNPACK_B R17, R17 ;  /* 0x00000011ff11723e */ /* 0x000fce00020006ff */
[----:B---3--:R-:W-:Y:S01]  /*17940*/  HMMA.16816.F32 R8, R12, R16, R8 ;  /* 0x000000100c08723c */ /* 0x008fe20000001808 */
[----:B------:R-:W-:Y:S04]  /*17950*/  STL.64 [R1+0x12b0], R18 ;  /* 0x0012b01201007387 */ /* 0x000fe80000100a00 */
[----:B------:R-:W-:Y:S01]  /*17960*/  STL.64 [R1+0x12a8], R16 ;  /* 0x0012a81001007387 */ /* 0x000fe20000100a00 */
[----:B------:R-:W-:Y:S02]  /*17970*/  IMAD R13, R24, 0x100, R0 ;  /* 0x00000100180d7824 */ /* 0x000fe400078e0200 */
[----:B----4-:R-:W-:Y:S02]  /*17980*/  IMAD R14, R26, 0x100, R25 ;  /* 0x000001001a0e7824 */ /* 0x010fe400078e0219 */
[----:B-----5:R-:W-:-:S09]  /*17990*/  IMAD R15, R29, 0x100, R27 ;  /* 0x000001001d0f7824 */ /* 0x020fd200078e021b */
        /* <DEDUP_REMOVED lines=24> */
[----:B------:R-:W4:Y:S01]  /*17b20*/  LDL.LU R29, [R1+0x4c4] ;  /* 0x0004c400011d7983 */ /* 0x000f220000300800 */
[----:B------:R-:W-:-:S03]  /*17b30*/  IMAD R12, R22, 0x100, R7 ;  /* 0x00000100160c7824 */ /* 0x000fc600078e0207 */
        /* <DEDUP_REMOVED lines=47> */
[----:B0-----:R-:W2:Y:S04]  /*17e30*/  LDL.LU R24, [R1+0x80] ;  /* 0x0000800001187983 */ /* 0x001ea80000300800 */
        /* <DEDUP_REMOVED lines=65> */
[----:B------:R-:W3:Y:S04]  /*18250*/  LDL.LU R13, [R1+0x4cc] ;  /* 0x0004cc00010d7983 */ /* 0x000ee80000300800 */
[----:B-1----:R-:W3:Y:S04]  /*18260*/  LDL.LU R14, [R1+0x4c8] ;  /* 0x0004c800010e7983 */ /* 0x002ee80000300800 */
[----:B------:R-:W5:Y:S01]  /*18270*/  LDL.LU R15, [R1+0x4d4] ;  /* 0x0004d400010f7983 */ /* 0x000f620000300800 */
[----:B----4-:R-:W-:-:S02]  /*18280*/  IMAD R12, R12, 0x100, R29 ;  /* 0x000001000c0c7824 */ /* 0x010fc400078e021d */
[----:B---3--:R-:W-:Y:S02]  /*18290*/  IMAD R13, R14, 0x100, R13 ;  /* 0x000001000e0d7824 */ /* 0x008fe400078e020d */
[----:B-----5:R-:W-:Y:S02]  /*182a0*/  IMAD R14, R23, 0x100, R15 ;  /* 0x00000100170e7824 */ /* 0x020fe400078e020f */
[----:B------:R-:W-:Y:S01]  /*182b0*/  IMAD R15, R0, 0x100, R22 ;  /* 0x00000100000f7824 */ /* 0x000fe200078e0216 */
[----:B------:R-:W-:Y:S01]  /*182c0*/  F2FP.F16.E4M3.UNPACK_B R12, R12 ;  /* 0x0000000cff0c723e */ /* 0x000fe200020006ff */
[----:B------:R-:W3:Y:S01]  /*182d0*/  LDL.LU R29, [R1+0x1230] ;  /* 0x00123000011d7983 */ /* 0x000ee20000300800 */
[----:B------:R-:W-:Y:S02]  /*182e0*/  F2FP.F16.E4M3.UNPACK_B R13, R13 ;  /* 0x0000000dff0d723e */ /* 0x000fe400020006ff */
[----:B------:R-:W-:Y:S02]  /*182f0*/  F2FP.F16.E4M3.UNPACK_B R14, R14 ;  /* 0x0000000eff0e723e */ /* 0x000fe400020006ff */
        /* <DEDUP_REMOVED lines=33> */
[----:B0-----:R-:W4:Y:S04]  /*18510*/  LDL.LU R4, [R1+0x90] ;  /* 0x0000900001047983 */ /* 0x001f280000300800 */
[----:B------:R-:W4:Y:S04]  /*18520*/  LDL.LU R5, [R1+0x94] ;  /* 0x0000940001057983 */ /* 0x000f280000300800 */
[----:B------:R-:W4:Y:S04]  /*18530*/  LDL.LU R6, [R1+0x98] ;  /* 0x0000980001067983 */ /* 0x000f280000300800 */
[----:B------:R-:W4:Y:S01]  /*18540*/  LDL.LU R7, [R1+0x9c] ;  /* 0x00009c0001077983 */ /* 0x000f220000300800 */
[----:B--2---:R-:W-:-:S15]  /*18550*/  HMMA.16816.F32 R24, R12, R8, R24 ;  /* 0x000000080c18723c */ /* 0x004fde0000001818 */
[----:B------:R-:W-:-:S04]  /*18560*/  NOP ;  /* 0x0000000000007918 */ /* 0x000fc80000000000 */
[----:B------:R-:W-:Y:S04]  /*18570*/  STL.64 [R1+0x100], R24 ;  /* 0x0001001801007387 */ /* 0x000fe80000100a00 */
[----:B------:R0:W-:Y:S04]  /*18580*/  STL.64 [R1+0x108], R26 ;  /* 0x0001081a01007387 */ /* 0x0001e80000100a00 */
[----:B0-----:R-:W2:Y:S04]  /*18590*/  LDL.LU.64 R26, [R1+0x11d8] ;  /* 0x0011d800011a7983 */ /* 0x001ea80000300a00 */
[----:B------:R-:W2:Y:S01]  /*185a0*/  LDL.LU.64 R24, [R1+0x11d0] ;  /* 0x0011d00001187983 */ /* 0x000ea20000300a00 */
[----:B----4-:R-:W-:Y:S03]  /*185b0*/  HMMA.16816.F32 R4, R12, R10, R4 ;  /* 0x0000000a0c04723c */ /* 0x010fe60000001804 */
[----:B------:R-:W-:Y:S04]  /*185c0*/  STL.64 [R1+0x1178], R10 ;  /* 0x0011780a01007387 */ /* 0x000fe80000100a00 */
[----:B------:R3:W-:-:S12]  /*185d0*/  STL.64 [R1+0x1170], R8 ;  /* 0x0011700801007387 */ /* 0x0007d80000100a00 */
[----:B------:R-:W-:Y:S04]  /*185e0*/  STL.64 [R1+0xf0], R4 ;  /* 0x0000f00401007387 */ /* 0x000fe80000100a00 */
[----:B------:R2:W-:Y:S04]  /*185f0*/  STL.64 [R1+0xf8], R6 ;  /* 0x0000f80601007387 */ /* 0x0005e80000100a00 */
[----:B------:R-:W-:Y:S04]  /*18600*/  STL.64 [R1+0x11b8], R18 ;  /* 0x0011b81201007387 */ /* 0x000fe80000100a00 */
[----:B------:R-:W-:Y:S01]  /*18610*/  STL.64 [R1+0x11b0], R16 ;  /* 0x0011b01001007387 */ /* 0x000fe20000100a00 */
[----:B---3--:R-:W-:Y:S01]  /*18620*/  IMAD.MOV.U32 R9, RZ, RZ, R29 ;  /* 0x000000ffff097224 */ /* 0x008fe200078e001d */
[----:B--2---:R-:W-:-:S15]  /*18630*/  HMMA.16816.F32 R4, R12, R16, R24 ;  /* 0x000000100c04723c */ /* 0x004fde0000001818 */
[----:B------:R-:W-:-:S04]  /*18640*/  NOP ;  /* 0x0000000000007918 */ /* 0x000fc80000000000 */
[----:B------:R0:W-:Y:S04]  /*18650*/  STL.64 [R1+0xe0], R4 ;  /* 0x0000e00401007387 */ /* 0x0001e80000100a00 */
[----:B------:R1:W-:Y:S04]  /*18660*/  STL.64 [R1+0xe8], R6 ;  /* 0x0000e80601007387 */ /* 0x0003e80000100a00 */
[----:B------:R-:W2:Y:S04]  /*18670*/  LDL.LU R8, [R1+0x20] ;  /* 0x0000200001087983 */ /* 0x000ea80000300800 */
[----:B------:R-:W3:Y:S04]  /*18680*/  LDL.LU R29, [R1+0x11c8] ;  /* 0x0011c800011d7983 */ /* 0x000ee80000300800 */
[----:B------:R-:W4:Y:S04]  /*18690*/  LDL.LU R10, [R1+0x28] ;  /* 0x00002800010a7983 */ /* 0x000f280000300800 */
[----:B------:R-:W4:Y:S04]  /*186a0*/  LDL.LU R11, [R1+0x2c] ;  /* 0x00002c00010b7983 */ /* 0x000f280000300800 */
[----:B0-----:R-:W5:Y:S04]  /*186b0*/  LDL.LU R4, [R1+0x40] ;  /* 0x0000400001047983 */ /* 0x001f680000300800 */
[----:B------:R-:W5:Y:S04]  /*186c0*/  LDL.LU R5, [R1+0x44] ;  /* 0x0000440001057983 */ /* 0x000f680000300800 */
[----:B-1----:R-:W2:Y:S04]  /*186d0*/  LDL.LU R6, [R1+0x48] ;  /* 0x0000480001067983 */ /* 0x002ea80000300800 */
[----:B------:R-:W4:Y:S04]  /*186e0*/  LDL.LU R23, [R1+0x4e4] ;  /* 0x0004e40001177983 */ /* 0x000f280000300800 */
[----:B------:R-:W4:Y:S04]  /*186f0*/  LDL.LU R12, [R1+0x4e0] ;  /* 0x0004e000010c7983 */ /* 0x000f280000300800 */
[----:B------:R-:W4:Y:S04]  /*18700*/  LDL.LU R22, [R1+0x4ec] ;  /* 0x0004ec0001167983 */ /* 0x000f280000300800 */
[----:B------:R-:W4:Y:S04]  /*18710*/  LDL.LU R13, [R1+0x4e8] ;  /* 0x0004e800010d7983 */ /* 0x000f280000300800 */
[----:B------:R-:W4:Y:S04]  /*18720*/  LDL.LU R14, [R1+0x4f4] ;  /* 0x0004f400010e7983 */ /* 0x000f280000300800 */
[----:B------:R-:W4:Y:S04]  /*18730*/  LDL.LU R0, [R1+0x4f0] ;  /* 0x0004f00001007983 */ /* 0x000f280000300800 */
[----:B------:R-:W4:Y:S01]  /*18740*/  LDL.LU R15, [R1+0x4fc] ;  /* 0x0004fc00010f7983 */ /* 0x000f220000300800 */
[----:B---3--:R-:W-:-:S03]  /*18750*/  IMAD.MOV.U32 R7, RZ, RZ, R29 ;  /* 0x000000ffff077224 */ /* 0x008fc600078e001d */
[----:B------:R-:W3:Y:S04]  /*18760*/  LDL.LU R29, [R1+0x4f8] ;  /* 0x0004f800011d7983 */ /* 0x000ee80000300800 */
[----:B------:R-:W3:Y:S04]  /*18770*/  LDL.LU R16, [R1+0x60] ;  /* 0x0000600001107983 */ /* 0x000ee80000300800 */
[----:B------:R-:W3:Y:S04]  /*18780*/  LDL.LU R17, [R1+0x64] ;  /* 0x0000640001117983 */ /* 0x000ee80000300800 */
[----:B------:R-:W3:Y:S04]  /*18790*/  LDL.LU R18, [R1+0x68] ;  /* 0x0000680001127983 */ /* 0x000ee80000300800 */
[----:B------:R-:W3:Y:S04]  /*187a0*/  LDL.LU R19, [R1+0x6c] ;  /* 0x00006c0001137983 */ /* 0x000ee80000300800 */
[----:B--2---:R-:W-:Y:S04]  /*187b0*/  STL.64 [R1+0x11a8], R6 ;  /* 0x0011a80601007387 */ /* 0x004fe80000100a00 */
[----:B-----5:R0:W-:Y:S04]  /*187c0*/  STL.64 [R1+0x11a0], R4 ;  /* 0x0011a00401007387 */ /* 0x0201e80000100a00 */
[----:B0-----:R-:W2:Y:S04]  /*187d0*/  LDL.LU R4, [R1+0x50] ;  /* 0x0000500001047983 */ /* 0x001ea80000300800 */
[----:B------:R-:W2:Y:S04]  /*187e0*/  LDL.LU R5, [R1+0x54] ;  /* 0x0000540001057983 */ /* 0x000ea80000300800 */
[----:B------:R-:W2:Y:S04]  /*187f0*/  LDL.LU R6, [R1+0x58] ;  /* 0x0000580001067983 */ /* 0x000ea80000300800 */
[----:B------:R-:W2:Y:S04]  /*18800*/  LDL.LU R7, [R1+0x5c] ;  /* 0x00005c0001077983 */ /* 0x000ea80000300800 */
[----:B----4-:R-:W-:Y:S04]  /*18810*/  STL.64 [R1+0x1188], R10 ;  /* 0x0011880a01007387 */ /* 0x010fe80000100a00 */
[----:B------:R0:W-:Y:S04]  /*18820*/  STL.64 [R1+0x1180], R8 ;  /* 0x0011800801007387 */ /* 0x0001e80000100a00 */
[----:B0-----:R-:W4:Y:S04]  /*18830*/  LDL.LU R8, [R1+0x30] ;  /* 0x0000300001087983 */ /* 0x001f280000300800 */
[----:B------:R-:W4:Y:S04]  /*18840*/  LDL.LU R9, [R1+0x34] ;  /* 0x0000340001097983 */ /* 0x000f280000300800 */
[----:B------:R-:W4:Y:S04]  /*18850*/  LDL.LU R10, [R1+0x38] ;  /* 0x00003800010a7983 */ /* 0x000f280000300800 */
[----:B------:R-:W4:Y:S04]  /*18860*/  LDL.LU R11, [R1+0x3c] ;  /* 0x00003c00010b7983 */ /* 0x000f280000300800 */
[----:B------:R-:W5:Y:S04]  /*18870*/  LDL.LU R24, [R1] ;  /* 0x0000000001187983 */ /* 0x000f680000300800 */
[----:B------:R-:W5:Y:S04]  /*18880*/  LDL.LU R25, [R1+0x4] ;  /* 0x0000040001197983 */ /* 0x000f680000300800 */
[----:B------:R-:W2:Y:S04]  /*18890*/  LDL.LU R26, [R1+0x8] ;  /* 0x00000800011a7983 */ /* 0x000ea80000300800 */
[----:B------:R-:W2:Y:S01]  /*188a0*/  LDL.LU R27, [R1+0xc] ;  /* 0x00000c00011b7983 */ /* 0x000ea20000300800 */
[----:B------:R-:W-:-:S02]  /*188b0*/  IMAD R12, R12, 0x100, R23 ;  /* 0x000001000c0c7824 */ /* 0x000fc400078e0217 */
[----:B------:R-:W-:Y:S02]  /*188c0*/  IMAD R13, R13, 0x100, R22 ;  /* 0x000001000d0d7824 */ /* 0x000fe400078e0216 */
[----:B------:R-:W-:Y:S01]  /*188d0*/  IMAD R14, R0, 0x100, R14 ;  /* 0x00000100000e7824 */ /* 0x000fe200078e020e */
[----:B------:R-:W-:Y:S02]  /*188e0*/  F2FP.F16.E4M3.UNPACK_B R12, R12 ;  /* 0x0000000cff0c723e */ /* 0x000fe400020006ff */
[----:B------:R-:W-:Y:S02]  /*188f0*/  F2FP.F16.E4M3.UNPACK_B R13, R13 ;  /* 0x0000000dff0d723e */ /* 0x000fe400020006ff */
[----:B------:R-:W-:Y:S01]  /*18900*/  F2FP.F16.E4M3.UNPACK_B R14, R14 ;  /* 0x0000000eff0e723e */ /* 0x000fe200020006ff */
[----:B---3--:R-:W-:-:S05]  /*18910*/  IMAD R15, R29, 0x100, R15 ;  /* 0x000001001d0f7824 */ /* 0x008fca00078e020f */
[----:B------:R-:W-:-:S07]  /*18920*/  F2FP.F16.E4M3.UNPACK_B R15, R15 ;  /* 0x0000000fff0f723e */ /* 0x000fce00020006ff */
[C---:B------:R-:W-:Y:S01]  /*18930*/  HMMA.16816.F32 R16, R12.reuse, R20, R16 ;  /* 0x000000140c10723c */ /* 0x040fe20000001810 */
[----:B--2---:R-:W-:Y:S04]  /*18940*/  STL.64 [R1+0x1168], R26 ;  /* 0x0011681a01007387 */ /* 0x004fe80000100a00 */
[----:B-----5:R0:W-:Y:S04]  /*18950*/  STL.64 [R1+0x1160], R24 ;  /* 0x0011601801007387 */ /* 0x0201e80000100a00 */
[----:B0-----:R-:W2:Y:S04]  /*18960*/  LDL.LU R24, [R1+0x10] ;  /* 0x0000100001187983 */ /* 0x001ea80000300800 */
[----:B------:R-:W2:Y:S04]  /*18970*/  LDL.LU R25, [R1+0x14] ;  /* 0x0000140001197983 */ /* 0x000ea80000300800 */
[----:B------:R-:W2:Y:S04]  /*18980*/  LDL.LU R26, [R1+0x18] ;  /* 0x00001800011a7983 */ /* 0x000ea80000300800 */
[----:B------:R-:W2:Y:S04]  /*18990*/  LDL.LU R27, [R1+0x1c] ;  /* 0x00001c00011b7983 */ /* 0x000ea80000300800 */
[----:B------:R-:W3:Y:S04]  /*189a0*/  LDL.LU R23, [R1+0x11c4] ;  /* 0x0011c40001177983 */ /* 0x000ee80000300800 */
[----:B------:R-:W5:Y:S04]  /*189b0*/  LDL.LU R22, [R1+0x11c0] ;  /* 0x0011c00001167983 */ /* 0x000f680000300800 */
[----:B------:R-:W2:Y:S04]  /*189c0*/  LDL.LU R0, [R1+0x500] ;  /* 0x0005000001007983 */ /* 0x000ea80000300800 */
[----:B------:R-:W-:Y:S04]  /*189d0*/  STL.64 [R1+0xd0], R16 ;  /* 0x0000d01001007387 */ /* 0x000fe80000100a00 */
[----:B------:R0:W-:Y:S04]  /*189e0*/  STL.64 [R1+0xd8], R18 ;  /* 0x0000d81201007387 */ /* 0x0001e80000100a00 */
[----:B0-----:R-:W2:Y:S04]  /*189f0*/  LDL.LU.64 R18, [R1+0x11b8] ;  /* 0x0011b80001127983 */ /* 0x001ea80000300a00 */
[----:B------:R-:W3:Y:S04]  /*18a00*/  LDL.LU.64 R16, [R1+0x11b0] ;  /* 0x0011b00001107983 */ /* 0x000ee80000300a00 */
[----:B------:R-:W3:Y:S04]  /*18a10*/  LDL.LU R20, [R1+0x350] ;  /* 0x0003500001147983 */ /* 0x000ee80000300800 */
[----:B------:R-:W3:Y:S01]  /*18a20*/  LDL.LU R21, [R1+0x354] ;  /* 0x0003540001157983 */ /* 0x000ee20000300800 */
[----:B--2---:R-:W-:-:S15]  /*18a30*/  HMMA.16816.F32 R4, R12, R18, R4 ;  /* 0x000000120c04723c */ /* 0x004fde0000001804 */
[----:B------:R-:W-:-:S04]  /*18a40*/  NOP ;  /* 0x0000000000007918 */ /* 0x000fc80000000000 */
[----:B------:R-:W-:Y:S04]  /*18a50*/  STL.64 [R1+0xc0], R4 ;  /* 0x0000c00401007387 */ /* 0x000fe80000100a00 */
[----:B------:R0:W-:Y:S04]  /*18a60*/  STL.64 [R1+0xc8], R6 ;  /* 0x0000c80601007387 */ /* 0x0001e80000100a00 */
[----:B0-----:R-:W2:Y:S04]  /*18a70*/  LDL.LU.64 R6, [R1+0x11a8] ;  /* 0x0011a80001067983 */ /* 0x001ea80000300a00 */
[----:B------:R-:W2:Y:S04]  /*18a80*/  LDL.LU.64 R4, [R1+0x11a0] ;  /* 0x0011a00001047983 */ /* 0x000ea80000300a00 */
[----:B------:R-:W3:Y:S04]  /*18a90*/  LDL.LU R18, [R1+0x360] ;  /* 0x0003600001127983 */ /* 0x000ee80000300800 */
[----:B------:R-:W3:Y:S01]  /*18aa0*/  LDL.LU R19, [R1+0x364] ;  /* 0x0003640001137983 */ /* 0x000ee20000300800 */
[----:B--2---:R-:W-:-:S15]  /*18ab0*/  HMMA.16816.F32 R4, R12, R2, R4 ;  /* 0x000000020c04723c */ /* 0x004fde0000001804 */
[----:B------:R-:W-:-:S04]  /*18ac0*/  NOP ;  /* 0x0000000000007918 */ /* 0x000fc80000000000 */
[----:B------:R-:W-:Y:S04]  /*18ad0*/  STL.64 [R1+0xb0], R4 ;  /* 0x0000b00401007387 */ /* 0x000fe80000100a00 */
[----:B------:R0:W-:Y:S04]  /*18ae0*/  STL.64 [R1+0xb8], R6 ;  /* 0x0000b80601007387 */ /* 0x0001e80000100a00 */
[----:B0-----:R-:W2:Y:S04]  /*18af0*/  LDL.LU.64 R6, [R1+0x1198] ;  /* 0x0011980001067983 */ /* 0x001ea80000300a00 */
[----:B------:R-:W4:Y:S04]  /*18b00*/  LDL.LU.64 R4, [R1+0x1190] ;  /* 0x0011900001047983 */ /* 0x000f280000300a00 */
[----:B------:R-:W2:Y:S04]  /*18b10*/  LDL.LU R2, [R1+0x508] ;  /* 0x0005080001027983 */ /* 0x000ea80000300800 */
[----:B------:R-:W2:Y:S01]  /*18b20*/  LDL.LU R3, [R1+0x510] ;  /* 0x0005100001037983 */ /* 0x000ea20000300800 */
[----:B----4-:R-:W-:-:S15]  /*18b30*/  HMMA.16816.F32 R8, R12, R4, R8 ;  /* 0x000000040c08723c */ /* 0x010fde0000001808 */
[----:B------:R-:W-:-:S04]  /*18b40*/  NOP ;  /* 0x0000000000007918 */ /* 0x000fc80000000000 */
[----:B------:R-:W-:Y:S04]  /*18b50*/  STL.64 [R1+0x80], R8 ;  /* 0x0000800801007387 */ /* 0x000fe80000100a00 */
[----:B------:R0:W-:Y:S01]  /*18b60*/  STL [R1+0x88], R10 ;  /* 0x0000880a01007387 */ /* 0x0001e20000100800 */
[----:B------:R-:W-:-:S03]  /*18b70*/  IMAD.MOV.U32 R29, RZ, RZ, R11 ;  /* 0x000000ffff1d7224 */ /* 0x000fc600078e000b */
[----:B0-----:R-:W2:Y:S04]  /*18b80*/  LDL.LU.64 R10, [R1+0x1188] ;  /* 0x00118800010a7983 */ /* 0x001ea80000300a00 */
[----:B------:R-:W2:Y:S04]  /*18b90*/  LDL.LU.64 R8, [R1+0x1180] ;  /* 0x0011800001087983 */ /* 0x000ea80000300a00 */
[----:B------:R-:W4:Y:S04]  /*18ba0*/  LDL.LU R4, [R1+0x51c] ;  /* 0x00051c0001047983 */ /* 0x000f280000300800 */
[----:B------:R-:W4:Y:S04]  /*18bb0*/  LDL.LU R5, [R1+0x518] ;  /* 0x0005180001057983 */ /* 0x000f280000300800 */
[----:B------:R-:W-:Y:S01]  /*18bc0*/  STL [R1+0x1010], R29 ;  /* 0x0010101d01007387 */ /* 0x000fe20000100800 */
        /* <DEDUP_REMOVED lines=11> */
[----:B------:R0:W-:Y:S01]  /*18c80*/  STL [R1+0x28], R26 ;  /* 0x0000281a01007387 */ /* 0x0001e20000100800 */
[----:B------:R-:W-:-:S03]  /*18c90*/  IMAD.MOV.U32 R29, RZ, RZ, R27 ;  /* 0x000000ffff1d7224 */ /* 0x000fc600078e001b */
[----:B0-----:R-:W2:Y:S04]  /*18ca0*/  LDL.LU.64 R26, [R1+0x1168] ;  /* 0x00116800011a7983 */ /* 0x001ea80000300a00 */
[----:B------:R-:W2:Y:S04]  /*18cb0*/  LDL.LU.64 R24, [R1+0x1160] ;  /* 0x0011600001187983 */ /* 0x000ea80000300a00 */
[----:B------:R0:W-:Y:S04]  /*18cc0*/  STL [R1+0x1058], R29 ;  /* 0x0010581d01007387 */ /* 0x0001e80000100800 */
[----:B0-----:R-:W3:Y:S01]  /*18cd0*/  LDL.LU R29, [R1+0x504] ;  /* 0x00050400011d7983 */ /* 0x001ee20000300800 */
[----:B--2---:R-:W-:Y:S03]  /*18ce0*/  HMMA.16816.F32 R8, R12, R10, R24 ;  /* 0x0000000a0c08723c */ /* 0x004fe60000001818 */
[----:B------:R-:W2:Y:S04]  /*18cf0*/  LDL.LU.64 R26, [R1+0x1158] ;  /* 0x00115800011a7983 */ /* 0x000ea80000300a00 */
[----:B------:R-:W3:-:S12]  /*18d00*/  LDL.LU.64 R24, [R1+0x1150] ;  /* 0x0011500001187983 */ /* 0x000ed80000300a00 */
[----:B------:R2:W-:Y:S04]  /*18d10*/  STL.64 [R1], R8 ;  /* 0x0000000801007387 */ /* 0x0005e80000100a00 */
[----:B------:R0:W-:Y:S01]  /*18d20*/  STL.64 [R1+0x8], R10 ;  /* 0x0000080a01007387 */ /* 0x0001e20000100a00 */
[----:B--2---:R-:W-:-:S03]  /*18d30*/  IMAD.MOV.U32 R8, RZ, RZ, R27 ;  /* 0x000000ffff087224 */ /* 0x004fc600078e001b */
[----:B------:R-:W2:Y:S04]  /*18d40*/  LDL.LU R27, [R1+0x114c] ;  /* 0x00114c00011b7983 */ /* 0x000ea80000300800 */
[----:B------:R-:W5:Y:S04]  /*18d50*/  LDL.LU R9, [R1+0x1a4] ;  /* 0x0001a40001097983 */ /* 0x000f680000300800 */
[----:B0-----:R-:W5:Y:S04]  /*18d60*/  LDL.LU R10, [R1+0x1a8] ;  /* 0x0001a800010a7983 */ /* 0x001f680000300800 */
[----:B------:R-:W5:Y:S01]  /*18d70*/  LDL.LU R11, [R1+0x1ac] ;  /* 0x0001ac00010b7983 */ /* 0x000f620000300800 */
[----:B---3--:R-:W-:-:S02]  /*18d80*/  IMAD R0, R0, 0x100, R29 ;  /* 0x0000010000007824 */ /* 0x008fc400078e021d */
[----:B------:R-:W-:Y:S02]  /*18d90*/  IMAD R2, R2, 0x100, R6 ;  /* 0x0000010002027824 */ /* 0x000fe400078e0206 */
[----:B------:R-:W-:Y:S02]  /*18da0*/  IMAD R3, R3, 0x100, R7 ;  /* 0x0000010003037824 */ /* 0x000fe400078e0207 */
[----:B----4-:R-:W-:Y:S01]  /*18db0*/  IMAD R4, R5, 0x100, R4 ;  /* 0x0000010005047824 */ /* 0x010fe200078e0204 */
[----:B------:R-:W-:Y:S02]  /*18dc0*/  F2FP.F16.E4M3.UNPACK_B R20, R20.H1 ;  /* 0x00000014ff14723e */ /* 0x000fe400030006ff */
[----:B------:R-:W-:Y:S01]  /*18dd0*/  F2FP.F16.E4M3.UNPACK_B R21, R21.H1 ;  /* 0x00000015ff15723e */ /* 0x000fe200030006ff */
[----:B--2---:R-:W-:Y:S01]  /*18de0*/  HMMA.16816.F32 R24, R12, R16, R24 ;  /* 0x000000100c18723c */ /* 0x004fe20000001818 */
[----:B------:R-:W-:Y:S02]  /*18df0*/  F2FP.F16.E4M3.UNPACK_B R12, R0 ;  /* 0x00000000ff0c723e */ /* 0x000fe400020006ff */
[----:B------:R-:W-:-:S02]  /*18e00*/  F2FP.F16.E4M3.UNPACK_B R13, R2 ;  /* 0x00000002ff0d723e */ /* 0x000fc400020006ff */
[----:B------:R-:W-:Y:S02]  /*18e10*/  F2FP.F16.E4M3.UNPACK_B R14, R3 ;  /* 0x00000003ff0e723e */ /* 0x000fe400020006ff */
[----:B------:R-:W-:-:S07]  /*18e20*/  F2FP.F16.E4M3.UNPACK_B R15, R4 ;  /* 0x00000004ff0f723e */ /* 0x000fce00020006ff */
[----:B-----5:R-:W-:Y:S05]  /*18e30*/  HMMA.16816.F32 R8, R12, R20, R8 ;  /* 0x000000140c08723c */ /* 0x020fea0000001808 */
[----:B------:R-:W-:Y:S04]  /*18e40*/  STL.64 [R1+0xf78], R26 ;  /* 0x000f781a01007387 */ /* 0x000fe80000100a00 */
[----:B------:R-:W-:Y:S04]  /*18e50*/  STL.64 [R1+0xf70], R24 ;  /* 0x000f701801007387 */ /* 0x000fe80000100a00 */
[----:B------:R-:W2:Y:S06]  /*18e60*/  LDL.LU R7, [R1+0x3b4] ;  /* 0x0003b40001077983 */ /* 0x000eac0000300800 */
[----:B------:R0:W-:Y:S04]  /*18e70*/  STL.64 [R1+0x10], R8 ;  /* 0x0000100801007387 */ /* 0x0001e80000100a00 */
[----:B------:R1:W-:Y:S04]  /*18e80*/  STL.64 [R1+0x18], R10 ;  /* 0x0000180a01007387 */ /* 0x0003e80000100a00 */
[----:B0-----:R-:W3:Y:S04]  /*18e90*/  LDL.LU R8, [R1+0x3a0] ;  /* 0x0003a00001087983 */ /* 0x001ee80000300800 */
[----:B------:R-:W3:Y:S04]  /*18ea0*/  LDL.LU R9, [R1+0x3a4] ;  /* 0x0003a40001097983 */ /* 0x000ee80000300800 */
[----:B-1----:R-:W4:Y:S04]  /*18eb0*/  LDL.LU R10, [R1+0x3c0] ;  /* 0x0003c000010a7983 */ /* 0x002f280000300800 */
[----:B------:R-:W4:Y:S04]  /*18ec0*/  LDL.LU R11, [R1+0x3c4] ;  /* 0x0003c400010b7983 */ /* 0x000f280000300800 */
[----:B----4-:R-:W-:Y:S04]  /*18ed0*/  STL.64 [R1+0x1110], R10 ;  /* 0x0011100a01007387 */ /* 0x010fe80000100a00 */
[----:B---3--:R0:W-:Y:S04]  /*18ee0*/  STL.64 [R1+0x1108], R8 ;  /* 0x0011080801007387 */ /* 0x0081e80000100a00 */
[----:B0-----:R-:W3:Y:S01]  /*18ef0*/  LDL.LU R8, [R1+0x1e0] ;  /* 0x0001e00001087983 */ /* 0x001ee20000300800 */
[----:B------:R-:W-:-:S03]  /*18f00*/  IMAD.MOV.U32 R9, RZ, RZ, R22 ;  /* 0x000000ffff097224 */ /* 0x000fc600078e0016 */
[----:B------:R-:W4:Y:S04]  /*18f10*/  LDL.LU R22, [R1+0x1148] ;  /* 0x0011480001167983 */ /* 0x000f280000300800 */
[----:B------:R-:W5:Y:S04]  /*18f20*/  LDL.LU R10, [R1+0x1e8] ;  /* 0x0001e800010a7983 */ /* 0x000f680000300800 */
[----:B------:R-:W5:Y:S04]  /*18f30*/  LDL.LU R11, [R1+0x1ec] ;  /* 0x0001ec00010b7983 */ /* 0x000f680000300800 */
[----:B-----5:R4:W-:Y:S04]  /*18f40*/  STL.64 [R1+0x1120], R10 ;  /* 0x0011200a01007387 */ /* 0x0209e80000100a00 */
[----:B---3--:R0:W-:Y:S01]  /*18f50*/  STL.64 [R1+0x1118], R8 ;  /* 0x0011180801007387 */ /* 0x0081e20000100a00 */
[----:B----4-:R-:W-:-:S03]  /*18f60*/  IMAD.MOV.U32 R10, RZ, RZ, R22 ;  /* 0x000000ffff0a7224 */ /* 0x010fc600078e0016 */
[----:B0-----:R-:W3:Y:S04]  /*18f70*/  LDL.LU R8, [R1+0x1f0] ;  /* 0x0001f00001087983 */ /* 0x001ee80000300800 */
[----:B------:R-:W3:Y:S04]  /*18f80*/  LDL.LU R9, [R1+0x1f4] ;  /* 0x0001f40001097983 */ /* 0x000ee80000300800 */
[----:B------:R-:W4:Y:S04]  /*18f90*/  LDL.LU R22, [R1+0x1144] ;  /* 0x0011440001167983 */ /* 0x000f280000300800 */
[----:B------:R-:W5:Y:S04]  /*18fa0*/  LDL.LU R11, [R1+0x1fc] ;  /* 0x0001fc00010b7983 */ /* 0x000f680000300800 */
[----:B------:R-:W2:Y:S04]  /*18fb0*/  LDL.LU R0, [R1+0x380] ;  /* 0x0003800001007983 */ /* 0x000ea80000300800 */
[----:B-----5:R-:W-:Y:S04]  /*18fc0*/  STL.64 [R1+0x1130], R10 ;  /* 0x0011300a01007387 */ /* 0x020fe80000100a00 */
[----:B---3--:R0:W-:Y:S04]  /*18fd0*/  STL.64 [R1+0x1128], R8 ;  /* 0x0011280801007387 */ /* 0x0081e80000100a00 */
[----:B0-----:R-:W3:Y:S04]  /*18fe0*/  LDL.LU R8, [R1+0x1c0] ;  /* 0x0001c00001087983 */ /* 0x001ee80000300800 */
[----:B------:R-:W3:Y:S04]  /*18ff0*/  LDL.LU R9, [R1+0x1c4] ;  /* 0x0001c40001097983 */ /* 0x000ee80000300800 */
[----:B------:R-:W3:Y:S04]  /*19000*/  LDL.LU R10, [R1+0x1c8] ;  /* 0x0001c800010a7983 */ /* 0x000ee80000300800 */
[----:B------:R-:W5:Y:S04]  /*19010*/  LDL.LU R29, [R1+0x384] ;  /* 0x00038400011d7983 */ /* 0x000f680000300800 */
[----:B------:R-:W2:Y:S04]  /*19020*/  LDL.LU R5, [R1+0x374] ;  /* 0x0003740001057983 */ /* 0x000ea80000300800 */
[----:B------:R-:W2:Y:S04]  /*19030*/  LDL.LU R6, [R1+0x3b0] ;  /* 0x0003b00001067983 */ /* 0x000ea80000300800 */
[----:B------:R-:W2:Y:S04]  /*19040*/  LDL.LU R16, [R1+0x390] ;  /* 0x0003900001107983 */ /* 0x000ea80000300800 */
[----:B------:R-:W2:Y:S04]  /*19050*/  LDL.LU R17, [R1+0x394] ;  /* 0x0003940001117983 */ /* 0x000ea80000300800 */
[----:B------:R-:W2:Y:S04]  /*19060*/  LDL.LU R24, [R1+0x524] ;  /* 0x0005240001187983 */ /* 0x000ea80000300800 */
[----:B------:R-:W2:Y:S01]  /*19070*/  LDL.LU R25, [R1+0x520] ;  /* 0x0005200001197983 */ /* 0x000ea20000300800 */
[----:B----4-:R-:W-:-:S03]  /*19080*/  IMAD.MOV.U32 R11, RZ, RZ, R22 ;  /* 0x000000ffff0b7224 */ /* 0x010fc600078e0016 */
[----:B------:R-:W4:Y:S04]  /*19090*/  LDL.LU R26, [R1+0x52c] ;  /* 0x00052c00011a7983 */ /* 0x000f280000300800 */
[----:B------:R-:W2:Y:S04]  /*190a0*/  LDL.LU R22, [R1+0x528] ;  /* 0x0005280001167983 */ /* 0x000ea80000300800 */
[----:B------:R-:W4:Y:S04]  /*190b0*/  LDL.LU R27, [R1+0x534] ;  /* 0x00053400011b7983 */ /* 0x000f280000300800 */
[----:B----4-:R-:W-:Y:S04]  /*190c0*/  STL.64 [R1+0x10e0], R26 ;  /* 0x0010e01a01007387 */ /* 0x010fe80000100a00 */
[----:B--2---:R0:W-:Y:S04]  /*190d0*/  STL.64 [R1+0x10d8], R24 ;  /* 0x0010d81801007387 */ /* 0x0041e80000100a00 */
[----:B0-----:R-:W2:Y:S04]  /*190e0*/  LDL.LU R24, [R1+0x250] ;  /* 0x0002500001187983 */ /* 0x001ea80000300800 */
[----:B------:R-:W2:Y:S01]  /*190f0*/  LDL.LU R25, [R1+0x254] ;  /* 0x0002540001197983 */ /* 0x000ea20000300800 */
[----:B------:R-:W-:-:S02]  /*19100*/  IMAD.MOV.U32 R26, RZ, RZ, R23 ;  /* 0x000000ffff1a7224 */ /* 0x000fc400078e0017 */
[----:B------:R-:W-:Y:S01]  /*19110*/  IMAD.MOV.U32 R27, RZ, RZ, R28 ;  /* 0x000000ffff1b7224 */ /* 0x000fe200078e001c */
[----:B------:R-:W4:Y:S04]  /*19120*/  LDL.LU R23, [R1+0x1140] ;  /* 0x0011400001177983 */ /* 0x000f280000300800 */
[----:B------:R-:W3:Y:S04]  /*19130*/  LDL.LU R28, [R1+0x113c] ;  /* 0x00113c00011c7983 */ /* 0x000ee80000300800 */
[----:B------:R-:W-:Y:S01]  /*19140*/  STL.64 [R1+0x10f0], R26 ;  /* 0x0010f01a01007387 */ /* 0x000fe20000100a00 */
[----:B------:R-:W-:-:S02]  /*19150*/  F2FP.F16.E4M3.UNPACK_B R18, R18.H1 ;  /* 0x00000012ff12723e */ /* 0x000fc400030006ff */
[----:B------:R-:W-:Y:S01]  /*19160*/  F2FP.F16.E4M3.UNPACK_B R19, R19.H1 ;  /* 0x00000013ff13723e */ /* 0x000fe200030006ff */
[----:B--2---:R0:W-:Y:S04]  /*19170*/  STL.64 [R1+0x10e8], R24 ;  /* 0x0010e81801007387 */ /* 0x0041e80000100a00 */
[----:B0-----:R-:W2:Y:S04]  /*19180*/  LDL.LU R24, [R1+0x240] ;  /* 0x0002400001187983 */ /* 0x001ea80000300800 */
[----:B------:R-:W2:Y:S04]  /*19190*/  LDL.LU R25, [R1+0x244] ;  /* 0x0002440001197983 */ /* 0x000ea80000300800 */
[----:B------:R-:W2:Y:S04]  /*191a0*/  LDL.LU R26, [R1+0x248] ;  /* 0x00024800011a7983 */ /* 0x000ea80000300800 */
[----:B------:R-:W2:Y:S01]  /*191b0*/  LDL.LU R27, [R1+0x24c] ;  /* 0x00024c00011b7983 */ /* 0x000ea20000300800 */
[----:B---3--:R-:W-:Y:S03]  /*191c0*/  HMMA.16816.F32 R8, R12, R18, R8 ;  /* 0x000000120c08723c */ /* 0x008fe60000001808 */
[----:B--2---:R-:W-:Y:S04]  /*191d0*/  STL.64 [R1+0x1100], R26 ;  /* 0x0011001a01007387 */ /* 0x004fe80000100a00 */
[----:B------:R0:W-:Y:S04]  /*191e0*/  STL.64 [R1+0x10f8], R24 ;  /* 0x0010f81801007387 */ /* 0x0001e80000100a00 */
[----:B0-----:R-:W2:Y:S01]  /*191f0*/  LDL.LU R24, [R1+0x220] ;  /* 0x0002200001187983 */ /* 0x001ea20000300800 */
[----:B------:R-:W-:-:S03]  /*19200*/  IMAD.MOV.U32 R25, RZ, RZ, R28 ;  /* 0x000000ffff197224 */ /* 0x000fc600078e001c */
[----:B------:R-:W3:Y:S04]  /*19210*/  LDL.LU R28, [R1+0x1138] ;  /* 0x00113800011c7983 */ /* 0x000ee80000300800 */
[----:B------:R-:W2:Y:S01]  /*19220*/  LDL.LU R26, [R1+0x228] ;  /* 0x00022800011a7983 */ /* 0x000ea20000300800 */
[----:B----4-:R-:W-:-:S03]  /*19230*/  IMAD.MOV.U32 R27, RZ, RZ, R23 ;  /* 0x000000ffff1b7224 */ /* 0x010fc600078e0017 */
[----:B------:R-:W4:Y:S04]  /*19240*/  LDL.LU R23, [R1+0x530] ;  /* 0x0005300001177983 */ /* 0x000f280000300800 */
[----:B------:R-:W-:Y:S04]  /*19250*/  STL.64 [R1+0x30], R8 ;  /* 0x0000300801007387 */ /* 0x000fe80000100a00 */
[----:B------:R0:W-:Y:S04]  /*19260*/  STL.64 [R1+0x38], R10 ;  /* 0x0000380a01007387 */ /* 0x0001e80000100a00 */
[----:B0-----:R-:W2:Y:S04]  /*19270*/  LDL.LU.64 R10, [R1+0x1130] ;  /* 0x00113000010a7983 */ /* 0x001ea80000300a00 */
[----:B------:R-:W2:Y:S01]  /*19280*/  LDL.LU.64 R8, [R1+0x1128] ;  /* 0x0011280001087983 */ /* 0x000ea20000300a00 */
[----:B------:R-:W-:-:S02]  /*19290*/  F2FP.F16.E4M3.UNPACK_B R2, R0.H1 ;  /* 0x00000000ff02723e */ /* 0x000fc400030006ff */
[----:B-----5:R-:W-:-:S07]  /*192a0*/  F2FP.F16.E4M3.UNPACK_B R3, R29.H1 ;  /* 0x0000001dff03723e */ /* 0x020fce00030006ff */
[----:B--2---:R-:W-:-:S15]  /*192b0*/  HMMA.16816.F32 R8, R12, R2, R8 ;  /* 0x000000020c08723c */ /* 0x004fde0000001808 */
[----:B------:R-:W-:-:S04]  /*192c0*/  NOP ;  /* 0x0000000000007918 */ /* 0x000fc80000000000 */
[----:B------:R-:W-:Y:S04]  /*192d0*/  STL.64 [R1+0x40], R8 ;  /* 0x0000400801007387 */ /* 0x000fe80000100a00 */
[----:B------:R0:W-:Y:S04]  /*192e0*/  STL.64 [R1+0x48], R10 ;  /* 0x0000480a01007387 */ /* 0x0001e80000100a00 */
[----:B0-----:R-:W2:Y:S04]  /*192f0*/  LDL.LU.64 R10, [R1+0x1120] ;  /* 0x00112000010a7983 */ /* 0x001ea80000300a00 */
[----:B------:R-:W2:Y:S01]  /*19300*/  LDL.LU.64 R8, [R1+0x1118] ;  /* 0x0011180001087983 */ /* 0x000ea20000300a00 */
[----:B---3--:R-:W-:-:S02]  /*19310*/  F2FP.F16.E4M3.UNPACK_B R4, R28.H1 ;  /* 0x0000001cff04723e */ /* 0x008fc400030006ff */
[----:B------:R-:W-:Y:S02]  /*19320*/  F2FP.F16.E4M3.UNPACK_B R5, R5.H1 ;  /* 0x00000005ff05723e */ /* 0x000fe400030006ff */
[----:B------:R-:W-:Y:S02]  /*19330*/  F2FP.F16.E4M3.UNPACK_B R6, R6.H1 ;  /* 0x00000006ff06723e */ /* 0x000fe400030006ff */
[----:B------:R-:W-:Y:S01]  /*19340*/  F2FP.F16.E4M3.UNPACK_B R7, R7.H1 ;  /* 0x00000007ff07723e */ /* 0x000fe200030006ff */
[----:B------:R-:W3:Y:S04]  /*19350*/  LDL.LU R29, [R1+0x53c] ;  /* 0x00053c00011d7983 */ /* 0x000ee80000300800 */
[----:B------:R-:W3:Y:S02]  /*19360*/  LDL.LU R28, [R1+0x538] ;  /* 0x00053800011c7983 */ /* 0x000ee40000300800 */
[C---:B------:R-:W-:Y:S08]  /*19370*/  HMMA.16816.F32 R24, R12.reuse, R6, R24 ;  /* 0x000000060c18723c */ /* 0x040ff00000001818 */
[----:B--2---:R-:W-:-:S15]  /*19380*/  HMMA.16816.F32 R8, R12, R4, R8 ;  /* 0x000000040c08723c */ /* 0x004fde0000001808 */
[----:B------:R-:W-:-:S04]  /*19390*/  NOP ;  /* 0x0000000000007918 */ /* 0x000fc80000000000 */
[----:B------:R-:W-:Y:S04]  /*193a0*/  STL.64 [R1+0x60], R8 ;  /* 0x0000600801007387 */ /* 0x000fe80000100a00 */
[----:B------:R0:W-:Y:S04]  /*193b0*/  STL.64 [R1+0x68], R10 ;  /* 0x0000680a01007387 */ /* 0x0001e80000100a00 */
[----:B0-----:R-:W2:Y:S04]  /*193c0*/  LDL.LU.64 R10, [R1+0x1110] ;  /* 0x00111000010a7983 */ /* 0x001ea80000300a00 */
[----:B------:R-:W5:Y:S04]  /*193d0*/  LDL.LU.64 R8, [R1+0x1108] ;  /* 0x0011080001087983 */ /* 0x000f680000300a00 */
[----:B------:R-:W-:Y:S04]  /*193e0*/  STL.64 [R1+0x70], R24 ;  /* 0x0000701801007387 */ /* 0x000fe80000100a00 */
[----:B------:R0:W-:Y:S04]  /*193f0*/  STL.64 [R1+0x78], R26 ;  /* 0x0000781a01007387 */ /* 0x0001e80000100a00 */
[----:B0-----:R-:W2:Y:S04]  /*19400*/  LDL.LU.64 R26, [R1+0x1100] ;  /* 0x00110000011a7983 */ /* 0x001ea80000300a00 */
[----:B------:R-:W2:Y:S04]  /*19410*/  LDL.LU.64 R24, [R1+0x10f8] ;  /* 0x0010f80001187983 */ /* 0x000ea80000300a00 */
[----:B------:R-:W-:Y:S04]  /*19420*/  STL.64 [R1+0x10b0], R6 ;  /* 0x0010b00601007387 */ /* 0x000fe80000100a00 */
[----:B------:R0:W-:Y:S04]  /*19430*/  STL.64 [R1+0x10a8], R4 ;  /* 0x0010a80401007387 */ /* 0x0001e80000100a00 */
[----:B0-----:R-:W3:Y:S04]  /*19440*/  LDL.LU R4, [R1+0x210] ;  /* 0x0002100001047983 */ /* 0x001ee80000300800 */
[----:B------:R-:W3:Y:S04]  /*19450*/  LDL.LU R5, [R1+0x214] ;  /* 0x0002140001057983 */ /* 0x000ee80000300800 */
[----:B------:R-:W3:Y:S04]  /*19460*/  LDL.LU R6, [R1+0x218] ;  /* 0x0002180001067983 */ /* 0x000ee80000300800 */
[----:B------:R-:W3:Y:S01]  /*19470*/  LDL.LU R7, [R1+0x21c] ;  /* 0x00021c0001077983 */ /* 0x000ee20000300800 */
[----:B-----5:R-:W-:-:S02]  /*19480*/  F2FP.F16.E4M3.UNPACK_B R8, R8.H1 ;  /* 0x00000008ff08723e */ /* 0x020fc400030006ff */
[----:B------:R-:W-:-:S07]  /*19490*/  F2FP.F16.E4M3.UNPACK_B R9, R9.H1 ;  /* 0x00000009ff09723e */ /* 0x000fce00030006ff */
[----:B--2---:R-:W-:-:S15]  /*194a0*/  HMMA.16816.F32 R24, R12, R8, R24 ;  /* 0x000000080c18723c */ /* 0x004fde0000001818 */
[----:B------:R-:W-:-:S04]  /*194b0*/  NOP ;  /* 0x0000000000007918 */ /* 0x000fc80000000000 */
[----:B------:R-:W-:Y:S04]  /*194c0*/  STL.64 [R1+0xa0], R24 ;  /* 0x0000a01801007387 */ /* 0x000fe80000100a00 */
[----:B------:R0:W-:Y:S04]  /*194d0*/  STL.64 [R1+0xa8], R26 ;  /* 0x0000a81a01007387 */ /* 0x0001e80000100a00 */
[----:B0-----:R-:W2:Y:S04]  /*194e0*/  LDL.LU.64 R26, [R1+0x10f0] ;  /* 0x0010f000011a7983 */ /* 0x001ea80000300a00 */
[----:B------:R-:W2:Y:S01]  /*194f0*/  LDL.LU.64 R24, [R1+0x10e8] ;  /* 0x0010e80001187983 */ /* 0x000ea20000300a00 */
[----:B------:R-:W-:-:S02]  /*19500*/  F2FP.F16.E4M3.UNPACK_B R10, R10.H1 ;  /* 0x0000000aff0a723e */ /* 0x000fc400030006ff */
[----:B------:R-:W-:-:S07]  /*19510*/  F2FP.F16.E4M3.UNPACK_B R11, R11.H1 ;  /* 0x0000000bff0b723e */ /* 0x000fce00030006ff */
[----:B--2---:R-:W-:-:S15]  /*19520*/  HMMA.16816.F32 R24, R12, R10, R24 ;  /* 0x0000000a0c18723c */ /* 0x004fde0000001818 */
[----:B------:R-:W-:-:S04]  /*19530*/  NOP ;  /* 0x0000000000007918 */ /* 0x000fc80000000000 */
[----:B------:R-:W-:Y:S04]  /*19540*/  STL.64 [R1+0x1f0], R24 ;  /* 0x0001f01801007387 */ /* 0x000fe80000100a00 */
[----:B------:R0:W-:Y:S04]  /*19550*/  STL.64 [R1+0x1f8], R26 ;  /* 0x0001f81a01007387 */ /* 0x0001e80000100a00 */
[----:B0-----:R-:W2:Y:S04]  /*19560*/  LDL.LU.64 R26, [R1+0x10e0] ;  /* 0x0010e000011a7983 */ /* 0x001ea80000300a00 */
[----:B------:R-:W5:Y:S04]  /*19570*/  LDL.LU.64 R24, [R1+0x10d8] ;  /* 0x0010d80001187983 */ /* 0x000f680000300a00 */
[----:B------:R-:W-:Y:S04]  /*19580*/  STL.64 [R1+0x1090], R10 ;  /* 0x0010900a01007387 */ /* 0x000fe80000100a00 */
[----:B------:R-:W-:Y:S01]  /*19590*/  STL.64 [R1+0x1088], R8 ;  /* 0x0010880801007387 */ /* 0x000fe20000100a00 */
[----:B------:R-:W-:-:S02]  /*195a0*/  F2FP.F16.E4M3.UNPACK_B R16, R16.H1 ;  /* 0x00000010ff10723e */ /* 0x000fc400030006ff */
[----:B------:R-:W-:-:S07]  /*195b0*/  F2FP.F16.E4M3.UNPACK_B R17, R17.H1 ;  /* 0x00000011ff11723e */ /* 0x000fce00030006ff */
[----:B---3--:R-:W-:Y:S01]  /*195c0*/  HMMA.16816.F32 R4, R12, R16, R4 ;  /* 0x000000100c04723c */ /* 0x008fe20000001804 */
[----:B-----5:R-:W-:Y:S02]  /*195d0*/  IMAD R0, R25, 0x100, R24 ;  /* 0x0000010019007824 */ /* 0x020fe400078e0218 */
[----:B--2---:R-:W-:Y:S01]  /*195e0*/  IMAD R22, R22, 0x100, R26 ;  /* 0x0000010016167824 */ /* 0x004fe200078e021a */
[----:B------:R-:W2:Y:S04]  /*195f0*/  LDL.LU R24, [R1+0x110] ;  /* 0x0001100001187983 */ /* 0x000ea80000300800 */
[----:B------:R-:W2:Y:S01]  /*19600*/  LDL.LU R25, [R1+0x114] ;  /* 0x0001140001197983 */ /* 0x000ea20000300800 */
[----:B----4-:R-:W-:-:S03]  /*19610*/  IMAD R23, R23, 0x100, R27 ;  /* 0x0000010017177824 */ /* 0x010fc600078e021b */
[----:B------:R-:W3:Y:S04]  /*19620*/  LDL.LU R26, [R1+0x118] ;  /* 0x00011800011a7983 */ /* 0x000ee80000300800 */
[----:B------:R-:W3:Y:S04]  /*19630*/  LDL.LU R27, [R1+0x11c] ;  /* 0x00011c00011b7983 */ /* 0x000ee80000300800 */
[----:B---3--:R-:W-:Y:S04]  /*19640*/  STL.64 [R1+0x1020], R26 ;  /* 0x0010201a01007387 */ /* 0x008fe80000100a00 */
[----:B--2---:R0:W-:Y:S04]  /*19650*/  STL.64 [R1+0x1018], R24 ;  /* 0x0010181801007387 */ /* 0x0041e80000100a00 */
[----:B------:R1:W-:Y:S04]  /*19660*/  STL [R1+0x1060], R16 ;  /* 0x0010601001007387 */ /* 0x0003e80000100800 */
[----:B------:R-:W-:Y:S04]  /*19670*/  STL [R1+0x105c], R17 ;  /* 0x00105c1101007387 */ /* 0x000fe80000100800 */
[----:B------:R-:W-:Y:S04]  /*19680*/  STL.64 [R1+0x90], R4 ;  /* 0x0000900401007387 */ /* 0x000fe80000100a00 */
[----:B------:R-:W-:Y:S04]  /*19690*/  STL.64 [R1+0x98], R6 ;  /* 0x0000980601007387 */ /* 0x000fe80000100a00 */
[----:B0-----:R-:W2:Y:S04]  /*196a0*/  LDL.LU R24, [R1+0x130] ;  /* 0x0001300001187983 */ /* 0x001ea80000300800 */
[----:B------:R-:W2:Y:S04]  /*196b0*/  LDL.LU R25, [R1+0x134] ;  /* 0x0001340001197983 */ /* 0x000ea80000300800 */
[----:B------:R-:W3:Y:S04]  /*196c0*/  LDL.LU R26, [R1+0x138] ;  /* 0x00013800011a7983 */ /* 0x000ee80000300800 */
[----:B------:R-:W3:Y:S04]  /*196d0*/  LDL.LU R27, [R1+0x13c] ;  /* 0x00013c00011b7983 */ /* 0x000ee80000300800 */
[----:B-1----:R-:W4:Y:S04]  /*196e0*/  LDL.LU R16, [R1+0x54c] ;  /* 0x00054c0001107983 */ /* 0x002f280000300800 */
[----:B----4-:R0:W-:Y:S04]  /*196f0*/  STL [R1+0x1064], R16 ;  /* 0x0010641001007387 */ /* 0x0101e80000100800 */
[----:B0-----:R-:W4:Y:S04]  /*19700*/  LDL.LU R16, [R1+0x544] ;  /* 0x0005440001107983 */ /* 0x001f280000300800 */
[----:B------:R-:W4:Y:S04]  /*19710*/  LDL.LU R17, [R1+0x554] ;  /* 0x0005540001117983 */ /* 0x000f280000300800 */
[----:B------:R-:W-:Y:S01]  /*19720*/  STL.64 [R1+0x10d0], R18 ;  /* 0x0010d01201007387 */ /* 0x000fe20000100a00 */
[----:B------:R-:W-:-:S03]  /*19730*/  IMAD R28, R28, 0x100, R29 ;  /* 0x000001001c1c7824 */ /* 0x000fc600078e021d */
[----:B----4-:R-:W-:Y:S04]  /*19740*/  STL.64 [R1+0x10c8], R16 ;  /* 0x0010c81001007387 */ /* 0x010fe80000100a00 */
        /* <DEDUP_REMOVED lines=31> */
[----:B------:R-:W-:Y:S04]  /*19940*/  STL.64 [R1+0x10a0], R10 ;  /* 0x0010a00a01007387 */ /* 0x000fe80000100a00 */
[----:B-----5:R0:W-:Y:S04]  /*19950*/  STL.64 [R1+0x1098], R8 ;  /* 0x0010980801007387 */ /* 0x0201e80000100a00 */
[----:B0-----:R-:W5:Y:S04]  /*19960*/  LDL.LU R8, [R1+0x1b0] ;  /* 0x0001b00001087983 */ /* 0x001f680000300800 */
[----:B------:R-:W5:Y:S04]  /*19970*/  LDL.LU R9, [R1+0x1b4] ;  /* 0x0001b40001097983 */ /* 0x000f680000300800 */
[----:B------:R-:W5:Y:S04]  /*19980*/  LDL.LU R10, [R1+0x1b8] ;  /* 0x0001b800010a7983 */ /* 0x000f680000300800 */
[----:B------:R-:W5:Y:S04]  /*19990*/  LDL.LU R11, [R1+0x1bc] ;  /* 0x0001bc00010b7983 */ /* 0x000f680000300800 */
[----:B---3--:R-:W-:Y:S04]  /*199a0*/  STL.64 [R1+0x1050], R26 ;  /* 0x0010501a01007387 */ /* 0x008fe80000100a00 */
[----:B------:R0:W-:Y:S04]  /*199b0*/  STL.64 [R1+0x1048], R24 ;  /* 0x0010481801007387 */ /* 0x0001e80000100a00 */
[----:B0-----:R-:W3:Y:S04]  /*199c0*/  LDL.LU R24, [R1+0x160] ;  /* 0x0001600001187983 */ /* 0x001ee80000300800 */
[----:B------:R-:W3:Y:S04]  /*199d0*/  LDL.LU R25, [R1+0x164] ;  /* 0x0001640001197983 */ /* 0x000ee80000300800 */
[----:B------:R-:W2:Y:S04]  /*199e0*/  LDL.LU R26, [R1+0x168] ;  /* 0x00016800011a7983 */ /* 0x000ea80000300800 */
[----:B------:R-:W2:Y:S01]  /*199f0*/  LDL.LU R27, [R1+0x16c] ;  /* 0x00016c00011b7983 */ /* 0x000ea20000300800 */
[----:B------:R-:W-:-:S02]  /*19a00*/  F2FP.F16.E4M3.UNPACK_B R12, R0 ;  /* 0x00000000ff0c723e */ /* 0x000fc400020006ff */
[----:B------:R-:W-:Y:S02]  /*19a10*/  F2FP.F16.E4M3.UNPACK_B R13, R22 ;  /* 0x00000016ff0d723e */ /* 0x000fe400020006ff */
[----:B------:R-:W-:Y:S02]  /*19a20*/  F2FP.F16.E4M3.UNPACK_B R14, R23 ;  /* 0x00000017ff0e723e */ /* 0x000fe400020006ff */
[----:B------:R-:W-:Y:S01]  /*19a30*/  F2FP.F16.E4M3.UNPACK_B R15, R28 ;  /* 0x0000001cff0f723e */ /* 0x000fe200020006ff */
[----:B--2---:R-:W-:Y:S04]  /*19a40*/  STL.64 [R1+0x1070], R26 ;  /* 0x0010701a01007387 */ /* 0x004fe80000100a00 */
[----:B---3--:R0:W-:Y:S04]  /*19a50*/  STL.64 [R1+0x1068], R24 ;  /* 0x0010681801007387 */ /* 0x0081e80000100a00 */
        /* <DEDUP_REMOVED lines=11> */
[----:B------:R-:W3:Y:S04]  /*19b10*/  LDL.LU R0, [R1+0x540] ;  /* 0x0005400001007983 */ /* 0x000ee80000300800 */
[----:B------:R-:W2:Y:S04]  /*19b20*/  LDL.LU R22, [R1+0x548] ;  /* 0x0005480001167983 */ /* 0x000ea80000300800 */
[----:B------:R-:W2:Y:S04]  /*19b30*/  LDL.LU R23, [R1+0x550] ;  /* 0x0005500001177983 */ /* 0x000ea80000300800 */
[----:B------:R-:W4:Y:S04]  /*19b40*/  LDL.LU R28, [R1+0x558] ;  /* 0x00055800011c7983 */ /* 0x000f280000300800 */
[----:B------:R-:W-:Y:S04]  /*19b50*/  STL.64 [R1+0x340], R16 ;  /* 0x0003401001007387 */ /* 0x000fe80000100a00 */
[----:B------:R0:W-:Y:S04]  /*19b60*/  STL.64 [R1+0x348], R18 ;  /* 0x0003481201007387 */ /* 0x0001e80000100a00 */
[----:B0-----:R-:W2:Y:S04]  /*19b70*/  LDL.LU.64 R18, [R1+0x10d0] ;  /* 0x0010d00001127983 */ /* 0x001ea80000300a00 */
[----:B------:R-:W3:Y:S01]  /*19b80*/  LDL.LU.64 R16, [R1+0x10c8] ;  /* 0x0010c80001107983 */ /* 0x000ee20000300a00 */
        /* <DEDUP_REMOVED lines=11> */
[----:B------:R-:W5:Y:S02]  /*19c40*/  LDL.LU.64 R4, [R1+0x10a8] ;  /* 0x0010a80001047983 */ /* 0x000f640000300a00 */
[----:B-----5:R-:W-:-:S15]  /*19c50*/  HMMA.16816.F32 R8, R12, R4, R8 ;  /* 0x000000040c08723c */ /* 0x020fde0000001808 */
        /* <DEDUP_REMOVED lines=16> */
[----:B------:R-:W2:Y:S01]  /*19d60*/  LDL.LU.64 R24, [R1+0x1078] ;  /* 0x0010780001187983 */ /* 0x000ea20000300a00 */
[----:B---3--:R-:W-:Y:S01]  /*19d70*/  IMAD R0, R0, 0x100, R16 ;  /* 0x0000010000007824 */ /* 0x008fe200078e0210 */
[----:B--2---:R-:W-:-:S15]  /*19d80*/  HMMA.16816.F32 R24, R12, R10, R24 ;  /* 0x0000000a0c18723c */ /* 0x004fde0000001818 */
[----:B------:R-:W-:-:S04]  /*19d90*/  NOP ;  /* 0x0000000000007918 */ /* 0x000fc80000000000 */
[----:B------:R-:W-:Y:S04]  /*19da0*/  STL.64 [R1+0x2e0], R24 ;  /* 0x0002e01801007387 */ /* 0x000fe80000100a00 */
[----:B------:R0:W-:Y:S04]  /*19db0*/  STL.64 [R1+0x2e8], R26 ;  /* 0x0002e81a01007387 */ /* 0x0001e80000100a00 */
[----:B0-----:R-:W2:Y:S04]  /*19dc0*/  LDL.LU.64 R26, [R1+0x1070] ;  /* 0x00107000011a7983 */ /* 0x001ea80000300a00 */
[----:B------:R-:W2:Y:S04]  /*19dd0*/  LDL.LU.64 R24, [R1+0x1068] ;  /* 0x0010680001187983 */ /* 0x000ea80000300a00 */
[----:B------:R-:W3:Y:S01]  /*19de0*/  LDL.LU R16, [R1+0x1064] ;  /* 0x0010640001107983 */ /* 0x000ee20000300800 */
[----:B------:R-:W-:-:S02]  /*19df0*/  IMAD R23, R23, 0x100, R17 ;  /* 0x0000010017177824 */ /* 0x000fc400078e0211 */
[----:B---3--:R-:W-:Y:S02]  /*19e00*/  IMAD R22, R22, 0x100, R16 ;  /* 0x0000010016167824 */ /* 0x008fe400078e0210 */
[----:B------:R-:W2:Y:S04]  /*19e10*/  LDL.LU R16, [R1+0x1060] ;  /* 0x0010600001107983 */ /* 0x000ea80000300800 */
[----:B------:R-:W2:Y:S01]  /*19e20*/  LDL.LU R17, [R1+0x105c] ;  /* 0x00105c0001117983 */ /* 0x000ea20000300800 */
[----:B----4-:R-:W-:-:S03]  /*19e30*/  IMAD R28, R28, 0x100, R29 ;  /* 0x000001001c1c7824 */ /* 0x010fc600078e021d */
[----:B------:R-:W3:Y:S01]  /*19e40*/  LDL.LU R29, [R1+0x1058] ;  /* 0x00105800011d7983 */ /* 0x000ee20000300800 */
[----:B--2---:R-:W-:Y:S03]  /*19e50*/  HMMA.16816.F32 R12, R12, R16, R24 ;  /* 0x000000100c0c723c */ /* 0x004fe60000001818 */
[----:B------:R-:W2:Y:S04]  /*19e60*/  LDL.LU.64 R26, [R1+0x1050] ;  /* 0x00105000011a7983 */ /* 0x000ea80000300a00 */
[----:B------:R-:W2:Y:S04]  /*19e70*/  LDL.LU.64 R24, [R1+0x1048] ;  /* 0x0010480001187983 */ /* 0x000ea80000300a00 */
[----:B------:R-:W-:Y:S04]  /*19e80*/  STL [R1+0xfe4], R16 ;  /* 0x000fe41001007387 */ /* 0x000fe80000100800 */
[----:B------:R-:W-:Y:S04]  /*19e90*/  STL [R1+0xfe0], R17 ;  /* 0x000fe01101007387 */ /* 0x000fe80000100800 */
[----:B------:R0:W-:Y:S04]  /*19ea0*/  STL.64 [R1+0x260], R12 ;  /* 0x0002600c01007387 */ /* 0x0001e80000100a00 */
[----:B------:R1:W-:Y:S01]  /*19eb0*/  STL.64 [R1+0x268], R14 ;  /* 0x0002680e01007387 */ /* 0x0003e20000100a00 */
[----:B0-----:R-:W-:-:S02]  /*19ec0*/  F2FP.F16.E4M3.UNPACK_B R12, R0 ;  /* 0x00000000ff0c723e */ /* 0x001fc400020006ff */
[----:B------:R-:W-:Y:S02]  /*19ed0*/  F2FP.F16.E4M3.UNPACK_B R13, R22 ;  /* 0x00000016ff0d723e */ /* 0x000fe400020006ff */
[----:B-1----:R-:W-:Y:S02]  /*19ee0*/  F2FP.F16.E4M3.UNPACK_B R14, R23 ;  /* 0x00000017ff0e723e */ /* 0x002fe400020006ff */
[----:B------:R-:W-:-:S07]  /*19ef0*/  F2FP.F16.E4M3.UNPACK_B R15, R28 ;  /* 0x0000001cff0f723e */ /* 0x000fce00020006ff */
[----:B--2---:R-:W-:-:S15]  /*19f00*/  HMMA.16816.F32 R24, R12, R20, R24 ;  /* 0x000000140c18723c */ /* 0x004fde0000001818 */
[----:B------:R-:W-:-:S04]  /*19f10*/  NOP ;  /* 0x0000000000007918 */ /* 0x000fc80000000000 */
[----:B------:R-:W-:Y:S04]  /*19f20*/  STL.64 [R1+0x2d0], R24 ;  /* 0x0002d01801007387 */ /* 0x000fe80000100a00 */
[----:B------:R0:W-:Y:S04]  /*19f30*/  STL.64 [R1+0x2d8], R26 ;  /* 0x0002d81a01007387 */ /* 0x0001e80000100a00 */
[----:B0-----:R-:W2:Y:S04]  /*19f40*/  LDL.LU.64 R26, [R1+0x1040] ;  /* 0x00104000011a7983 */ /* 0x001ea80000300a00 */
[----:B------:R-:W2:Y:S04]  /*19f50*/  LDL.LU.64 R24, [R1+0x1038] ;  /* 0x0010380001187983 */ /* 0x000ea80000300a00 */
[----:B------:R0:W-:Y:S04]  /*19f60*/  STL [R1+0xfec], R20 ;  /* 0x000fec1401007387 */ /* 0x0001e80000100800 */
[----:B------:R1:W-:Y:S04]  /*19f70*/  STL [R1+0xfe8], R21 ;  /* 0x000fe81501007387 */ /* 0x0003e80000100800 */
[----:B0-----:R-:W4:Y:S04]  /*19f80*/  LDL.LU R20, [R1+0x120] ;  /* 0x0001200001147983 */ /* 0x001f280000300800 */
[----:B-1----:R-:W4:Y:S04]  /*19f90*/  LDL.LU R21, [R1+0x124] ;  /* 0x0001240001157983 */ /* 0x002f280000300800 */
[----:B------:R-:W4:Y:S04]  /*19fa0*/  LDL.LU R22, [R1+0x128] ;  /* 0x0001280001167983 */ /* 0x000f280000300800 */
[----:B------:R-:W4:Y:S01]  /*19fb0*/  LDL.LU R23, [R1+0x12c] ;  /* 0x00012c0001177983 */ /* 0x000f220000300800 */
        /* <DEDUP_REMOVED lines=12> */
[----:B----4-:R-:W-:-:S15]  /*1a080*/  HMMA.16816.F32 R20, R12, R4, R20 ;  /* 0x000000040c14723c */ /* 0x010fde0000001814 */
[----:B------:R-:W-:-:S04]  /*1a090*/  NOP ;  /* 0x0000000000007918 */ /* 0x000fc80000000000 */
[----:B------:R-:W-:Y:S04]  /*1a0a0*/  STL.64 [R1+0x2a0], R20 ;  /* 0x0002a01401007387 */ /* 0x000fe80000100a00 */
[----:B------:R2:W-:Y:S04]  /*1a0b0*/  STL.64 [R1+0x2a8], R22 ;  /* 0x0002a81601007387 */ /* 0x0005e80000100a00 */
[----:B------:R-:W-:Y:S04]  /*1a0c0*/  STL.64 [R1+0xfa8], R6 ;  /* 0x000fa80601007387 */ /* 0x000fe80000100a00 */
[----:B------:R-:W-:Y:S01]  /*1a0d0*/  STL.64 [R1+0xfa0], R4 ;  /* 0x000fa00401007387 */ /* 0x000fe20000100a00 */
[----:B--2---:R-:W-:-:S15]  /*1a0e0*/  HMMA.16816.F32 R20, R12, R6, R24 ;  /* 0x000000060c14723c */ /* 0x004fde0000001818 */
[----:B------:R-:W-:-:S04]  /*1a0f0*/  NOP ;  /* 0x0000000000007918 */ /* 0x000fc80000000000 */
[----:B------:R-:W-:Y:S04]  /*1a100*/  STL.64 [R1+0x290], R20 ;  /* 0x0002901401007387 */ /* 0x000fe80000100a00 */
[----:B------:R-:W-:Y:S04]  /*1a110*/  STL.64 [R1+0x298], R22 ;  /* 0x0002981601007387 */ /* 0x000fe80000100a00 */
[----:B------:R-:W2:Y:S04]  /*1a120*/  LDL.LU R24, [R1+0x20] ;  /* 0x0000200001187983 */ /* 0x000ea80000300800 */
[----:B------:R-:W2:Y:S04]  /*1a130*/  LDL.LU R25, [R1+0x24] ;  /* 0x0000240001197983 */ /* 0x000ea80000300800 */
[----:B------:R-:W4:Y:S01]  /*1a140*/  LDL.LU R26, [R1+0x28] ;  /* 0x00002800011a7983 */ /* 0x000f220000300800 */
[----:B---3--:R-:W-:-:S03]  /*1a150*/  IMAD.MOV.U32 R27, RZ, RZ, R29 ;  /* 0x000000ffff1b7224 */ /* 0x008fc600078e001d */
[----:B------:R-:W3:Y:S04]  /*1a160*/  LDL.LU R29, [R1+0x1010] ;  /* 0x00101000011d7983 */ /* 0x000ee80000300800 */
[----:B----4-:R-:W-:Y:S04]  /*1a170*/  STL.64 [R1+0xf88], R26 ;  /* 0x000f881a01007387 */ /* 0x010fe80000100a00 */
[----:B--2---:R0:W-:Y:S04]  /*1a180*/  STL.64 [R1+0xf80], R24 ;  /* 0x000f801801007387 */ /* 0x0041e80000100a00 */
[----:B0-----:R-:W2:Y:S04]  /*1a190*/  LDL.LU R24, [R1+0x50] ;  /* 0x0000500001187983 */ /* 0x001ea80000300800 */
[----:B------:R-:W2:Y:S04]  /*1a1a0*/  LDL.LU R25, [R1+0x54] ;  /* 0x0000540001197983 */ /* 0x000ea80000300800 */
[----:B------:R-:W4:Y:S04]  /*1a1b0*/  LDL.LU R26, [R1+0x58] ;  /* 0x00005800011a7983 */ /* 0x000f280000300800 */
[----:B------:R-:W4:Y:S04]  /*1a1c0*/  LDL.LU R27, [R1+0x5c] ;  /* 0x00005c00011b7983 */ /* 0x000f280000300800 */
        /* <DEDUP_REMOVED lines=35> */
[----:B------:R-:W5:Y:S01]  /*1a400*/  LDL.LU R7, [R1+0xdc] ;  /* 0x0000dc0001077983 */ /* 0x000f620000300800 */
[----:B------:R-:W-:Y:S03]  /*1a410*/  HMMA.16816.F32 R20, R12, R8, R20 ;  /* 0x000000080c14723c */ /* 0x000fe60000001814 */
[----:B-----5:R-:W-:Y:S04]  /*1a420*/  STL.64 [R1+0xfd8], R6 ;  /* 0x000fd80601007387 */ /* 0x020fe80000100a00 */
[----:B--2---:R0:W-:Y:S04]  /*1a430*/  STL.64 [R1+0xfd0], R4 ;  /* 0x000fd00401007387 */ /* 0x0041e80000100a00 */
        /* <DEDUP_REMOVED lines=8> */
[----:B------:R-:W4:Y:S01]  /*1a4c0*/  LDL.LU R26, [R1+0x88] ;  /* 0x00008800011a7983 */ /* 0x000f220000300800 */
[----:B---3--:R-:W-:-:S03]  /*1a4d0*/  IMAD.MOV.U32 R27, RZ, RZ, R29 ;  /* 0x000000ffff1b7224 */ /* 0x008fc600078e001d */
[----:B------:R-:W-:Y:S04]  /*1a4e0*/  STL.64 [R1+0x280], R20 ;  /* 0x0002801401007387 */ /* 0x000fe80000100a00 */
[----:B------:R0:W-:Y:S01]  /*1a4f0*/  STL [R1+0x288], R22 ;  /* 0x0002881601007387 */ /* 0x0001e20000100800 */
[----:B------:R-:W-:-:S03]  /*1a500*/  IMAD.MOV.U32 R29, RZ, RZ, R23 ;  /* 0x000000ffff1d7224 */ /* 0x000fc600078e0017 */
[----:B0-----:R-:W3:Y:S04]  /*1a510*/  LDL.LU.64 R22, [R1+0x1008] ;  /* 0x0010080001167983 */ /* 0x001ee80000300a00 */
[----:B------:R-:W3:Y:S04]  /*1a520*/  LDL.LU.64 R20, [R1+0x1000] ;  /* 0x0010000001147983 */ /* 0x000ee80000300a00 */
[----:B------:R0:W-:Y:S01]  /*1a530*/  STL [R1+0xe80], R29 ;  /* 0x000e801d01007387 */ /* 0x0001e20000100800 */
[----:B---3--:R-:W-:-:S15]  /*1a540*/  HMMA.16816.F32 R20, R12, R10, R20 ;  /* 0x0000000a0c14723c */ /* 0x008fde0000001814 */
[----:B------:R-:W-:-:S04]  /*1a550*/  NOP ;  /* 0x0000000000007918 */ /* 0x000fc80000000000 */
[----:B------:R-:W-:Y:S04]  /*1a560*/  STL.64 [R1+0x270], R20 ;  /* 0x0002701401007387 */ /* 0x000fe80000100a00 */
[----:B------:R1:W-:Y:S01]  /*1a570*/  STL [R1+0x278], R22 ;  /* 0x0002781601007387 */ /* 0x0003e20000100800 */
[----:B0-----:R-:W-:-:S03]  /*1a580*/  IMAD.MOV.U32 R29, RZ, RZ, R23 ;  /* 0x000000ffff1d7224 */ /* 0x001fc600078e0017 */
[----:B-1----:R-:W3:Y:S04]  /*1a590*/  LDL.LU.64 R22, [R1+0xff8] ;  /* 0x000ff80001167983 */ /* 0x002ee80000300a00 */
[----:B------:R-:W5:Y:S01]  /*1a5a0*/  LDL.LU.64 R20, [R1+0xff0] ;  /* 0x000ff00001147983 */ /* 0x000f620000300a00 */
[----:B------:R-:W-:Y:S02]  /*1a5b0*/  IMAD R28, R28, 0x100, R17 ;  /* 0x000001001c1c7824 */ /* 0x000fe400078e0211 */
[----:B-----5:R-:W-:Y:S02]  /*1a5c0*/  IMAD R0, R0, 0x100, R20 ;  /* 0x0000010000007824 */ /* 0x020fe400078e0214 */
[----:B---3--:R-:W-:Y:S01]  /*1a5d0*/  IMAD R22, R22, 0x100, R21 ;  /* 0x0000010016167824 */ /* 0x008fe200078e0215 */
[----:B------:R-:W3:Y:S04]  /*1a5e0*/  LDL.LU R20, [R1+0xfec] ;  /* 0x000fec0001147983 */ /* 0x000ee80000300800 */
[----:B------:R-:W3:Y:S01]  /*1a5f0*/  LDL.LU R21, [R1+0xfe8] ;  /* 0x000fe80001157983 */ /* 0x000ee20000300800 */
[----:B------:R-:W-:-:S03]  /*1a600*/  IMAD R23, R23, 0x100, R16 ;  /* 0x0000010017177824 */ /* 0x000fc600078e0210 */
[----:B------:R-:W2:Y:S04]  /*1a610*/  LDL.LU R16, [R1+0xfe4] ;  /* 0x000fe40001107983 */ /* 0x000ea80000300800 */
[----:B------:R-:W2:Y:S02]  /*1a620*/  LDL.LU R17, [R1+0xfe0] ;  /* 0x000fe00001117983 */ /* 0x000ea40000300800 */
[----:B--2---:R-:W-:Y:S02]  /*1a630*/  HMMA.16816.F32 R12, R12, R16, R4 ;  /* 0x000000100c0c723c */ /* 0x004fe40000001804 */
[----:B------:R-:W3:Y:S04]  /*1a640*/  LDL.LU.64 R6, [R1+0xfd8] ;  /* 0x000fd80001067983 */ /* 0x000ee80000300a00 */
[----:B------:R-:W3:-:S13]  /*1a650*/  LDL.LU.64 R4, [R1+0xfd0] ;  /* 0x000fd00001047983 */ /* 0x000eda0000300a00 */
[----:B------:R0:W-:Y:S04]  /*1a660*/  STL.64 [R1+0x250], R12 ;  /* 0x0002500c01007387 */ /* 0x0001e80000100a00 */
[----:B------:R1:W-:Y:S01]  /*1a670*/  STL.64 [R1+0x258], R14 ;  /* 0x0002580e01007387 */ /* 0x0003e20000100a00 */
[----:B0-----:R-:W-:Y:S02]  /*1a680*/  F2FP.F16.E4M3.UNPACK_B R12, R0 ;  /* 0x00000000ff0c723e */ /* 0x001fe400020006ff */
[----:B------:R-:W-:Y:S02]  /*1a690*/  F2FP.F16.E4M3.UNPACK_B R13, R22 ;  /* 0x00000016ff0d723e */ /* 0x000fe400020006ff */
[----:B-1----:R-:W-:Y:S02]  /*1a6a0*/  F2FP.F16.E4M3.UNPACK_B R14, R23 ;  /* 0x00000017ff0e723e */ /* 0x002fe400020006ff */
[----:B------:R-:W-:Y:S01]  /*1a6b0*/  F2FP.F16.E4M3.UNPACK_B R15, R28 ;  /* 0x0000001cff0f723e */ /* 0x000fe200020006ff */
[----:B------:R-:W2:Y:S04]  /*1a6c0*/  LDL.LU R0, [R1+0xa78] ;  /* 0x000a780001007983 */ /* 0x000ea80000300800 */
[----:B------:R-:W5:Y:S04]  /*1a6d0*/  LDL.LU R22, [R1+0xa90] ;  /* 0x000a900001167983 */ /* 0x000f680000300800 */
[----:B------:R-:W5:Y:S04]  /*1a6e0*/  LDL.LU R23, [R1+0xa94] ;  /* 0x000a940001177983 */ /* 0x000f680000300800 */
[----:B------:R-:W2:Y:S01]  /*1a6f0*/  LDL.LU R28, [R1+0xa88] ;  /* 0x000a8800011c7983 */ /* 0x000ea20000300800 */
[----:B---3--:R-:W-:-:S15]  /*1a700*/  HMMA.16816.F32 R4, R12, R20, R4 ;  /* 0x000000140c04723c */ /* 0x008fde0000001804 */
[----:B------:R-:W-:-:S04]  /*1a710*/  NOP ;  /* 0x0000000000007918 */ /* 0x000fc80000000000 */
[----:B------:R-:W-:Y:S04]  /*1a720*/  STL.64 [R1+0x240], R4 ;  /* 0x0002400401007387 */ /* 0x000fe80000100a00 */
[----:B------:R0:W-:Y:S04]  /*1a730*/  STL.64 [R1+0x248], R6 ;  /* 0x0002480601007387 */ /* 0x0001e80000100a00 */
[----:B0-----:R-:W3:Y:S04]  /*1a740*/  LDL.LU.64 R6, [R1+0xfc8] ;  /* 0x000fc80001067983 */ /* 0x001ee80000300a00 */
[----:B------:R-:W3:Y:S04]  /*1a750*/  LDL.LU.64 R4, [R1+0xfc0] ;  /* 0x000fc00001047983 */ /* 0x000ee80000300a00 */
[----:B------:R-:W2:Y:S04]  /*1a760*/  LDL.LU R20, [R1+0xa80] ;  /* 0x000a800001147983 */ /* 0x000ea80000300800 */
        /* <DEDUP_REMOVED lines=14> */
[----:B------:R-:W4:Y:S02]  /*1a850*/  LDL.LU.64 R4, [R1+0xfa0] ;  /* 0x000fa00001047983 */ /* 0x000f240000300a00 */
[----:B----4-:R-:W-:-:S15]  /*1a860*/  HMMA.16816.F32 R24, R12, R4, R24 ;  /* 0x000000040c18723c */ /* 0x010fde0000001818 */
[----:B------:R-:W-:-:S04]  /*1a870*/  NOP ;  /* 0x0000000000007918 */ /* 0x000fc80000000000 */
[----:B------:R-:W-:Y:S04]  /*1a880*/  STL.64 [R1+0x210], R24 ;  /* 0x0002101801007387 */ /* 0x000fe80000100a00 */
[----:B------:R0:W-:Y:S04]  /*1a890*/  STL.64 [R1+0x218], R26 ;  /* 0x0002181a01007387 */ /* 0x0001e80000100a00 */
[----:B0-----:R-:W3:Y:S04]  /*1a8a0*/  LDL.LU.64 R26, [R1+0xf98] ;  /* 0x000f9800011a7983 */ /* 0x001ee80000300a00 */
[----:B------:R-:W3:Y:S02]  /*1a8b0*/  LDL.LU.64 R24, [R1+0xf90] ;  /* 0x000f900001187983 */ /* 0x000ee40000300a00 */
[----:B---3--:R-:W-:Y:S02]  /*1a8c0*/  HMMA.16816.F32 R4, R12, R6, R24 ;  /* 0x000000060c04723c */ /* 0x008fe40000001818 */
[----:B------:R-:W3:Y:S04]  /*1a8d0*/  LDL.LU.64 R26, [R1+0xf88] ;  /* 0x000f8800011a7983 */ /* 0x000ee80000300a00 */
[----:B------:R-:W3:-:S13]  /*1a8e0*/  LDL.LU.64 R24, [R1+0xf80] ;  /* 0x000f800001187983 */ /* 0x000eda0000300a00 */
[----:B------:R0:W-:Y:S04]  /*1a8f0*/  STL.64 [R1+0x200], R4 ;  /* 0x0002000401007387 */ /* 0x0001e80000100a00 */
[----:B------:R1:W-:Y:S04]  /*1a900*/  STL.64 [R1+0x208], R6 ;  /* 0x0002080601007387 */ /* 0x0003e80000100a00 */
[----:B0-----:R-:W4:Y:S04]  /*1a910*/  LDL.LU R4, [R1] ;  /* 0x0000000001047983 */ /* 0x001f280000300800 */
[----:B------:R-:W4:Y:S04]  /*1a920*/  LDL.LU R5, [R1+0x4] ;  /* 0x0000040001057983 */ /* 0x000f280000300800 */
[----:B-1----:R-:W4:Y:S04]  /*1a930*/  LDL.LU R6, [R1+0x8] ;  /* 0x0000080001067983 */ /* 0x002f280000300800 */
[----:B------:R-:W4:Y:S01]  /*1a940*/  LDL.LU R7, [R1+0xc] ;  /* 0x00000c0001077983 */ /* 0x000f220000300800 */
[----:B---3--:R-:W-:-:S15]  /*1a950*/  HMMA.16816.F32 R24, R12, R8, R24 ;  /* 0x000000080c18723c */ /* 0x008fde0000001818 */
[----:B------:R-:W-:-:S04]  /*1a960*/  NOP ;  /* 0x0000000000007918 */ /* 0x000fc80000000000 */
[----:B------:R-:W-:Y:S04]  /*1a970*/  STL.64 [R1+0x1e0], R24 ;  /* 0x0001e01801007387 */ /* 0x000fe80000100a00 */
[----:B------:R0:W-:Y:S04]  /*1a980*/  STL.64 [R1+0x1e8], R26 ;  /* 0x0001e81a01007387 */ /* 0x0001e80000100a00 */
[----:B0-----:R-:W3:Y:S04]  /*1a990*/  LDL.LU.64 R26, [R1+0xf78] ;  /* 0x000f7800011a7983 */ /* 0x001ee80000300a00 */
[----:B------:R-:W3:Y:S01]  /*1a9a0*/  LDL.LU.64 R24, [R1+0xf70] ;  /* 0x000f700001187983 */ /* 0x000ee20000300a00 */
[----:B----4-:R-:W-:-:S15]  /*1a9b0*/  HMMA.16816.F32 R4, R12, R10, R4 ;  /* 0x0000000a0c04723c */ /* 0x010fde0000001804 */
[----:B------:R-:W-:-:S04]  /*1a9c0*/  NOP ;  /* 0x0000000000007918 */ /* 0x000fc80000000000 */
[----:B------:R-:W-:Y:S04]  /*1a9d0*/  STL.64 [R1], R4 ;  /* 0x0000000401007387 */ /* 0x000fe80000100a00 */
[----:B------:R-:W-:Y:S01]  /*1a9e0*/  STL.64 [R1+0x8], R6 ;  /* 0x0000080601007387 */ /* 0x000fe20000100a00 */
[----:B---3--:R-:W-:-:S15]  /*1a9f0*/  HMMA.16816.F32 R24, R12, R16, R24 ;  /* 0x000000100c18723c */ /* 0x008fde0000001818 */
[----:B------:R-:W-:-:S04]  /*1aa00*/  NOP ;  /* 0x0000000000007918 */ /* 0x000fc80000000000 */
[----:B------:R-:W-:Y:S04]  /*1aa10*/  STL.64 [R1+0xda8], R26 ;  /* 0x000da81a01007387 */ /* 0x000fe80000100a00 */
[----:B------:R0:W-:Y:S04]  /*1aa20*/  STL.64 [R1+0xda0], R24 ;  /* 0x000da01801007387 */ /* 0x0001e80000100a00 */
[----:B0-----:R-:W3:Y:S04]  /*1aa30*/  LDL.LU R24, [R1+0x90] ;  /* 0x0000900001187983 */ /* 0x001ee80000300800 */
[----:B------:R-:W3:Y:S04]  /*1aa40*/  LDL.LU R25, [R1+0x94] ;  /* 0x0000940001197983 */ /* 0x000ee80000300800 */
[----:B------:R-:W4:Y:S04]  /*1aa50*/  LDL.LU R26, [R1+0x98] ;  /* 0x00009800011a7983 */ /* 0x000f280000300800 */
[----:B------:R-:W4:Y:S04]  /*1aa60*/  LDL.LU R27, [R1+0x9c] ;  /* 0x00009c00011b7983 */ /* 0x000f280000300800 */
[----:B----4-:R-:W-:Y:S04]  /*1aa70*/  STL.64 [R1+0xf08], R26 ;  /* 0x000f081a01007387 */ /* 0x010fe80000100a00 */
[----:B---3--:R0:W-:Y:S04]  /*1aa80*/  STL.64 [R1+0xf00], R24 ;  /* 0x000f001801007387 */ /* 0x0081e80000100a00 */
        /* <DEDUP_REMOVED lines=10> */
[----:B------:R-:W2:Y:S04]  /*1ab30*/  LDL R7, [R1+0x3bc] ;  /* 0x0003bc0001077983 */ /* 0x000ea80000100800 */
[----:B------:R-:W2:Y:S04]  /*1ab40*/  LDL R8, [R1+0x3a8] ;  /* 0x0003a80001087983 */ /* 0x000ea80000100800 */
        /* <DEDUP_REMOVED lines=13> */
[----:B------:R-:W4:Y:S01]  /*1ac20*/  LDL.LU R27, [R1+0x6c] ;  /* 0x00006c00011b7983 */ /* 0x000f220000300800 */
[----:B--2---:R-:W-:-:S03]  /*1ac30*/  IMAD R2, R20, 0x100, R19 ;  /* 0x0000010014027824 */ /* 0x004fc600078e0213 */
[----:B------:R-:W2:Y:S04]  /*1ac40*/  LDL R19, [R1+0x36c] ;  /* 0x00036c0001137983 */ /* 0x000ea80000100800 */
[----:B----4-:R-:W-:Y:S04]  /*1ac50*/  STL.64 [R1+0xf48], R26 ;  /* 0x000f481a01007387 */ /* 0x010fe80000100a00 */
[----:B---3--:R0:W-:Y:S04]  /*1ac60*/  STL.64 [R1+0xf40], R24 ;  /* 0x000f401801007387 */ /* 0x0081e80000100a00 */
[----:B0-----:R-:W3:Y:S04]  /*1ac70*/  LDL.LU R24, [R1+0x40] ;  /* 0x0000400001187983 */ /* 0x001ee80000300800 */
[----:B------:R-:W3:Y:S04]  /*1ac80*/  LDL.LU R25, [R1+0x44] ;  /* 0x0000440001197983 */ /* 0x000ee80000300800 */
[----:B------:R-:W4:Y:S04]  /*1ac90*/  LDL.LU R26, [R1+0x48] ;  /* 0x00004800011a7983 */ /* 0x000f280000300800 */
[----:B------:R-:W4:Y:S01]  /*1aca0*/  LDL.LU R27, [R1+0x4c] ;  /* 0x00004c00011b7983 */ /* 0x000f220000300800 */
[----:B------:R-:W-:-:S02]  /*1acb0*/  IMAD R0, R0, 0x100, R18 ;  /* 0x0000010000007824 */ /* 0x000fc400078e0212 */
[----:B------:R-:W-:Y:S01]  /*1acc0*/  IMAD R3, R28, 0x100, R21 ;  /* 0x000001001c037824 */ /* 0x000fe200078e0215 */
[----:B------:R-:W2:Y:S04]  /*1acd0*/  LDL R20, [R1+0x358] ;  /* 0x0003580001147983 */ /* 0x000ea80000100800 */
        /* <DEDUP_REMOVED lines=8> */
[----:B-----5:R-:W-:Y:S01]  /*1ad60*/  IMAD R4, R22, 0x100, R23 ;  /* 0x0000010016047824 */ /* 0x020fe200078e0217 */
[----:B------:R-:W-:-:S02]  /*1ad70*/  F2FP.F16.E4M3.UNPACK_B R12, R0 ;  /* 0x00000000ff0c723e */ /* 0x000fc400020006ff */
[----:B----4-:R-:W-:Y:S04]  /*1ad80*/  STL.64 [R1+0xf68], R26 ;  /* 0x000f681a01007387 */ /* 0x010fe80000100a00 */
[----:B---3--:R0:W-:Y:S04]  /*1ad90*/  STL.64 [R1+0xf60], R24 ;  /* 0x000f601801007387 */ /* 0x0081e80000100a00 */
[----:B0-----:R-:W3:Y:S04]  /*1ada0*/  LDL.LU R24, [R1+0x10] ;  /* 0x0000100001187983 */ /* 0x001ee80000300800 */
[----:B------:R-:W3:Y:S04]  /*1adb0*/  LDL.LU R25, [R1+0x14] ;  /* 0x0000140001197983 */ /* 0x000ee80000300800 */
[----:B------:R-:W3:Y:S04]  /*1adc0*/  LDL.LU R26, [R1+0x18] ;  /* 0x00001800011a7983 */ /* 0x000ee80000300800 */
[----:B------:R-:W3:Y:S01]  /*1add0*/  LDL.LU R27, [R1+0x1c] ;  /* 0x00001c00011b7983 */ /* 0x000ee20000300800 */
[----:B------:R-:W-:-:S02]  /*1ade0*/  F2FP.F16.E4M3.UNPACK_B R13, R2 ;  /* 0x00000002ff0d723e */ /* 0x000fc400020006ff */
[----:B------:R-:W-:Y:S02]  /*1adf0*/  F2FP.F16.E4M3.UNPACK_B R14, R3 ;  /* 0x00000003ff0e723e */ /* 0x000fe400020006ff */
[----:B------:R-:W-:Y:S02]  /*1ae00*/  F2FP.F16.E4M3.UNPACK_B R15, R4 ;  /* 0x00000004ff0f723e */ /* 0x000fe400020006ff */
[----:B--2---:R-:W-:Y:S02]  /*1ae10*/  F2FP.F16.E4M3.UNPACK_B R20, R20 ;  /* 0x00000014ff14723e */ /* 0x004fe400020006ff */
[----:B------:R-:W-:Y:S01]  /*1ae20*/  F2FP.F16.E4M3.UNPACK_B R21, R21 ;  /* 0x00000015ff15723e */ /* 0x000fe200020006ff */
[----:B------:R-:W2:Y:S04]  /*1ae30*/  LDL R9, [R1+0x3ac] ;  /* 0x0003ac0001097983 */ /* 0x000ea80000100800 */
[----:B------:R-:W4:Y:S04]  /*1ae40*/  LDL R10, [R1+0x3c8] ;  /* 0x0003c800010a7983 */ /* 0x000f280000100800 */
[----:B------:R-:W5:Y:S04]  /*1ae50*/  LDL R11, [R1+0x3cc] ;  /* 0x0003cc00010b7983 */ /* 0x000f680000100800 */
[----:B------:R-:W2:Y:S04]  /*1ae60*/  LDL R16, [R1+0x398] ;  /* 0x0003980001107983 */ /* 0x000ea80000100800 */
[----:B------:R-:W2:Y:S04]  /*1ae70*/  LDL R17, [R1+0x39c] ;  /* 0x00039c0001117983 */ /* 0x000ea80000100800 */
[----:B------:R-:W2:Y:S04]  /*1ae80*/  LDL.LU R22, [R1+0xaa0] ;  /* 0x000aa00001167983 */ /* 0x000ea80000300800 */
[----:B------:R-:W2:Y:S04]  /*1ae90*/  LDL.LU R23, [R1+0xaa8] ;  /* 0x000aa80001177983 */ /* 0x000ea80000300800 */
[----:B------:R-:W2:Y:S04]  /*1aea0*/  LDL.LU R28, [R1+0xab0] ;  /* 0x000ab000011c7983 */ /* 0x000ea80000300800 */
[----:B------:R-:W2:Y:S04]  /*1aeb0*/  LDL.LU R0, [R1+0xa98] ;  /* 0x000a980001007983 */ /* 0x000ea80000300800 */
[----:B------:R-:W2:Y:S04]  /*1aec0*/  LDL R2, [R1+0x388] ;  /* 0x0003880001027983 */ /* 0x000ea80000100800 */
[----:B------:R-:W2:Y:S04]  /*1aed0*/  LDL R3, [R1+0x38c] ;  /* 0x00038c0001037983 */ /* 0x000ea80000100800 */
[----:B------:R-:W2:Y:S01]  /*1aee0*/  LDL R4, [R1+0x378] ;  /* 0x0003780001047983 */ /* 0x000ea20000100800 */
[----:B---3--:R-:W-:-:S15]  /*1aef0*/  HMMA.16816.F32 R24, R12, R20, R24 ;  /* 0x000000140c18723c */ /* 0x008fde0000001818 */
[----:B------:R-:W-:-:S04]  /*1af00*/  NOP ;  /* 0x0000000000007918 */ /* 0x000fc80000000000 */
[----:B------:R-:W-:Y:S04]  /*1af10*/  STL.64 [R1+0x1d0], R24 ;  /* 0x0001d01801007387 */ /* 0x000fe80000100a00 */
[----:B------:R0:W-:Y:S04]  /*1af20*/  STL.64 [R1+0x1d8], R26 ;  /* 0x0001d81a01007387 */ /* 0x0001e80000100a00 */
[----:B0-----:R-:W3:Y:S04]  /*1af30*/  LDL.LU.64 R26, [R1+0xf68] ;  /* 0x000f6800011a7983 */ /* 0x001ee80000300a00 */
[----:B------:R-:W3:Y:S01]  /*1af40*/  LDL.LU.64 R24, [R1+0xf60] ;  /* 0x000f600001187983 */ /* 0x000ee20000300a00 */
[----:B------:R-:W-:-:S02]  /*1af50*/  F2FP.F16.E4M3.UNPACK_B R18, R18 ;  /* 0x00000012ff12723e */ /* 0x000fc400020006ff */
[----:B------:R-:W-:-:S07]  /*1af60*/  F2FP.F16.E4M3.UNPACK_B R19, R19 ;  /* 0x00000013ff13723e */ /* 0x000fce00020006ff */
[----:B---3--:R-:W-:-:S15]  /*1af70*/  HMMA.16816.F32 R24, R12, R18, R24 ;  /* 0x000000120c18723c */ /* 0x008fde0000001818 */
[----:B------:R-:W-:-:S04]  /*1af80*/  NOP ;  /* 0x0000000000007918 */ /* 0x000fc80000000000 */
[----:B------:R-:W-:Y:S04]  /*1af90*/  STL.64 [R1+0x1c0], R24 ;  /* 0x0001c01801007387 */ /* 0x000fe80000100a00 */
[----:B------:R0:W-:Y:S04]  /*1afa0*/  STL.64 [R1+0x1c8], R26 ;  /* 0x0001c81a01007387 */ /* 0x0001e80000100a00 */
[----:B0-----:R-:W3:Y:S04]  /*1afb0*/  LDL.LU.64 R26, [R1+0xf58] ;  /* 0x000f5800011a7983 */ /* 0x001ee80000300a00 */
[----:B------:R-:W3:Y:S01]  /*1afc0*/  LDL.LU.64 R24, [R1+0xf50] ;  /* 0x000f500001187983 */ /* 0x000ee20000300a00 */
[----:B--2---:R-:W-:-:S02]  /*1afd0*/  F2FP.F16.E4M3.UNPACK_B R2, R2 ;  /* 0x00000002ff02723e */ /* 0x004fc400020006ff */
[----:B------:R-:W-:-:S07]  /*1afe0*/  F2FP.F16.E4M3.UNPACK_B R3, R3 ;  /* 0x00000003ff03723e */ /* 0x000fce00020006ff */
[----:B---3--:R-:W-:-:S15]  /*1aff0*/  HMMA.16816.F32 R24, R12, R2, R24 ;  /* 0x000000020c18723c */ /* 0x008fde0000001818 */
        /* <DEDUP_REMOVED lines=22> */
[----:B------:R-:W-:Y:S01]  /*1b160*/  F2FP.F16.E4M3.UNPACK_B R9, R9 ;  /* 0x00000009ff09723e */ /* 0x000fe200020006ff */
[----:B------:R0:W-:Y:S04]  /*1b170*/  STL.64 [R1+0xed8], R6 ;  /* 0x000ed80601007387 */ /* 0x0001e80000100a00 */
[----:B0-----:R-:W3:Y:S04]  /*1b180*/  LDL.LU R6, [R1+0xaac] ;  /* 0x000aac0001067983 */ /* 0x001ee80000300800 */
[----:B------:R-:W3:Y:S04]  /*1b190*/  LDL.LU R7, [R1+0xab4] ;  /* 0x000ab40001077983 */ /* 0x000ee80000300800 */
[----:B------:R0:W-:Y:S04]  /*1b1a0*/  STL.64 [R1+0xed0], R4 ;  /* 0x000ed00401007387 */ /* 0x0001e80000100a00 */
[----:B0-----:R-:W3:Y:S04]  /*1b1b0*/  LDL.LU R4, [R1+0xa9c] ;  /* 0x000a9c0001047983 */ /* 0x001ee80000300800 */
[----:B------:R-:W3:Y:S01]  /*1b1c0*/  LDL.LU R5, [R1+0xaa4] ;  /* 0x000aa40001057983 */ /* 0x000ee20000300800 */
        /* <DEDUP_REMOVED lines=16> */
[----:B---3--:R-:W-:Y:S02]  /*1b2d0*/  IMAD R0, R0, 0x100, R4 ;  /* 0x0000010000007824 */ /* 0x008fe400078e0204 */
[----:B------:R-:W-:Y:S02]  /*1b2e0*/  IMAD R22, R22, 0x100, R5 ;  /* 0x0000010016167824 */ /* 0x000fe400078e0205 */
[----:B------:R-:W-:Y:S02]  /*1b2f0*/  IMAD R23, R23, 0x100, R6 ;  /* 0x0000010017177824 */ /* 0x000fe400078e0206 */
[----:B------:R-:W-:Y:S01]  /*1b300*/  IMAD R28, R28, 0x100, R7 ;  /* 0x000001001c1c7824 */ /* 0x000fe200078e0207 */
[----:B------:R-:W-:Y:S04]  /*1b310*/  STL.64 [R1+0xeb8], R10 ;  /* 0x000eb80a01007387 */ /* 0x000fe80000100a00 */
[----:B------:R-:W-:Y:S04]  /*1b320*/  STL.64 [R1+0xeb0], R8 ;  /* 0x000eb00801007387 */ /* 0x000fe80000100a00 */
[----:B------:R-:W-:Y:S04]  /*1b330*/  STL [R1+0xe88], R16 ;  /* 0x000e881001007387 */ /* 0x000fe80000100800 */
[----:B------:R-:W-:Y:S01]  /*1b340*/  STL [R1+0xe84], R17 ;  /* 0x000e841101007387 */ /* 0x000fe20000100800 */
[----:B--2---:R-:W-:-:S15]  /*1b350*/  HMMA.16816.F32 R4, R12, R16, R24 ;  /* 0x000000100c04723c */ /* 0x004fde0000001818 */
[----:B------:R-:W-:-:S04]  /*1b360*/  NOP ;  /* 0x0000000000007918 */ /* 0x000fc80000000000 */
[----:B------:R-:W-:Y:S04]  /*1b370*/  STL.64 [R1+0x90], R4 ;  /* 0x0000900401007387 */ /* 0x000fe80000100a00 */
[----:B------:R-:W-:Y:S04]  /*1b380*/  STL.64 [R1+0x98], R6 ;  /* 0x0000980601007387 */ /* 0x000fe80000100a00 */
[----:B------:R-:W2:Y:S04]  /*1b390*/  LDL.LU R24, [R1+0x270] ;  /* 0x0002700001187983 */ /* 0x000ea80000300800 */
[----:B------:R-:W2:Y:S04]  /*1b3a0*/  LDL.LU R25, [R1+0x274] ;  /* 0x0002740001197983 */ /* 0x000ea80000300800 */
[----:B------:R-:W3:Y:S01]  /*1b3b0*/  LDL.LU R26, [R1+0x278] ;  /* 0x00027800011a7983 */ /* 0x000ee20000300800 */
[----:B------:R-:W-:-:S05]  /*1b3c0*/  IMAD.MOV.U32 R27, RZ, RZ, R29 ;  /* 0x000000ffff1b7224 */ /* 0x000fca00078e001d */
        /* <DEDUP_REMOVED lines=18> */
[----:B------:R-:W4:Y:S04]  /*1b4f0*/  LDL.LU R16, [R1+0xac4] ;  /* 0x000ac40001107983 */ /* 0x000f280000300800 */
[----:B----4-:R0:W-:Y:S04]  /*1b500*/  STL [R1+0xe8c], R16 ;  /* 0x000e8c1001007387 */ /* 0x0101e80000100800 */
[----:B0-----:R-:W4:Y:S04]  /*1b510*/  LDL.LU R16, [R1+0xabc] ;  /* 0x000abc0001107983 */ /* 0x001f280000300800 */
[----:B------:R-:W4:Y:S04]  /*1b520*/  LDL.LU R17, [R1+0xacc] ;  /* 0x000acc0001117983 */ /* 0x000f280000300800 */
[----:B------:R-:W-:Y:S04]  /*1b530*/  STL.64 [R1+0xef8], R18 ;  /* 0x000ef81201007387 */ /* 0x000fe80000100a00 */
        /* <DEDUP_REMOVED lines=159> */
[----:B------:R-:W4:Y:S01]  /*1bf30*/  LDL.LU R6, [R1+0x288] ;  /* 0x0002880001067983 */ /* 0x000f220000300800 */
[----:B---3--:R-:W-:-:S07]  /*1bf40*/  IMAD.MOV.U32 R7, RZ, RZ, R29 ;  /* 0x000000ffff077224 */ /* 0x008fce00078e001d */
[----:B----4-:R-:W-:-:S15]  /*1bf50*/  HMMA.16816.F32 R4, R12, R8, R4 ;  /* 0x000000080c04723c */ /* 0x010fde0000001804 */
[----:B------:R-:W-:-:S04]  /*1bf60*/  NOP ;  /* 0x0000000000007918 */ /* 0x000fc80000000000 */
[----:B------:R-:W-:Y:S04]  /*1bf70*/  STL.64 [R1+0xb0], R4 ;  /* 0x0000b00401007387 */ /* 0x000fe80000100a00 */
[----:B------:R2:W-:Y:S02]  /*1bf80*/  STL.64 [R1+0xb8], R6 ;  /* 0x0000b80601007387 */ /* 0x0005e40000100a00 */
[----:B--2---:R-:W-:-:S15]  /*1bf90*/  HMMA.16816.F32 R4, R12, R10, R24 ;  /* 0x0000000a0c04723c */ /* 0x004fde0000001818 */
[----:B------:R-:W-:-:S04]  /*1bfa0*/  NOP ;  /* 0x0000000000007918 */ /* 0x000fc80000000000 */
[----:B------:R-:W-:Y:S04]  /*1bfb0*/  STL.64 [R1+0xa0], R4 ;  /* 0x0000a00401007387 */ /* 0x000fe80000100a00 */
[----:B------:R-:W-:Y:S04]  /*1bfc0*/  STL [R1+0xa8], R6 ;  /* 0x0000a80601007387 */ /* 0x000fe80000100800 */
[----:B------:R-:W-:Y:S04]  /*1bfd0*/  STL.64 [R1+0xdb8], R10 ;  /* 0x000db80a01007387 */ /* 0x000fe80000100a00 */
[----:B------:R0:W-:Y:S01]  /*1bfe0*/  STL.64 [R1+0xdb0], R8 ;  /* 0x000db00801007387 */ /* 0x0001e20000100a00 */
[----:B------:R-:W-:-:S03]  /*1bff0*/  IMAD.MOV.U32 R29, RZ, RZ, R7 ;  /* 0x000000ffff1d7224 */ /* 0x000fc600078e0007 */
[----:B0-----:R-:W2:Y:S04]  /*1c000*/  LDL.LU R8, [R1+0x200] ;  /* 0x0002000001087983 */ /* 0x001ea80000300800 */
[----:B------:R-:W2:Y:S04]  /*1c010*/  LDL.LU R9, [R1+0x204] ;  /* 0x0002040001097983 */ /* 0x000ea80000300800 */
[----:B------:R-:W3:Y:S04]  /*1c020*/  LDL.LU R10, [R1+0x208] ;  /* 0x00020800010a7983 */ /* 0x000ee80000300800 */
[----:B------:R-:W3:Y:S04]  /*1c030*/  LDL.LU R11, [R1+0x20c] ;  /* 0x00020c00010b7983 */ /* 0x000ee80000300800 */
        /* <DEDUP_REMOVED lines=11> */
[----:B-----5:R-:W-:Y:S04]  /*1c0f0*/  STL.64 [R1+0xde8], R6 ;  /* 0x000de80601007387 */ /* 0x020fe80000100a00 */
[----:B----4-:R0:W-:Y:S04]  /*1c100*/  STL.64 [R1+0xde0], R4 ;  /* 0x000de00401007387 */ /* 0x0101e80000100a00 */
[----:B0-----:R-:W4:Y:S04]  /*1c110*/  LDL.LU R4, [R1+0x230] ;  /* 0x0002300001047983 */ /* 0x001f280000300800 */
[----:B------:R-:W4:Y:S04]  /*1c120*/  LDL.LU R5, [R1+0x234] ;  /* 0x0002340001057983 */ /* 0x000f280000300800 */
[----:B------:R-:W5:Y:S04]  /*1c130*/  LDL.LU R6, [R1+0x238] ;  /* 0x0002380001067983 */ /* 0x000f680000300800 */
[----:B------:R-:W5:Y:S04]  /*1c140*/  LDL.LU R7, [R1+0x23c] ;  /* 0x00023c0001077983 */ /* 0x000f680000300800 */
[----:B-----5:R-:W-:Y:S04]  /*1c150*/  STL.64 [R1+0xdf8], R6 ;  /* 0x000df80601007387 */ /* 0x020fe80000100a00 */
[----:B----4-:R0:W-:Y:S04]  /*1c160*/  STL.64 [R1+0xdf0], R4 ;  /* 0x000df00401007387 */ /* 0x0101e80000100a00 */
[----:B0-----:R-:W4:Y:S04]  /*1c170*/  LDL.LU R4, [R1+0x240] ;  /* 0x0002400001047983 */ /* 0x001f280000300800 */
[----:B------:R-:W4:Y:S04]  /*1c180*/  LDL.LU R5, [R1+0x244] ;  /* 0x0002440001057983 */ /* 0x000f280000300800 */
[----:B------:R-:W5:Y:S04]  /*1c190*/  LDL.LU R6, [R1+0x248] ;  /* 0x0002480001067983 */ /* 0x000f680000300800 */
[----:B------:R-:W5:Y:S01]  /*1c1a0*/  LDL.LU R7, [R1+0x24c] ;  /* 0x00024c0001077983 */ /* 0x000f620000300800 */
[----:B--2---:R-:W-:-:S02]  /*1c1b0*/  IMAD R0, R0, 0x100, R21 ;  /* 0x0000010000007824 */ /* 0x004fc400078e0215 */
[----:B------:R-:W-:Y:S02]  /*1c1c0*/  IMAD R22, R22, 0x100, R16 ;  /* 0x0000010016167824 */ /* 0x000fe400078e0210 */
[----:B------:R-:W-:Y:S01]  /*1c1d0*/  IMAD R23, R23, 0x100, R17 ;  /* 0x0000010017177824 */ /* 0x000fe200078e0211 */
[----:B-----5:R-:W-:Y:S04]  /*1c1e0*/  STL.64 [R1+0xe08], R6 ;  /* 0x000e080601007387 */ /* 0x020fe80000100a00 */
[----:B----4-:R0:W-:Y:S04]  /*1c1f0*/  STL.64 [R1+0xe00], R4 ;  /* 0x000e000401007387 */ /* 0x0101e80000100a00 */
        /* <DEDUP_REMOVED lines=8> */
[----:B------:R-:W3:Y:S04]  /*1c280*/  LDL.LU R10, [R1+0x218] ;  /* 0x00021800010a7983 */ /* 0x000ee80000300800 */
[----:B------:R-:W3:Y:S04]  /*1c290*/  LDL.LU R11, [R1+0x21c] ;  /* 0x00021c00010b7983 */ /* 0x000ee80000300800 */
[----:B------:R-:W4:Y:S04]  /*1c2a0*/  LDL.LU R24, [R1+0x1e0] ;  /* 0x0001e00001187983 */ /* 0x000f280000300800 */
[----:B------:R-:W4:Y:S04]  /*1c2b0*/  LDL.LU R25, [R1+0x1e4] ;  /* 0x0001e40001197983 */ /* 0x000f280000300800 */
[----:B------:R-:W4:Y:S04]  /*1c2c0*/  LDL.LU R26, [R1+0x1e8] ;  /* 0x0001e800011a7983 */ /* 0x000f280000300800 */
[----:B------:R-:W4:Y:S04]  /*1c2d0*/  LDL.LU R27, [R1+0x1ec] ;  /* 0x0001ec00011b7983 */ /* 0x000f280000300800 */
[----:B------:R0:W-:Y:S04]  /*1c2e0*/  STL [R1+0xc48], R29 ;  /* 0x000c481d01007387 */ /* 0x0001e80000100800 */
[----:B0-----:R-:W5:Y:S04]  /*1c2f0*/  LDL.LU R29, [R1+0xae8] ;  /* 0x000ae800011d7983 */ /* 0x001f680000300800 */
[----:B------:R-:W2:Y:S04]  /*1c300*/  LDL.LU R21, [R1+0xe18] ;  /* 0x000e180001157983 */ /* 0x000ea80000300800 */
[----:B------:R-:W2:Y:S04]  /*1c310*/  LDL.LU R16, [R1+0xe14] ;  /* 0x000e140001107983 */ /* 0x000ea80000300800 */
[----:B------:R-:W2:Y:S02]  /*1c320*/  LDL.LU R17, [R1+0xe10] ;  /* 0x000e100001117983 */ /* 0x000ea40000300800 */
[----:B--2---:R-:W-:Y:S02]  /*1c330*/  HMMA.16816.F32 R12, R12, R16, R4 ;  /* 0x000000100c0c723c */ /* 0x004fe40000001804 */
[----:B------:R-:W2:Y:S04]  /*1c340*/  LDL.LU.64 R6, [R1+0xe08] ;  /* 0x000e080001067983 */ /* 0x000ea80000300a00 */
[----:B------:R-:W2:Y:S01]  /*1c350*/  LDL.LU.64 R4, [R1+0xe00] ;  /* 0x000e000001047983 */ /* 0x000ea20000300a00 */
[----:B-----5:R-:W-:-:S12]  /*1c360*/  IMAD R28, R28, 0x100, R29 ;  /* 0x000001001c1c7824 */ /* 0x020fd800078e021d */
[----:B------:R0:W-:Y:S04]  /*1c370*/  STL.64 [R1+0x70], R12 ;  /* 0x0000700c01007387 */ /* 0x0001e80000100a00 */
[----:B------:R1:W-:Y:S01]  /*1c380*/  STL.64 [R1+0x78], R14 ;  /* 0x0000780e01007387 */ /* 0x0003e20000100a00 */
[----:B0-----:R-:W-:Y:S02]  /*1c390*/  F2FP.F16.E4M3.UNPACK_B R12, R0 ;  /* 0x00000000ff0c723e */ /* 0x001fe400020006ff */
[----:B------:R-:W-:Y:S02]  /*1c3a0*/  F2FP.F16.E4M3.UNPACK_B R13, R22 ;  /* 0x00000016ff0d723e */ /* 0x000fe400020006ff */
[----:B-1----:R-:W-:Y:S02]  /*1c3b0*/  F2FP.F16.E4M3.UNPACK_B R14, R23 ;  /* 0x00000017ff0e723e */ /* 0x002fe400020006ff */
[----:B------:R-:W-:Y:S01]  /*1c3c0*/  F2FP.F16.E4M3.UNPACK_B R15, R28 ;  /* 0x0000001cff0f723e */ /* 0x000fe200020006ff */
[----:B------:R-:W5:Y:S04]  /*1c3d0*/  LDL.LU R0, [R1+0xaf8] ;  /* 0x000af80001007983 */ /* 0x000f680000300800 */
        /* <DEDUP_REMOVED lines=25> */
[----:B------:R-:W3:Y:S04]  /*1c570*/  LDL.LU.64 R4, [R1+0xdd0] ;  /* 0x000dd00001047983 */ /* 0x000ee80000300a00 */
[----:B------:R-:W5:Y:S04]  /*1c580*/  LDL.LU R2, [R1+0xafc] ;  /* 0x000afc0001027983 */ /* 0x000f680000300800 */
[----:B------:R-:W2:Y:S04]  /*1c590*/  LDL.LU R3, [R1+0xb04] ;  /* 0x000b040001037983 */ /* 0x000ea80000300800 */
[----:B------:R-:W-:Y:S01]  /*1c5a0*/  STL [R1+0xc4c], R29 ;  /* 0x000c4c1d01007387 */ /* 0x000fe20000100800 */
[----:B---3--:R-:W-:-:S15]  /*1c5b0*/  HMMA.16816.F32 R8, R12, R4, R8 ;  /* 0x000000040c08723c */ /* 0x008fde0000001808 */
[----:B------:R-:W-:-:S04]  /*1c5c0*/  NOP ;  /* 0x0000000000007918 */ /* 0x000fc80000000000 */
[----:B------:R-:W-:Y:S04]  /*1c5d0*/  STL.64 [R1+0x30], R8 ;  /* 0x0000300801007387 */ /* 0x000fe80000100a00 */
[----:B------:R0:W-:Y:S04]  /*1c5e0*/  STL.64 [R1+0x38], R10 ;  /* 0x0000380a01007387 */ /* 0x0001e80000100a00 */
[----:B0-----:R-:W2:Y:S04]  /*1c5f0*/  LDL.LU.64 R10, [R1+0xdc8] ;  /* 0x000dc800010a7983 */ /* 0x001ea80000300a00 */
[----:B------:R-:W2:Y:S02]  /*1c600*/  LDL.LU.64 R8, [R1+0xdc0] ;  /* 0x000dc00001087983 */ /* 0x000ea40000300a00 */
[----:B--2---:R-:W-:Y:S02]  /*1c610*/  HMMA.16816.F32 R4, R12, R6, R8 ;  /* 0x000000060c04723c */ /* 0x004fe40000001808 */
[----:B------:R-:W2:Y:S04]  /*1c620*/  LDL.LU.64 R10, [R1+0xdb8] ;  /* 0x000db800010a7983 */ /* 0x000ea80000300a00 */
[----:B------:R-:W4:-:S13]  /*1c630*/  LDL.LU.64 R8, [R1+0xdb0] ;  /* 0x000db00001087983 */ /* 0x000f1a0000300a00 */
[----:B------:R0:W-:Y:S04]  /*1c640*/  STL.64 [R1+0x20], R4 ;  /* 0x0000200401007387 */ /* 0x0001e80000100a00 */
[----:B------:R1:W-:Y:S04]  /*1c650*/  STL.64 [R1+0x28], R6 ;  /* 0x0000280601007387 */ /* 0x0003e80000100a00 */
[----:B0-----:R-:W2:Y:S04]  /*1c660*/  LDL.LU R4, [R1] ;  /* 0x0000000001047983 */ /* 0x001ea80000300800 */
[----:B------:R-:W2:Y:S04]  /*1c670*/  LDL.LU R5, [R1+0x4] ;  /* 0x0000040001057983 */ /* 0x000ea80000300800 */
[----:B-1----:R-:W2:Y:S04]  /*1c680*/  LDL.LU R6, [R1+0x8] ;  /* 0x0000080001067983 */ /* 0x002ea80000300800 */
[----:B------:R-:W2:Y:S01]  /*1c690*/  LDL.LU R7, [R1+0xc] ;  /* 0x00000c0001077983 */ /* 0x000ea20000300800 */
[----:B----4-:R-:W-:-:S15]  /*1c6a0*/  HMMA.16816.F32 R24, R12, R8, R24 ;  /* 0x000000080c18723c */ /* 0x010fde0000001818 */
[----:B------:R-:W-:-:S04]  /*1c6b0*/  NOP ;  /* 0x0000000000007918 */ /* 0x000fc80000000000 */
[----:B------:R-:W-:Y:S04]  /*1c6c0*/  STL [R1+0x10], R24 ;  /* 0x0000101801007387 */ /* 0x000fe80000100800 */
[----:B------:R0:W-:Y:S01]  /*1c6d0*/  STL.64 [R1+0x18], R26 ;  /* 0x0000181a01007387 */ /* 0x0001e20000100a00 */
[----:B------:R-:W-:-:S03]  /*1c6e0*/  IMAD.MOV.U32 R29, RZ, RZ, R25 ;  /* 0x000000ffff1d7224 */ /* 0x000fc600078e0019 */
[----:B0-----:R-:W3:Y:S04]  /*1c6f0*/  LDL.LU.64 R26, [R1+0xda8] ;  /* 0x000da800011a7983 */ /* 0x001ee80000300a00 */
[----:B------:R-:W3:Y:S01]  /*1c700*/  LDL.LU.64 R24, [R1+0xda0] ;  /* 0x000da00001187983 */ /* 0x000ee20000300a00 */
[----:B--2---:R-:W-:Y:S03]  /*1c710*/  HMMA.16816.F32 R4, R12, R10, R4 ;  /* 0x0000000a0c04723c */ /* 0x004fe60000001804 */
[----:B------:R-:W-:-:S15]  /*1c720*/  STL [R1+0xcb0], R29 ;  /* 0x000cb01d01007387 */ /* 0x000fde0000100800 */
[----:B------:R-:W-:Y:S01]  /*1c730*/  NOP ;  /* 0x0000000000007918 */ /* 0x000fe20000000000 */
[----:B------:R-:W-:Y:S04]  /*1c740*/  STL.64 [R1], R4 ;  /* 0x0000000401007387 */ /* 0x000fe80000100a00 */
[----:B------:R-:W-:Y:S01]  /*1c750*/  STL.64 [R1+0x8], R6 ;  /* 0x0000080601007387 */ /* 0x000fe20000100a00 */
[----:B---3--:R-:W-:-:S15]  /*1c760*/  HMMA.16816.F32 R24, R12, R16, R24 ;  /* 0x000000100c18723c */ /* 0x008fde0000001818 */
[----:B------:R-:W-:-:S04]  /*1c770*/  NOP ;  /* 0x0000000000007918 */ /* 0x000fc80000000000 */
[----:B------:R-:W-:Y:S04]  /*1c780*/  STL.64 [R1+0xbc0], R26 ;  /* 0x000bc01a01007387 */ /* 0x000fe80000100a00 */
[----:B------:R0:W-:Y:S04]  /*1c790*/  STL.64 [R1+0xbb8], R24 ;  /* 0x000bb81801007387 */ /* 0x0001e80000100a00 */
        /* <DEDUP_REMOVED lines=17> */
[----:B------:R-:W4:Y:S04]  /*1c8b0*/  LDL.LU R6, [R1+0x3b8] ;  /* 0x0003b80001067983 */ /* 0x000f280000300800 */
        /* <DEDUP_REMOVED lines=14> */
[----:B-----5:R-:W-:-:S02]  /*1c9a0*/  IMAD R0, R0, 0x100, R2 ;  /* 0x0000010000007824 */ /* 0x020fc400078e0202 */
[----:B------:R-:W-:Y:S02]  /*1c9b0*/  IMAD R2, R18, 0x100, R3 ;  /* 0x0000010012027824 */ /* 0x000fe400078e0203 */
[----:B------:R-:W-:Y:S01]  /*1c9c0*/  IMAD R3, R20, 0x100, R19 ;  /* 0x0000010014037824 */ /* 0x000fe200078e0213 */
[----:B------:R-:W5:Y:S04]  /*1c9d0*/  LDL.LU R18, [R1+0x368] ;  /* 0x0003680001127983 */ /* 0x000f680000300800 */
        /* <DEDUP_REMOVED lines=13> */
[----:B------:R-:W-:Y:S01]  /*1cab0*/  IMAD R4, R28, 0x100, R21 ;  /* 0x000001001c047824 */ /* 0x000fe200078e0215 */
[----:B------:R-:W-:-:S02]  /*1cac0*/  F2FP.F16.E4M3.UNPACK_B R20, R23.H1 ;  /* 0x00000017ff14723e */ /* 0x000fc400030006ff */
[----:B---3--:R-:W-:Y:S04]  /*1cad0*/  STL.64 [R1+0xd98], R26 ;  /* 0x000d981a01007387 */ /* 0x008fe80000100a00 */
[----:B--2---:R0:W-:Y:S04]  /*1cae0*/  STL.64 [R1+0xd90], R24 ;  /* 0x000d901801007387 */ /* 0x0041e80000100a00 */
[----:B0-----:R-:W2:Y:S04]  /*1caf0*/  LDL.LU R24, [R1+0x1d0] ;  /* 0x0001d00001187983 */ /* 0x001ea80000300800 */
[----:B------:R-:W2:Y:S04]  /*1cb00*/  LDL.LU R25, [R1+0x1d4] ;  /* 0x0001d40001197983 */ /* 0x000ea80000300800 */
[----:B------:R-:W2:Y:S04]  /*1cb10*/  LDL.LU R26, [R1+0x1d8] ;  /* 0x0001d800011a7983 */ /* 0x000ea80000300800 */
[----:B------:R-:W2:Y:S01]  /*1cb20*/  LDL.LU R27, [R1+0x1dc] ;  /* 0x0001dc00011b7983 */ /* 0x000ea20000300800 */
[----:B------:R-:W-:-:S02]  /*1cb30*/  F2FP.F16.E4M3.UNPACK_B R21, R22.H1 ;  /* 0x00000016ff15723e */ /* 0x000fc400030006ff */
[----:B------:R-:W-:Y:S02]  /*1cb40*/  F2FP.F16.E4M3.UNPACK_B R12, R0 ;  /* 0x00000000ff0c723e */ /* 0x000fe400020006ff */
[----:B------:R-:W-:Y:S02]  /*1cb50*/  F2FP.F16.E4M3.UNPACK_B R13, R2 ;  /* 0x00000002ff0d723e */ /* 0x000fe400020006ff */
[----:B------:R-:W-:Y:S02]  /*1cb60*/  F2FP.F16.E4M3.UNPACK_B R14, R3 ;  /* 0x00000003ff0e723e */ /* 0x000fe400020006ff */
[----:B------:R-:W-:Y:S01]  /*1cb70*/  F2FP.F16.E4M3.UNPACK_B R15, R4 ;  /* 0x00000004ff0f723e */ /* 0x000fe200020006ff */
        /* <DEDUP_REMOVED lines=18> */
[----:B------:R-:W2:Y:S01]  /*1cca0*/  LDL.LU.64 R24, [R1+0xd90] ;  /* 0x000d900001187983 */ /* 0x000ea20000300a00 */
[----:B-----5:R-:W-:-:S02]  /*1ccb0*/  F2FP.F16.E4M3.UNPACK_B R18, R18.H1 ;  /* 0x00000012ff12723e */ /* 0x020fc400030006ff */
[----:B----4-:R-:W-:-:S07]  /*1ccc0*/  F2FP.F16.E4M3.UNPACK_B R19, R19.H1 ;  /* 0x00000013ff13723e */ /* 0x010fce00030006ff */
[----:B--2---:R-:W-:-:S15]  /*1ccd0*/  HMMA.16816.F32 R24, R12, R18, R24 ;  /* 0x000000120c18723c */ /* 0x004fde0000001818 */
[----:B------:R-:W-:-:S04]  /*1cce0*/  NOP ;  /* 0x0000000000007918 */ /* 0x000fc80000000000 */
[----:B------:R-:W-:Y:S04]  /*1ccf0*/  STL.64 [R1+0x220], R24 ;  /* 0x0002201801007387 */ /* 0x000fe80000100a00 */
[----:B------:R0:W-:Y:S04]  /*1cd00*/  STL.64 [R1+0x228], R26 ;  /* 0x0002281a01007387 */ /* 0x0001e80000100a00 */
[----:B0-----:R-:W2:Y:S04]  /*1cd10*/  LDL.LU.64 R26, [R1+0xd88] ;  /* 0x000d8800011a7983 */ /* 0x001ea80000300a00 */
[----:B------:R-:W2:Y:S01]  /*1cd20*/  LDL.LU.64 R24, [R1+0xd80] ;  /* 0x000d800001187983 */ /* 0x000ea20000300a00 */
[----:B---3--:R-:W-:-:S02]  /*1cd30*/  F2FP.F16.E4M3.UNPACK_B R2, R2.H1 ;  /* 0x00000002ff02723e */ /* 0x008fc400030006ff */
        /* <DEDUP_REMOVED lines=24> */
[----:B------:R-:W-:Y:S01]  /*1cec0*/  F2FP.F16.E4M3.UNPACK_B R9, R9.H1 ;  /* 0x00000009ff09723e */ /* 0x000fe200030006ff */
[----:B------:R0:W-:Y:S04]  /*1ced0*/  STL.64 [R1+0xd08], R6 ;  /* 0x000d080601007387 */ /* 0x0001e80000100a00 */
[----:B0-----:R-:W3:Y:S04]  /*1cee0*/  LDL.LU R6, [R1+0xb24] ;  /* 0x000b240001067983 */ /* 0x001ee80000300800 */
[----:B------:R-:W4:Y:S04]  /*1cef0*/  LDL.LU R7, [R1+0xb2c] ;  /* 0x000b2c0001077983 */ /* 0x000f280000300800 */
[----:B------:R0:W-:Y:S04]  /*1cf00*/  STL.64 [R1+0xd00], R4 ;  /* 0x000d000401007387 */ /* 0x0001e80000100a00 */
[----:B0-----:R-:W5:Y:S01]  /*1cf10*/  LDL.LU R5, [R1+0xb1c] ;  /* 0x000b1c0001057983 */ /* 0x001f620000300800 */
        /* <DEDUP_REMOVED lines=16> */
[----:B-----5:R-:W-:Y:S02]  /*1d020*/  IMAD R0, R0, 0x100, R5 ;  /* 0x0000010000007824 */ /* 0x020fe400078e0205 */
[----:B---3--:R-:W-:Y:S02]  /*1d030*/  IMAD R22, R22, 0x100, R6 ;  /* 0x0000010016167824 */ /* 0x008fe400078e0206 */
[----:B----4-:R-:W-:Y:S01]  /*1d040*/  IMAD R23, R23, 0x100, R7 ;  /* 0x0000010017177824 */ /* 0x010fe200078e0207 */
        /* <DEDUP_REMOVED lines=192> */
[----:B------:R2:W-:Y:S02]  /*1dc50*/  STL.64 [R1+0xbe8], R4 ;  /* 0x000be80401007387 */ /* 0x0005e40000100a00 */
[----:B--2---:R-:W-:Y:S02]  /*1dc60*/  HMMA.16816.F32 R4, R12, R8, R24 ;  /* 0x000000080c04723c */ /* 0x004fe40000001818 */
[----:B------:R-:W2:Y:S01]  /*1dc70*/  LDL.LU R24, [R1+0x10] ;  /* 0x0000100001187983 */ /* 0x000ea20000300800 */
[----:B---3--:R-:W-:-:S15]  /*1dc80*/  IMAD.MOV.U32 R25, RZ, RZ, R29 ;  /* 0x000000ffff197224 */ /* 0x008fde00078e001d */
[----:B------:R-:W-:Y:S01]  /*1dc90*/  NOP ;  /* 0x0000000000007918 */ /* 0x000fe20000000000 */
[----:B------:R0:W-:Y:S04]  /*1dca0*/  STL.64 [R1+0x300], R4 ;  /* 0x0003000401007387 */ /* 0x0001e80000100a00 */
[----:B------:R1:W-:Y:S04]  /*1dcb0*/  STL.64 [R1+0x308], R6 ;  /* 0x0003080601007387 */ /* 0x0003e80000100a00 */
[----:B------:R-:W3:Y:S04]  /*1dcc0*/  LDL.LU R29, [R1+0xc4c] ;  /* 0x000c4c00011d7983 */ /* 0x000ee80000300800 */
[----:B------:R-:W4:Y:S04]  /*1dcd0*/  LDL.LU R26, [R1+0x18] ;  /* 0x00001800011a7983 */ /* 0x000f280000300800 */
[----:B------:R-:W4:Y:S04]  /*1dce0*/  LDL.LU R27, [R1+0x1c] ;  /* 0x00001c00011b7983 */ /* 0x000f280000300800 */
[----:B0-----:R-:W5:Y:S04]  /*1dcf0*/  LDL.LU R4, [R1+0x40] ;  /* 0x0000400001047983 */ /* 0x001f680000300800 */
[----:B------:R-:W5:Y:S04]  /*1dd00*/  LDL.LU R5, [R1+0x44] ;  /* 0x0000440001057983 */ /* 0x000f680000300800 */
[----:B-1----:R-:W2:Y:S01]  /*1dd10*/  LDL.LU R6, [R1+0x48] ;  /* 0x0000480001067983 */ /* 0x002ea20000300800 */
[----:B---3--:R-:W-:-:S03]  /*1dd20*/  IMAD.MOV.U32 R7, RZ, RZ, R29 ;  /* 0x000000ffff077224 */ /* 0x008fc600078e001d */
[----:B------:R-:W3:Y:S04]  /*1dd30*/  LDL.LU R29, [R1+0xc48] ;  /* 0x000c4800011d7983 */ /* 0x000ee80000300800 */
[----:B------:R-:W2:Y:S04]  /*1dd40*/  LDL.LU R21, [R1+0xb5c] ;  /* 0x000b5c0001157983 */ /* 0x000ea80000300800 */
[----:B------:R-:W2:Y:S04]  /*1dd50*/  LDL.LU R0, [R1+0xb58] ;  /* 0x000b580001007983 */ /* 0x000ea80000300800 */
[----:B------:R-:W2:Y:S04]  /*1dd60*/  LDL.LU R16, [R1+0xb64] ;  /* 0x000b640001107983 */ /* 0x000ea80000300800 */
[----:B------:R-:W2:Y:S04]  /*1dd70*/  LDL.LU R22, [R1+0xb60] ;  /* 0x000b600001167983 */ /* 0x000ea80000300800 */
[----:B------:R-:W2:Y:S04]  /*1dd80*/  LDL.LU R17, [R1+0xb70] ;  /* 0x000b700001117983 */ /* 0x000ea80000300800 */
[----:B------:R3:W-:Y:S02]  /*1dd90*/  STL.64 [R1+0xc40], R18 ;  /* 0x000c401201007387 */ /* 0x0007e40000100a00 */
[----:B---3--:R-:W-:-:S02]  /*1dda0*/  IMAD.MOV.U32 R19, RZ, RZ, R29 ;  /* 0x000000ffff137224 */ /* 0x008fc400078e001d */
[----:B--2---:R0:W-:Y:S04]  /*1ddb0*/  STL.64 [R1+0xc38], R16 ;  /* 0x000c381001007387 */ /* 0x0041e80000100a00 */
[----:B0-----:R-:W2:Y:S04]  /*1ddc0*/  LDL.LU R16, [R1+0xa0] ;  /* 0x0000a00001107983 */ /* 0x001ea80000300800 */
[----:B------:R-:W2:Y:S04]  /*1ddd0*/  LDL.LU R17, [R1+0xa4] ;  /* 0x0000a40001117983 */ /* 0x000ea80000300800 */
[----:B------:R-:W2:Y:S04]  /*1dde0*/  LDL.LU R18, [R1+0xa8] ;  /* 0x0000a80001127983 */ /* 0x000ea80000300800 */
[----:B------:R-:W3:Y:S04]  /*1ddf0*/  LDL.LU R23, [R1+0xb6c] ;  /* 0x000b6c0001177983 */ /* 0x000ee80000300800 */
        /* <DEDUP_REMOVED lines=31> */
[----:B------:R-:W4:Y:S04]  /*1dff0*/  LDL.LU R26, [R1+0x38] ;  /* 0x00003800011a7983 */ /* 0x000f280000300800 */
[----:B------:R-:W4:Y:S04]  /*1e000*/  LDL.LU R27, [R1+0x3c] ;  /* 0x00003c00011b7983 */ /* 0x000f280000300800 */
[----:B------:R-:W-:Y:S04]  /*1e010*/  STL.64 [R1+0x340], R16 ;  /* 0x0003401001007387 */ /* 0x000fe80000100a00 */
[----:B------:R0:W-:Y:S04]  /*1e020*/  STL.64 [R1+0x348], R18 ;  /* 0x0003481201007387 */ /* 0x0001e80000100a00 */
[----:B0-----:R-:W5:Y:S04]  /*1e030*/  LDL.LU.64 R18, [R1+0xc40] ;  /* 0x000c400001127983 */ /* 0x001f680000300a00 */
[----:B------:R-:W2:Y:S01]  /*1e040*/  LDL.LU.64 R16, [R1+0xc38] ;  /* 0x000c380001107983 */ /* 0x000ea20000300a00 */
[----:B------:R-:W-:-:S03]  /*1e050*/  IMAD R0, R0, 0x100, R21 ;  /* 0x0000010000007824 */ /* 0x000fc600078e0215 */
[----:B------:R-:W4:Y:S01]  /*1e060*/  LDL.LU R21, [R1+0xc30] ;  /* 0x000c300001157983 */ /* 0x000f220000300800 */
[----:B--2---:R-:W-:Y:S02]  /*1e070*/  IMAD R22, R22, 0x100, R16 ;  /* 0x0000010016167824 */ /* 0x004fe400078e0210 */
[----:B---3--:R-:W-:Y:S01]  /*1e080*/  IMAD R23, R23, 0x100, R17 ;  /* 0x0000010017177824 */ /* 0x008fe200078e0211 */
[----:B------:R-:W2:Y:S04]  /*1e090*/  LDL.LU R16, [R1+0xc2c] ;  /* 0x000c2c0001107983 */ /* 0x000ea80000300800 */
[----:B------:R-:W2:Y:S01]  /*1e0a0*/  LDL.LU R17, [R1+0xc28] ;  /* 0x000c280001117983 */ /* 0x000ea20000300800 */
[----:B------:R-:W-:Y:S01]  /*1e0b0*/  IMAD R28, R29, 0x100, R28 ;  /* 0x000001001d1c7824 */ /* 0x000fe200078e021c */
[----:B--2---:R-:W-:Y:S02]  /*1e0c0*/  HMMA.16816.F32 R12, R12, R16, R4 ;  /* 0x000000100c0c723c */ /* 0x004fe40000001804 */
[----:B------:R-:W4:Y:S04]  /*1e0d0*/  LDL.LU.64 R6, [R1+0xc20] ;  /* 0x000c200001067983 */ /* 0x000f280000300a00 */
[----:B------:R-:W4:Y:S04]  /*1e0e0*/  LDL.LU.64 R4, [R1+0xc18] ;  /* 0x000c180001047983 */ /* 0x000f280000300a00 */
[----:B------:R-:W2:Y:S09]  /*1e0f0*/  LDL.LU R29, [R1+0x950] ;  /* 0x00095000011d7983 */ /* 0x000eb20000300800 */
[----:B------:R0:W-:Y:S04]  /*1e100*/  STL.64 [R1+0x370], R12 ;  /* 0x0003700c01007387 */ /* 0x0001e80000100a00 */
[----:B------:R1:W-:Y:S01]  /*1e110*/  STL.64 [R1+0x378], R14 ;  /* 0x0003780e01007387 */ /* 0x0003e20000100a00 */
[----:B0-----:R-:W-:-:S02]  /*1e120*/  F2FP.F16.E4M3.UNPACK_B R12, R0 ;  /* 0x00000000ff0c723e */ /* 0x001fc400020006ff */
[----:B------:R-:W-:Y:S02]  /*1e130*/  F2FP.F16.E4M3.UNPACK_B R13, R22 ;  /* 0x00000016ff0d723e */ /* 0x000fe400020006ff */
[----:B-1----:R-:W-:Y:S02]  /*1e140*/  F2FP.F16.E4M3.UNPACK_B R14, R23 ;  /* 0x00000017ff0e723e */ /* 0x002fe400020006ff */
[----:B------:R-:W-:Y:S01]  /*1e150*/  F2FP.F16.E4M3.UNPACK_B R15, R28 ;  /* 0x0000001cff0f723e */ /* 0x000fe200020006ff */
[----:B------:R-:W3:Y:S04]  /*1e160*/  LDL.LU R0, [R1+0x924] ;  /* 0x0009240001007983 */ /* 0x000ee80000300800 */
[----:B------:R-:W2:Y:S04]  /*1e170*/  LDL.LU R22, [R1+0x3d0] ;  /* 0x0003d00001167983 */ /* 0x000ea80000300800 */
[----:B------:R-:W2:Y:S04]  /*1e180*/  LDL.LU R23, [R1+0x92c] ;  /* 0x00092c0001177983 */ /* 0x000ea80000300800 */
[----:B------:R-:W2:Y:S01]  /*1e190*/  LDL.LU R28, [R1+0x934] ;  /* 0x00093400011c7983 */ /* 0x000ea20000300800 */
[----:B----4-:R-:W-:-:S15]  /*1e1a0*/  HMMA.16816.F32 R4, R12, R20, R4 ;  /* 0x000000140c04723c */ /* 0x010fde0000001804 */
[----:B------:R-:W-:-:S04]  /*1e1b0*/  NOP ;  /* 0x0000000000007918 */ /* 0x000fc80000000000 */
[----:B------:R-:W-:Y:S04]  /*1e1c0*/  STL.64 [R1+0x150], R4 ;  /* 0x0001500401007387 */ /* 0x000fe80000100a00 */
[----:B------:R0:W-:Y:S04]  /*1e1d0*/  STL.64 [R1+0x158], R6 ;  /* 0x0001580601007387 */ /* 0x0001e80000100a00 */
[----:B0-----:R-:W5:Y:S04]  /*1e1e0*/  LDL.LU.64 R6, [R1+0xc10] ;  /* 0x000c100001067983 */ /* 0x001f680000300a00 */
[----:B------:R-:W5:Y:S04]  /*1e1f0*/  LDL.LU.64 R4, [R1+0xc08] ;  /* 0x000c080001047983 */ /* 0x000f680000300a00 */
[----:B------:R-:W4:Y:S04]  /*1e200*/  LDL.LU R21, [R1+0x93c] ;  /* 0x00093c0001157983 */ /* 0x000f280000300800 */
[----:B------:R-:W2:Y:S01]  /*1e210*/  LDL.LU R20, [R1+0x4bc] ;  /* 0x0004bc0001147983 */ /* 0x000ea20000300800 */
[----:B-----5:R-:W-:-:S15]  /*1e220*/  HMMA.16816.F32 R4, R12, R18, R4 ;  /* 0x000000120c04723c */ /* 0x020fde0000001804 */
[----:B------:R-:W-:-:S04]  /*1e230*/  NOP ;  /* 0x0000000000007918 */ /* 0x000fc80000000000 */
[----:B------:R-:W-:Y:S04]  /*1e240*/  STL.64 [R1+0x160], R4 ;  /* 0x0001600401007387 */ /* 0x000fe80000100a00 */
[----:B------:R0:W-:Y:S04]  /*1e250*/  STL.64 [R1+0x168], R6 ;  /* 0x0001680601007387 */ /* 0x0001e80000100a00 */
[----:B0-----:R-:W5:Y:S04]  /*1e260*/  LDL.LU.64 R6, [R1+0xc00] ;  /* 0x000c000001067983 */ /* 0x001f680000300a00 */
[----:B------:R-:W5:Y:S04]  /*1e270*/  LDL.LU.64 R4, [R1+0xbf8] ;  /* 0x000bf80001047983 */ /* 0x000f680000300a00 */
[----:B------:R-:W2:Y:S04]  /*1e280*/  LDL.LU R18, [R1+0x94c] ;  /* 0x00094c0001127983 */ /* 0x000ea80000300800 */
[----:B------:R-:W2:Y:S01]  /*1e290*/  LDL.LU R19, [R1+0x944] ;  /* 0x0009440001137983 */ /* 0x000ea20000300800 */
[----:B-----5:R-:W-:-:S15]  /*1e2a0*/  HMMA.16816.F32 R4, R12, R2, R4 ;  /* 0x000000020c04723c */ /* 0x020fde0000001804 */
[----:B------:R-:W-:-:S04]  /*1e2b0*/  NOP ;  /* 0x0000000000007918 */ /* 0x000fc80000000000 */
[----:B------:R-:W-:Y:S04]  /*1e2c0*/  STL.64 [R1+0x180], R4 ;  /* 0x0001800401007387 */ /* 0x000fe80000100a00 */
[----:B------:R0:W-:Y:S04]  /*1e2d0*/  STL.64 [R1+0x188], R6 ;  /* 0x0001880601007387 */ /* 0x0001e80000100a00 */
[----:B0-----:R-:W5:Y:S04]  /*1e2e0*/  LDL.LU.64 R6, [R1+0xbf0] ;  /* 0x000bf00001067983 */ /* 0x001f680000300a00 */
[----:B------:R-:W2:Y:S04]  /*1e2f0*/  LDL.LU.64 R4, [R1+0xbe8] ;  /* 0x000be80001047983 */ /* 0x000ea80000300a00 */
[----:B------:R-:W3:Y:S04]  /*1e300*/  LDL.LU R2, [R1+0x3d4] ;  /* 0x0003d40001027983 */ /* 0x000ee80000300800 */
[----:B------:R-:W3:Y:S01]  /*1e310*/  LDL.LU R3, [R1+0x954] ;  /* 0x0009540001037983 */ /* 0x000ee20000300800 */
[----:B--2---:R-:W-:-:S15]  /*1e320*/  HMMA.16816.F32 R24, R12, R4, R24 ;  /* 0x000000040c18723c */ /* 0x004fde0000001818 */
[----:B------:R-:W-:-:S04]  /*1e330*/  NOP ;  /* 0x0000000000007918 */ /* 0x000fc80000000000 */
[----:B------:R-:W-:Y:S04]  /*1e340*/  STL.64 [R1+0x1b0], R24 ;  /* 0x0001b01801007387 */ /* 0x000fe80000100a00 */
[----:B------:R0:W-:Y:S04]  /*1e350*/  STL.64 [R1+0x1b8], R26 ;  /* 0x0001b81a01007387 */ /* 0x0001e80000100a00 */
[----:B0-----:R-:W5:Y:S04]  /*1e360*/  LDL.LU.64 R26, [R1+0xbe0] ;  /* 0x000be000011a7983 */ /* 0x001f680000300a00 */
[----:B------:R-:W5:Y:S02]  /*1e370*/  LDL.LU.64 R24, [R1+0xbd8] ;  /* 0x000bd80001187983 */ /* 0x000f640000300a00 */
[----:B-----5:R-:W-:Y:S02]  /*1e380*/  HMMA.16816.F32 R4, R12, R6, R24 ;  /* 0x000000060c04723c */ /* 0x020fe40000001818 */
[----:B------:R-:W2:Y:S04]  /*1e390*/  LDL.LU.64 R26, [R1+0xbd0] ;  /* 0x000bd000011a7983 */ /* 0x000ea80000300a00 */
[----:B------:R-:W2:-:S13]  /*1e3a0*/  LDL.LU.64 R24, [R1+0xbc8] ;  /* 0x000bc80001187983 */ /* 0x000e9a0000300a00 */
[----:B------:R0:W-:Y:S04]  /*1e3b0*/  STL.64 [R1+0x2a0], R4 ;  /* 0x0002a00401007387 */ /* 0x0001e80000100a00 */
[----:B------:R1:W-:Y:S04]  /*1e3c0*/  STL.64 [R1+0x2a8], R6 ;  /* 0x0002a80601007387 */ /* 0x0003e80000100a00 */
[----:B0-----:R-:W5:Y:S04]  /*1e3d0*/  LDL.LU R4, [R1] ;  /* 0x0000000001047983 */ /* 0x001f680000300800 */
[----:B------:R-:W5:Y:S04]  /*1e3e0*/  LDL.LU R5, [R1+0x4] ;  /* 0x0000040001057983 */ /* 0x000f680000300800 */
[----:B-1----:R-:W5:Y:S04]  /*1e3f0*/  LDL.LU R6, [R1+0x8] ;  /* 0x0000080001067983 */ /* 0x002f680000300800 */
[----:B------:R-:W5:Y:S01]  /*1e400*/  LDL.LU R7, [R1+0xc] ;  /* 0x00000c0001077983 */ /* 0x000f620000300800 */
[----:B--2---:R-:W-:-:S15]  /*1e410*/  HMMA.16816.F32 R24, R12, R8, R24 ;  /* 0x000000080c18723c */ /* 0x004fde0000001818 */
[----:B------:R-:W-:-:S04]  /*1e420*/  NOP ;  /* 0x0000000000007918 */ /* 0x000fc80000000000 */
[----:B------:R-:W-:Y:S04]  /*1e430*/  STL.64 [R1+0x2b0], R24 ;  /* 0x0002b01801007387 */ /* 0x000fe80000100a00 */
[----:B------:R0:W-:Y:S04]  /*1e440*/  STL.64 [R1+0x2b8], R26 ;  /* 0x0002b81a01007387 */ /* 0x0001e80000100a00 */
[----:B0-----:R-:W2:Y:S04]  /*1e450*/  LDL.LU.64 R26, [R1+0xbc0] ;  /* 0x000bc000011a7983 */ /* 0x001ea80000300a00 */
[----:B------:R-:W2:Y:S01]  /*1e460*/  LDL.LU.64 R24, [R1+0xbb8] ;  /* 0x000bb80001187983 */ /* 0x000ea20000300a00 */
[----:B-----5:R-:W-:Y:S01]  /*1e470*/  HMMA.16816.F32 R4, R12, R10, R4 ;  /* 0x0000000a0c04723c */ /* 0x020fe20000001804 */
[----:B------:R-:W-:-:S15]  /*1e480*/  USHF.L.U32 UR13, UR10, 0x7, URZ ;  /* 0x000000070a0d7899 */ /* 0x000fde00080006ff */
[----:B------:R-:W-:-:S03]  /*1e490*/  NOP ;  /* 0x0000000000007918 */ /* 0x000fc60000000000 */
[----:B------:R-:W-:Y:S04]  /*1e4a0*/  STL.64 [R1+0x2d0], R4 ;  /* 0x0002d00401007387 */ /* 0x000fe80000100a00 */
[----:B------:R2:W-:Y:S01]  /*1e4b0*/  STL.64 [R1+0x2d8], R6 ;  /* 0x0002d80601007387 */ /* 0x0005e20000100a00 */
[----:B------:R-:W-:Y:S01]  /*1e4c0*/  VIADD R20, R20, 0x1 ;  /* 0x0000000114147836 */ /* 0x000fe20000000000 */
[----:B---3--:R-:W-:Y:S02]  /*1e4d0*/  IADD3 R2, P6, PT, R2, UR13, RZ ;  /* 0x0000000d02027c10 */ /* 0x008fe4000ffde0ff */
[----:B------:R-:W-:Y:S02]  /*1e4e0*/  IADD3 R3, P5, PT, R3, UR13, RZ ;  /* 0x0000000d03037c10 */ /* 0x000fe4000ffbe0ff */
[----:B------:R-:W-:-:S02]  /*1e4f0*/  IADD3 R18, P3, PT, R18, UR13, RZ ;  /* 0x0000000d12127c10 */ /* 0x000fc4000ff7e0ff */
[----:B------:R-:W-:Y:S02]  /*1e500*/  IADD3 R19, P2, PT, R19, UR13, RZ ;  /* 0x0000000d13137c10 */ /* 0x000fe4000ff5e0ff */
[----:B----4-:R-:W-:Y:S02]  /*1e510*/  IADD3 R21, P1, PT, R21, UR13, RZ ;  /* 0x0000000d15157c10 */ /* 0x010fe4000ff3e0ff */
[----:B------:R-:W-:Y:S02]  /*1e520*/  IADD3 R28, P0, PT, R28, UR13, RZ ;  /* 0x0000000d1c1c7c10 */ /* 0x000fe4000ff1e0ff */
[----:B------:R-:W-:Y:S01]  /*1e530*/  IADD3 R23, P4, PT, R23, UR13, RZ ;  /* 0x0000000d17177c10 */ /* 0x000fe2000ff9e0ff */
[----:B--2---:R-:W-:-:S15]  /*1e540*/  HMMA.16816.F32 R4, R12, R16, R24 ;  /* 0x000000100c04723c */ /* 0x004fde0000001818 */
[----:B------:R-:W-:-:S04]  /*1e550*/  NOP ;  /* 0x0000000000007918 */ /* 0x000fc80000000000 */
[----:B------:R-:W-:Y:S04]  /*1e560*/  STL.64 [R1+0x2f0], R4 ;  /* 0x0002f00401007387 */ /* 0x000fe80000100a00 */
[----:B------:R-:W-:Y:S04]  /*1e570*/  STL.64 [R1+0x2f8], R6 ;  /* 0x0002f80601007387 */ /* 0x000fe80000100a00 */
        /* <DEDUP_REMOVED lines=9> */
[----:B0-----:R-:W2:Y:S01]  /*1e610*/  LDL.LU R20, [R1+0x914] ;  /* 0x0009140001147983 */ /* 0x001ea20000300800 */
[----:B------:R-:W-:-:S04]  /*1e620*/  UIADD3 UR4, UPT, UPT, UR8, 0x7f, URZ ;  /* 0x0000007f08047890 */ /* 0x000fc8000fffe0ff */
[----:B------:R-:W-:-:S04]  /*1e630*/  USHF.R.S32.HI UR5, URZ, 0x1f, UR4 ;  /* 0x0000001fff057899 */ /* 0x000fc80008011404 */
[----:B------:R-:W-:Y:S02]  /*1e640*/  ULEA.HI UR5, UR5, UR4, URZ, 0x7 ;  /* 0x0000000405057291 */ /* 0x000fe4000f8f38ff */
[----:B------:R-:W-:-:S06]  /*1e650*/  USHF.R.S32.HI UR4, URZ, 0x1f, UR13 ;  /* 0x0000001fff047899 */ /* 0x000fcc000801140d */
[----:B------:R-:W-:Y:S02]  /*1e660*/  IADD3.X R22, PT, PT, R22, UR4, RZ, P6, !PT ;  /* 0x0000000416167c10 */ /* 0x000fe4000b7fe4ff */
[----:B------:R-:W-:-:S03]  /*1e670*/  IADD3 R0, P6, PT, R0, UR13, RZ ;  /* 0x0000000d00007c10 */ /* 0x000fc6000ffde0ff */
[----:B------:R-:W-:Y:S04]  /*1e680*/  STL [R1+0x3d0], R22 ;  /* 0x0003d01601007387 */ /* 0x000fe80000100800 */
[----:B--2---:R0:W-:Y:S04]  /*1e690*/  STL [R1+0xbb0], R20 ;  /* 0x000bb01401007387 */ /* 0x0041e80000100800 */
[----:B------:R-:W-:Y:S04]  /*1e6a0*/  STL [R1+0x924], R0 ;  /* 0x0009240001007387 */ /* 0x000fe80000100800 */
[----:B0-----:R-:W2:Y:S01]  /*1e6b0*/  LDL.LU R20, [R1+0x948] ;  /* 0x0009480001147983 */ /* 0x001ea20000300800 */
[----:B------:R-:W-:-:S05]  /*1e6c0*/  IADD3.X R29, PT, PT, R29, UR4, RZ, P5, !PT ;  /* 0x000000041d1d7c10 */ /* 0x000fca000affe4ff */
[----:B------:R-:W-:Y:S04]  /*1e6d0*/  STL [R1+0x950], R29 ;  /* 0x0009501d01007387 */ /* 0x000fe80000100800 */
[----:B--2---:R0:W-:Y:S04]  /*1e6e0*/  STL [R1+0xbb4], R20 ;  /* 0x000bb41401007387 */ /* 0x0041e80000100800 */
[----:B0-----:R-:W2:Y:S04]  /*1e6f0*/  LDL.LU R20, [R1+0x91c] ;  /* 0x00091c0001147983 */ /* 0x001ea80000300800 */
[----:B------:R-:W3:Y:S04]  /*1e700*/  LDL.LU R12, [R1+0x940] ;  /* 0x00094000010c7983 */ /* 0x000ee80000300800 */
        /* <DEDUP_REMOVED lines=27> */
[----:B--2---:R-:W-:-:S05]  /*1e8c0*/  IADD3 R20, P5, PT, R20, UR13, RZ ;  /* 0x0000000d14147c10 */ /* 0x004fca000ffbe0ff */
[----:B------:R0:W-:Y:S04]  /*1e8d0*/  STL [R1+0x91c], R20 ;  /* 0x00091c1401007387 */ /* 0x0001e80000100800 */
[----:B0-----:R-:W2:Y:S02]  /*1e8e0*/  LDL.LU R20, [R1+0xbb4] ;  /* 0x000bb40001147983 */ /* 0x001ea40000300800 */
[----:B--2---:R-:W-:-:S05]  /*1e8f0*/  IADD3.X R20, PT, PT, R20, UR4, RZ, P3, !PT ;  /* 0x0000000414147c10 */ /* 0x004fca0009ffe4ff */
[----:B------:R0:W-:Y:S04]  /*1e900*/  STL [R1+0x948], R20 ;  /* 0x0009481401007387 */ /* 0x0001e80000100800 */
[----:B0-----:R-:W2:Y:S01]  /*1e910*/  LDL.LU R20, [R1+0xbb0] ;  /* 0x000bb00001147983 */ /* 0x001ea20000300800 */
[----:B---3--:R-:W-:Y:S02]  /*1e920*/  IADD3.X R12, PT, PT, R12, UR4, RZ, P2, !PT ;  /* 0x000000040c0c7c10 */ /* 0x008fe400097fe4ff */
[----:B----4-:R-:W-:Y:S02]  /*1e930*/  IADD3 R13, P2, PT, R13, UR13, RZ ;  /* 0x0000000d0d0d7c10 */ /* 0x010fe4000ff5e0ff */
[----:B-----5:R-:W-:Y:S02]  /*1e940*/  IADD3.X R14, PT, PT, R14, UR4, RZ, P1, !PT ;  /* 0x000000040e0e7c10 */ /* 0x020fe40008ffe4ff */
[----:B------:R-:W-:-:S02]  /*1e950*/  IADD3 R15, P1, PT, R15, UR13, RZ ;  /* 0x0000000d0f0f7c10 */ /* 0x000fc4000ff3e0ff */
[----:B------:R-:W-:Y:S02]  /*1e960*/  IADD3.X R16, PT, PT, R16, UR4, RZ, P0, !PT ;  /* 0x0000000410107c10 */ /* 0x000fe400087fe4ff */
[----:B------:R-:W-:Y:S02]  /*1e970*/  IADD3 R17, P0, PT, R17, UR13, RZ ;  /* 0x0000000d11117c10 */ /* 0x000fe4000ff1e0ff */
[----:B------:R-:W-:Y:S02]  /*1e980*/  IADD3.X R24, PT, PT, R24, UR4, RZ, P4, !PT ;  /* 0x0000000418187c10 */ /* 0x000fe4000a7fe4ff */
[----:B------:R-:W-:Y:S02]  /*1e990*/  IADD3 R25, P4, PT, R25, UR13, RZ ;  /* 0x0000000d19197c10 */ /* 0x000fe4000ff9e0ff */
[----:B------:R-:W-:Y:S02]  /*1e9a0*/  IADD3.X R26, PT, PT, R26, UR4, RZ, P6, !PT ;  /* 0x000000041a1a7c10 */ /* 0x000fe4000b7fe4ff */
        /* <DEDUP_REMOVED lines=14> */
[----:B--2---:R-:W-:-:S05]  /*1ea90*/  IADD3 R20, P3, PT, R20, UR13, RZ ;  /* 0x0000000d14147c10 */ /* 0x004fca000ff7e0ff */
        /* <DEDUP_REMOVED lines=9> */
[----:B------:R-:W-:-:S03]  /*1eb30*/  IADD3.X R8, PT, PT, R8, UR4, RZ, P3, !PT ;  /* 0x0000000408087c10 */ /* 0x000fc60009ffe4ff */
[----:B------:R-:W-:Y:S01]  /*1eb40*/  STL [R1+0x920], R26 ;  /* 0x0009201a01007387 */ /* 0x000fe20000100800 */
[----:B------:R-:W-:-:S03]  /*1eb50*/  IADD3 R9, P3, PT, R9, UR13, RZ ;  /* 0x0000000d09097c10 */ /* 0x000fc6000ff7e0ff */
        /* <DEDUP_REMOVED lines=17> */
[----:B------:R-:W-:-:S02]  /*1ec70*/  IADD3 R22, P5, PT, R22, UR13, RZ ;  /* 0x0000000d16167c10 */ /* 0x000fc4000ffbe0ff */
[----:B------:R-:W-:-:S03]  /*1ec80*/  IADD3.X R0, PT, PT, R0, UR4, RZ, P3, !PT ;  /* 0x0000000400007c10 */ /* 0x000fc60009ffe4ff */
[----:B------:R-:W-:Y:S04]  /*1ec90*/  STL [R1+0x8ac], R22 ;  /* 0x0008ac1601007387 */ /* 0x000fe80000100800 */
[----:B--2---:R0:W-:Y:S04]  /*1eca0*/  STL [R1+0xba8], R20 ;  /* 0x000ba81401007387 */ /* 0x0041e80000100800 */
[----:B------:R-:W-:Y:S04]  /*1ecb0*/  STL [R1+0x8d8], R0 ;  /* 0x0008d80001007387 */ /* 0x000fe80000100800 */
[----:B0-----:R-:W2:Y:S01]  /*1ecc0*/  LDL.LU R20, [R1+0x89c] ;  /* 0x00089c0001147983 */ /* 0x001ea20000300800 */
[----:B------:R-:W-:-:S05]  /*1ecd0*/  IADD3 R29, P3, PT, R29, UR13, RZ ;  /* 0x0000000d1d1d7c10 */ /* 0x000fca000ff7e0ff */
        /* <DEDUP_REMOVED lines=31> */
[----:B--2---:R-:W-:-:S05]  /*1eed0*/  IADD3.X R20, PT, PT, R20, UR4, RZ, P2, !PT ;  /* 0x0000000414147c10 */ /* 0x004fca00097fe4ff */
[----:B------:R0:W-:Y:S04]  /*1eee0*/  STL [R1+0x8d0], R20 ;  /* 0x0008d01401007387 */ /* 0x0001e80000100800 */
[----:B0-----:R-:W2:Y:S02]  /*1eef0*/  LDL.LU R20, [R1+0xbac] ;  /* 0x000bac0001147983 */ /* 0x001ea40000300800 */
[----:B--2---:R-:W-:-:S05]  /*1ef00*/  IADD3 R20, P2, PT, R20, UR13, RZ ;  /* 0x0000000d14147c10 */ /* 0x004fca000ff5e0ff */
[----:B------:R0:W-:Y:S04]  /*1ef10*/  STL [R1+0x89c], R20 ;  /* 0x00089c1401007387 */ /* 0x0001e80000100800 */
[----:B0-----:R-:W2:Y:S01]  /*1ef20*/  LDL.LU R20, [R1+0xba8] ;  /* 0x000ba80001147983 */ /* 0x001ea20000300800 */
[----:B----4-:R-:W-:Y:S02]  /*1ef30*/  IADD3.X R13, PT, PT, R13, UR4, RZ, P0, !PT ;  /* 0x000000040d0d7c10 */ /* 0x010fe400087fe4ff */
[----:B-----5:R-:W-:Y:S02]  /*1ef40*/  IADD3 R14, P0, PT, R14, UR13, RZ ;  /* 0x0000000d0e0e7c10 */ /* 0x020fe4000ff1e0ff */
[----:B---3--:R-:W-:Y:S02]  /*1ef50*/  IADD3.X R15, PT, PT, R15, UR4, RZ, P4, !PT ;  /* 0x000000040f0f7c10 */ /* 0x008fe4000a7fe4ff */
        /* <DEDUP_REMOVED lines=19> */
[----:B--2---:R-:W-:Y:S02]  /*1f090*/  IADD3.X R20, PT, PT, R20, UR4, RZ, P1, !PT ;  /* 0x0000000414147c10 */ /* 0x004fe40008ffe4ff */
[----:B------:R-:W-:-:S03]  /*1f0a0*/  IADD3 R12, P1, PT, R12, UR13, RZ ;  /* 0x0000000d0c0c7c10 */ /* 0x000fc6000ff3e0ff */
        /* <DEDUP_REMOVED lines=29> */
[----:B------:R-:W-:-:S02]  /*1f280*/  IADD3.X R22, PT, PT, R22, UR4, RZ, P2, !PT ;  /* 0x0000000416167c10 */ /* 0x000fc400097fe4ff */
        /* <DEDUP_REMOVED lines=164> */
[----:B--2---:R-:W-:Y:S02]  /*1fcd0*/  IADD3.X R20, PT, PT, R20, UR4, RZ, P6, !PT ;  /* 0x0000000414147c10 */ /* 0x004fe4000b7fe4ff */
        /* <DEDUP_REMOVED lines=31> */
[----:B0-----:R-:W2:Y:S04]  /*1fed0*/  LDL.LU R0, [R1+0x72c] ;  /* 0x00072c0001007983 */ /* 0x001ea80000300800 */
[----:B------:R-:W3:Y:S01]  /*1fee0*/  LDL.LU R20, [R1+0x724] ;  /* 0x0007240001147983 */ /* 0x000ee20000300800 */
[----:B------:R-:W-:-:S03]  /*1fef0*/  IADD3.X R29, PT, PT, R29, UR4, RZ, P6, !PT ;  /* 0x000000041d1d7c10 */ /* 0x000fc6000b7fe4ff */
[----:B---3--:R0:W-:Y:S04]  /*1ff00*/  STL [R1+0xb94], R20 ;  /* 0x000b941401007387 */ /* 0x0081e80000100800 */
[----:B------:R1:W-:Y:S04]  /*1ff10*/  STL [R1+0x760], R29 ;  /* 0x0007601d01007387 */ /* 0x0003e80000100800 */
[----:B0-----:R-:W3:Y:S04]  /*1ff20*/  LDL.LU R20, [R1+0x758] ;  /* 0x0007580001147983 */ /* 0x001ee80000300800 */
[----:B------:R-:W4:Y:S04]  /*1ff30*/  LDL.LU R12, [R1+0x750] ;  /* 0x00075000010c7983 */ /* 0x000f280000300800 */
[----:B------:R-:W5:Y:S04]  /*1ff40*/  LDL.LU R13, [R1+0x71c] ;  /* 0x00071c00010d7983 */ /* 0x000f680000300800 */
        /* <DEDUP_REMOVED lines=20> */
[----:B------:R-:W5:Y:S01]  /*20090*/  LDL.LU R21, [R1+0x6f8] ;  /* 0x0006f80001157983 */ /* 0x000f620000300800 */
[----:B--2---:R-:W-:-:S03]  /*200a0*/  IADD3 R0, P6, PT, R0, UR13, RZ ;  /* 0x0000000d00007c10 */ /* 0x004fc6000ffde0ff */
[----:B------:R-:W2:Y:S04]  /*200b0*/  LDL.LU R28, [R1+0x6c4] ;  /* 0x0006c400011c7983 */ /* 0x000ea80000300800 */
[----:B------:R-:W2:Y:S04]  /*200c0*/  LDL.LU R23, [R1+0x6f0] ;  /* 0x0006f00001177983 */ /* 0x000ea80000300800 */
[----:B------:R-:W2:Y:S04]  /*200d0*/  LDL.LU R22, [R1+0x6bc] ;  /* 0x0006bc0001167983 */ /* 0x000ea80000300800 */
[----:B-1----:R-:W2:Y:S04]  /*200e0*/  LDL.LU R29, [R1+0x6e8] ;  /* 0x0006e800011d7983 */ /* 0x002ea80000300800 */
[----:B------:R0:W-:Y:S04]  /*200f0*/  STL [R1+0x72c], R0 ;  /* 0x00072c0001007387 */ /* 0x0001e80000100800 */
[----:B0-----:R-:W2:Y:S01]  /*20100*/  LDL.LU R0, [R1+0x6b4] ;  /* 0x0006b40001007983 */ /* 0x001ea20000300800 */
[----:B---3--:R-:W-:-:S05]  /*20110*/  IADD3.X R20, PT, PT, R20, UR4, RZ, P5, !PT ;  /* 0x0000000414147c10 */ /* 0x008fca000affe4ff */
[----:B------:R0:W-:Y:S04]  /*20120*/  STL [R1+0x758], R20 ;  /* 0x0007581401007387 */ /* 0x0001e80000100800 */
[----:B0-----:R-:W3:Y:S01]  /*20130*/  LDL.LU R20, [R1+0xb94] ;  /* 0x000b940001147983 */ /* 0x001ee20000300800 */
[----:B----4-:R-:W-:Y:S02]  /*20140*/  IADD3.X R12, PT, PT, R12, UR4, RZ, P3, !PT ;  /* 0x000000040c0c7c10 */ /* 0x010fe40009ffe4ff */
[----:B-----5:R-:W-:Y:S02]  /*20150*/  IADD3 R13, P3, PT, R13, UR13, RZ ;  /* 0x0000000d0d0d7c10 */ /* 0x020fe4000ff7e0ff */
        /* <DEDUP_REMOVED lines=19> */
[----:B--2---:R-:W-:-:S02]  /*20290*/  IADD3 R28, P4, PT, R28, UR13, RZ ;  /* 0x0000000d1c1c7c10 */ /* 0x004fc4000ff9e0ff */
[----:B------:R-:W-:Y:S02]  /*202a0*/  IADD3.X R23, PT, PT, R23, UR4, RZ, P6, !PT ;  /* 0x0000000417177c10 */ /* 0x000fe4000b7fe4ff */
[----:B------:R-:W-:Y:S02]  /*202b0*/  IADD3 R22, P6, PT, R22, UR13, RZ ;  /* 0x0000000d16167c10 */ /* 0x000fe4000ffde0ff */
[----:B---3--:R-:W-:-:S05]  /*202c0*/  IADD3 R20, P5, PT, R20, UR13, RZ ;  /* 0x0000000d14147c10 */ /* 0x008fca000ffbe0ff */
        /* <DEDUP_REMOVED lines=24> */
[----:B------:R-:W-:Y:S04]  /*20450*/  STL [R1+0x700], R18 ;  /* 0x0007001201007387 */ /* 0x000fe80000100800 */
[----:B------:R-:W-:Y:S04]  /*20460*/  STL [R1+0x6cc], R19 ;  /* 0x0006cc1301007387 */ /* 0x000fe80000100800 */
[----:B------:R-:W-:Y:S04]  /*20470*/  STL [R1+0x6f8], R21 ;  /* 0x0006f81501007387 */ /* 0x000fe80000100800 */
[----:B------:R-:W-:Y:S04]  /*20480*/  STL [R1+0x6c4], R28 ;  /* 0x0006c41c01007387 */ /* 0x000fe80000100800 */
[----:B------:R0:W-:Y:S04]  /*20490*/  STL [R1+0x6e8], R29 ;  /* 0x0006e81d01007387 */ /* 0x0001e80000100800 */
[----:B------:R-:W-:Y:S04]  /*204a0*/  STL [R1+0x6f0], R23 ;  /* 0x0006f01701007387 */ /* 0x000fe80000100800 */
[----:B0-----:R-:W2:Y:S04]  /*204b0*/  LDL.LU R29, [R1+0x6e0] ;  /* 0x0006e000011d7983 */ /* 0x001ea80000300800 */
[----:B------:R-:W-:Y:S04]  /*204c0*/  STL [R1+0x6bc], R22 ;  /* 0x0006bc1601007387 */ /* 0x000fe80000100800 */
[----:B------:R-:W3:Y:S01]  /*204d0*/  LDL.LU R20, [R1+0x6d8] ;  /* 0x0006d80001147983 */ /* 0x000ee20000300800 */
[----:B------:R-:W-:-:S03]  /*204e0*/  IADD3 R0, P5, PT, R0, UR13, RZ ;  /* 0x0000000d00007c10 */ /* 0x000fc6000ffbe0ff */
[----:B---3--:R0:W-:Y:S04]  /*204f0*/  STL [R1+0xb90], R20 ;  /* 0x000b901401007387 */ /* 0x0081e80000100800 */
[----:B0-----:R-:W3:Y:S04]  /*20500*/  LDL.LU R20, [R1+0x6ac] ;  /* 0x0006ac0001147983 */ /* 0x001ee80000300800 */
[----:B------:R0:W-:Y:S04]  /*20510*/  STL [R1+0x6b4], R0 ;  /* 0x0006b40001007387 */ /* 0x0001e80000100800 */
[----:B------:R-:W4:Y:S04]  /*20520*/  LDL.LU R12, [R1+0x6a4] ;  /* 0x0006a400010c7983 */ /* 0x000f280000300800 */
[----:B------:R-:W5:Y:S04]  /*20530*/  LDL.LU R13, [R1+0x6d0] ;  /* 0x0006d000010d7983 */ /* 0x000f680000300800 */
[----:B------:R-:W4:Y:S04]  /*20540*/  LDL.LU R14, [R1+0x69c] ;  /* 0x00069c00010e7983 */ /* 0x000f280000300800 */
        /* <DEDUP_REMOVED lines=19> */
[----:B------:R-:W4:Y:S01]  /*20680*/  LDL.LU R21, [R1+0x64c] ;  /* 0x00064c0001157983 */ /* 0x000f220000300800 */
[----:B--2---:R-:W-:-:S03]  /*20690*/  IADD3.X R29, PT, PT, R29, UR4, RZ, P3, !PT ;  /* 0x000000041d1d7c10 */ /* 0x004fc60009ffe4ff */
[----:B------:R-:W2:Y:S04]  /*206a0*/  LDL.LU R28, [R1+0x678] ;  /* 0x00067800011c7983 */ /* 0x000ea80000300800 */
[----:B------:R-:W2:Y:S04]  /*206b0*/  LDL.LU R23, [R1+0x644] ;  /* 0x0006440001177983 */ /* 0x000ea80000300800 */
[----:B0-----:R-:W2:Y:S04]  /*206c0*/  LDL.LU R0, [R1+0x670] ;  /* 0x0006700001007983 */ /* 0x001ea80000300800 */
[----:B------:R-:W2:Y:S04]  /*206d0*/  LDL.LU R22, [R1+0x63c] ;  /* 0x00063c0001167983 */ /* 0x000ea80000300800 */
[----:B------:R0:W-:Y:S04]  /*206e0*/  STL [R1+0x6e0], R29 ;  /* 0x0006e01d01007387 */ /* 0x0001e80000100800 */
[----:B0-----:R-:W2:Y:S01]  /*206f0*/  LDL.LU R29, [R1+0x668] ;  /* 0x00066800011d7983 */ /* 0x001ea20000300800 */
[----:B---3--:R-:W-:-:S05]  /*20700*/  IADD3 R20, P3, PT, R20, UR13, RZ ;  /* 0x0000000d14147c10 */ /* 0x008fca000ff7e0ff */
[----:B------:R0:W-:Y:S04]  /*20710*/  STL [R1+0x6ac], R20 ;  /* 0x0006ac1401007387 */ /* 0x0001e80000100800 */
[----:B0-----:R-:W3:Y:S01]  /*20720*/  LDL.LU R20, [R1+0xb90] ;  /* 0x000b900001147983 */ /* 0x001ee20000300800 */
[----:B-----5:R-:W-:Y:S02]  /*20730*/  IADD3.X R13, PT, PT, R13, UR4, RZ, P1, !PT ;  /* 0x000000040d0d7c10 */ /* 0x020fe40008ffe4ff */
[----:B----4-:R-:W-:Y:S02]  /*20740*/  IADD3 R14, P1, PT, R14, UR13, RZ ;  /* 0x0000000d0e0e7c10 */ /* 0x010fe4000ff3e0ff */
        /* <DEDUP_REMOVED lines=18> */
[----:B--2---:R-:W-:Y:S02]  /*20870*/  IADD3.X R0, PT, PT, R0, UR4, RZ, P3, !PT ;  /* 0x0000000400007c10 */ /* 0x004fe40009ffe4ff */
[----:B------:R-:W-:-:S02]  /*20880*/  IADD3.X R28, PT, PT, R28, UR4, RZ, P5, !PT ;  /* 0x000000041c1c7c10 */ /* 0x000fc4000affe4ff */
[----:B------:R-:W-:Y:S02]  /*20890*/  IADD3 R23, P5, PT, R23, UR13, RZ ;  /* 0x0000000d17177c10 */ /* 0x000fe4000ffbe0ff */
[----:B---3--:R-:W-:Y:S02]  /*208a0*/  IADD3.X R20, PT, PT, R20, UR4, RZ, P2, !PT ;  /* 0x0000000414147c10 */ /* 0x008fe400097fe4ff */
        /* <DEDUP_REMOVED lines=32> */
[----:B------:R-:W-:-:S02]  /*20ab0*/  IADD3 R22, P3, PT, R22, UR13, RZ ;  /* 0x0000000d16167c10 */ /* 0x000fc4000ff7e0ff */
[----:B------:R-:W-:Y:S01]  /*20ac0*/  IADD3.X R29, PT, PT, R29, UR4, RZ, P2, !PT ;  /* 0x000000041d1d7c10 */ /* 0x000fe200097fe4ff */
[----:B---3--:R0:W-:Y:S04]  /*20ad0*/  STL [R1+0xb8c], R20 ;  /* 0x000b8c1401007387 */ /* 0x0081e80000100800 */
[----:B------:R-:W-:Y:S04]  /*20ae0*/  STL [R1+0x63c], R22 ;  /* 0x00063c1601007387 */ /* 0x000fe80000100800 */
[----:B0-----:R-:W3:Y:S04]  /*20af0*/  LDL.LU R20, [R1+0x660] ;  /* 0x0006600001147983 */ /* 0x001ee80000300800 */
[----:B------:R0:W-:Y:S04]  /*20b00*/  STL [R1+0x668], R29 ;  /* 0x0006681d01007387 */ /* 0x0001e80000100800 */
[----:B------:R-:W4:Y:S04]  /*20b10*/  LDL.LU R12, [R1+0x658] ;  /* 0x00065800010c7983 */ /* 0x000f280000300800 */
[----:B------:R-:W5:Y:S04]  /*20b20*/  LDL.LU R13, [R1+0x624] ;  /* 0x00062400010d7983 */ /* 0x000f680000300800 */
        /* <DEDUP_REMOVED lines=23> */
[----:B0-----:R-:W2:Y:S04]  /*20ca0*/  LDL.LU R29, [R1+0x5f8] ;  /* 0x0005f800011d7983 */ /* 0x001ea80000300800 */
[----:B------:R-:W2:Y:S04]  /*20cb0*/  LDL.LU R23, [R1+0x5c4] ;  /* 0x0005c40001177983 */ /* 0x000ea80000300800 */
[----:B------:R-:W2:Y:S04]  /*20cc0*/  LDL.LU R22, [R1+0x5f0] ;  /* 0x0005f00001167983 */ /* 0x000ea80000300800 */
        /* <DEDUP_REMOVED lines=60> */
[----:B------:R-:W-:-:S03]  /*21090*/  IADD3.X R22, PT, PT, R22, UR4, RZ, P1, !PT ;  /* 0x0000000416167c10 */ /* 0x000fc60008ffe4ff */
[----:B------:R-:W-:Y:S01]  /*210a0*/  STL [R1+0x5c4], R23 ;  /* 0x0005c41701007387 */ /* 0x000fe20000100800 */
[----:B------:R-:W-:-:S03]  /*210b0*/  IADD3 R0, P1, PT, R0, UR13, RZ ;  /* 0x0000000d00007c10 */ /* 0x000fc6000ff3e0ff */
[----:B---3--:R0:W-:Y:S04]  /*210c0*/  STL [R1+0xb88], R20 ;  /* 0x000b881401007387 */ /* 0x0081e80000100800 */
[----:B------:R-:W-:Y:S04]  /*210d0*/  STL [R1+0x5f0], R22 ;  /* 0x0005f01601007387 */ /* 0x000fe80000100800 */
        /* <DEDUP_REMOVED lines=26> */
[----:B0-----:R-:W2:Y:S04]  /*21280*/  LDL.LU R0, [R1+0x580] ;  /* 0x0005800001007983 */ /* 0x001ea80000300800 */
[----:B------:R-:W2:Y:S04]  /*21290*/  LDL.LU R28, [R1+0x984] ;  /* 0x00098400011c7983 */ /* 0x000ea80000300800 */
[----:B------:R-:W2:Y:S04]  /*212a0*/  LDL.LU R23, [R1+0x578] ;  /* 0x0005780001177983 */ /* 0x000ea80000300800 */
        /* <DEDUP_REMOVED lines=17> */
[----:B------:R-:W-:Y:S01]  /*213c0*/  IADD3 R8, P0, PT, R8, UR13, RZ ;  /* 0x0000000d08087c10 */ /* 0x000fe2000ff1e0ff */
[----:B------:R-:W-:Y:S01]  /*213d0*/  USHF.L.U32 UR11, UR9, 0x7, URZ ;  /* 0x00000007090b7899 */ /* 0x000fe200080006ff */
[----:B------:R-:W-:Y:S02]  /*213e0*/  IADD3.X R7, PT, PT, R7, UR4, RZ, P6, !PT ;  /* 0x0000000407077c10 */ /* 0x000fe4000b7fe4ff */
[----:B------:R-:W-:Y:S02]  /*213f0*/  IADD3 R4, P6, PT, R4, UR13, RZ ;  /* 0x0000000d04047c10 */ /* 0x000fe4000ffde0ff */
[----:B------:R-:W-:Y:S02]  /*21400*/  IADD3.X R5, PT, PT, R5, UR4, RZ, P5, !PT ;  /* 0x0000000405057c10 */ /* 0x000fe4000affe4ff */
[----:B------:R-:W-:-:S02]  /*21410*/  IADD3 R2, P5, PT, R2, UR13, RZ ;  /* 0x0000000d02027c10 */ /* 0x000fc4000ffbe0ff */
[----:B------:R-:W-:Y:S02]  /*21420*/  IADD3.X R3, PT, PT, R3, UR4, RZ, P3, !PT ;  /* 0x0000000403037c10 */ /* 0x000fe40009ffe4ff */
[----:B------:R-:W-:Y:S02]  /*21430*/  IADD3 R18, P3, PT, R18, UR11, RZ ;  /* 0x0000000b12127c10 */ /* 0x000fe4000ff7e0ff */
[----:B--2---:R-:W-:Y:S02]  /*21440*/  IADD3.X R0, PT, PT, R0, UR4, RZ, P1, !PT ;  /* 0x0000000400007c10 */ /* 0x004fe40008ffe4ff */
[----:B------:R-:W-:Y:S02]  /*21450*/  IADD3.X R19, PT, PT, R19, UR4, RZ, P2, !PT ;  /* 0x0000000413137c10 */ /* 0x000fe400097fe4ff */
[----:B------:R-:W-:Y:S02]  /*21460*/  IADD3 R21, P2, PT, R21, UR11, RZ ;  /* 0x0000000b15157c10 */ /* 0x000fe4000ff5e0ff */
[----:B------:R-:W-:-:S02]  /*21470*/  IADD3 R28, P1, PT, R28, UR11, RZ ;  /* 0x0000000b1c1c7c10 */ /* 0x000fc4000ff3e0ff */
        /* <DEDUP_REMOVED lines=30> */
[----:B------:R-:W-:Y:S04]  /*21660*/  STL [R1+0x984], R28 ;  /* 0x0009841c01007387 */ /* 0x000fe80000100800 */
[----:B------:R-:W3:Y:S01]  /*21670*/  LDL.LU R20, [R1+0x99c] ;  /* 0x00099c0001147983 */ /* 0x000ee20000300800 */
[----:B------:R-:W-:-:S02]  /*21680*/  IADD3.X R23, PT, PT, R23, UR4, RZ, P0, !PT ;  /* 0x0000000417177c10 */ /* 0x000fc400087fe4ff */
[----:B------:R-:W-:-:S03]  /*21690*/  IADD3 R22, P0, PT, R22, UR11, RZ ;  /* 0x0000000b16167c10 */ /* 0x000fc6000ff1e0ff */
[----:B------:R-:W-:Y:S01]  /*216a0*/  STL [R1+0x578], R23 ;  /* 0x0005781701007387 */ /* 0x000fe20000100800 */
[----:B------:R-:W-:-:S03]  /*216b0*/  IADD3.X R29, PT, PT, R29, UR4, RZ, P4, !PT ;  /* 0x000000041d1d7c10 */ /* 0x000fc6000a7fe4ff */
        /* <DEDUP_REMOVED lines=27> */
[----:B0-----:R-:W2:Y:S04]  /*21870*/  LDL.LU R29, [R1+0x990] ;  /* 0x00099000011d7983 */ /* 0x001ea80000300800 */
[----:B------:R-:W2:Y:S04]  /*21880*/  LDL.LU R21, [R1+0x9fc] ;  /* 0x0009fc0001157983 */ /* 0x000ea80000300800 */
[----:B------:R-:W2:Y:S04]  /*21890*/  LDL.LU R28, [R1+0x998] ;  /* 0x00099800011c7983 */ /* 0x000ea80000300800 */
[----:B------:R-:W2:Y:S04]  /*218a0*/  LDL.LU R23, [R1+0xa04] ;  /* 0x000a040001177983 */ /* 0x000ea80000300800 */
[----:B------:R0:W-:Y:S04]  /*218b0*/  STL [R1+0x994], R0 ;  /* 0x0009940001007387 */ /* 0x0001e80000100800 */
[----:B------:R-:W2:Y:S04]  /*218c0*/  LDL.LU R22, [R1+0x9a0] ;  /* 0x0009a00001167983 */ /* 0x000ea80000300800 */
[----:B0-----:R-:W2:Y:S01]  /*218d0*/  LDL.LU R0, [R1+0xa0c] ;  /* 0x000a0c0001007983 */ /* 0x001ea20000300800 */
[----:B---3--:R-:W-:-:S05]  /*218e0*/  IADD3.X R20, PT, PT, R20, UR4, RZ, P6, !PT ;  /* 0x0000000414147c10 */ /* 0x008fca000b7fe4ff */
[----:B------:R0:W-:Y:S04]  /*218f0*/  STL [R1+0x568], R20 ;  /* 0x0005681401007387 */ /* 0x0001e80000100800 */
[----:B0-----:R-:W3:Y:S01]  /*21900*/  LDL.LU R20, [R1+0xb84] ;  /* 0x000b840001147983 */ /* 0x001ee20000300800 */
[----:B------:R-:W-:Y:S01]  /*21910*/  USHF.R.S32.HI UR12, URZ, 0x1f, UR11 ;  /* 0x0000001fff0c7899 */ /* 0x000fe2000801140b */
[----:B----4-:R-:W-:Y:S02]  /*21920*/  IADD3.X R12, PT, PT, R12, UR4, RZ, P5, !PT ;  /* 0x000000040c0c7c10 */ /* 0x010fe4000affe4ff */
[----:B-----5:R-:W-:-:S03]  /*21930*/  IADD3 R13, P5, PT, R13, UR11, RZ ;  /* 0x0000000b0d0d7c10 */ /* 0x020fc6000ffbe0ff */
        /* <DEDUP_REMOVED lines=19> */
[----:B------:R-:W-:Y:S02]  /*21a70*/  IADD3 R21, P0, PT, R21, UR11, RZ ;  /* 0x0000000b15157c10 */ /* 0x000fe4000ff1e0ff */
[----:B------:R-:W-:Y:S02]  /*21a80*/  IADD3.X R28, PT, PT, R28, UR12, RZ, P4, !PT ;  /* 0x0000000c1c1c7c10 */ /* 0x000fe4000a7fe4ff */
        /* <DEDUP_REMOVED lines=29> */
[----:B------:R-:W-:Y:S04]  /*21c60*/  STL [R1+0x998], R28 ;  /* 0x0009981c01007387 */ /* 0x000fe80000100800 */
[----:B------:R-:W3:Y:S01]  /*21c70*/  LDL.LU R20, [R1+0x9b0] ;  /* 0x0009b00001147983 */ /* 0x000ee20000300800 */
[----:B------:R-:W-:-:S02]  /*21c80*/  IADD3 R23, P4, PT, R23, UR11, RZ ;  /* 0x0000000b17177c10 */ /* 0x000fc4000ff9e0ff */
[----:B------:R-:W-:-:S03]  /*21c90*/  IADD3.X R22, PT, PT, R22, UR12, RZ, P6, !PT ;  /* 0x0000000c16167c10 */ /* 0x000fc6000b7fe4ff */
[----:B------:R-:W-:Y:S01]  /*21ca0*/  STL [R1+0xa04], R23 ;  /* 0x000a041701007387 */ /* 0x000fe20000100800 */
[----:B------:R-:W-:-:S03]  /*21cb0*/  IADD3 R0, P6, PT, R0, UR11, RZ ;  /* 0x0000000b00007c10 */ /* 0x000fc6000ffde0ff */
[----:B---3--:R0:W-:Y:S04]  /*21cc0*/  STL [R1+0xb80], R20 ;  /* 0x000b801401007387 */ /* 0x0081e80000100800 */
[----:B------:R1:W-:Y:S04]  /*21cd0*/  STL [R1+0x9a0], R22 ;  /* 0x0009a01601007387 */ /* 0x0003e80000100800 */
        /* <DEDUP_REMOVED lines=26> */
[----:B------:R-:W2:Y:S04]  /*21e80*/  LDL.LU R28, [R1+0xa18] ;  /* 0x000a1800011c7983 */ /* 0x000ea80000300800 */
[----:B------:R-:W2:Y:S04]  /*21e90*/  LDL.LU R23, [R1+0xa20] ;  /* 0x000a200001177983 */ /* 0x000ea80000300800 */
[----:B------:R0:W-:Y:S04]  /*21ea0*/  STL [R1+0x9a8], R29 ;  /* 0x0009a81d01007387 */ /* 0x0001e80000100800 */
[----:B-1----:R-:W2:Y:S04]  /*21eb0*/  LDL.LU R22, [R1+0xa28] ;  /* 0x000a280001167983 */ /* 0x002ea80000300800 */
[----:B0-----:R-:W2:Y:S04]  /*21ec0*/  LDL.LU R0, [R1+0xa30] ;  /* 0x000a300001007983 */ /* 0x001ea80000300800 */
[----:B------:R-:W2:Y:S01]  /*21ed0*/  LDL.LU R29, [R1+0xa38] ;  /* 0x000a3800011d7983 */ /* 0x000ea20000300800 */
        /* <DEDUP_REMOVED lines=17> */
[----:B---3--:R-:W-:-:S05]  /*21ff0*/  IADD3.X R20, PT, PT, R20, UR12, RZ, P3, !PT ;  /* 0x0000000c14147c10 */ /* 0x008fca0009ffe4ff */
[----:B------:R0:W-:Y:S04]  /*22000*/  STL [R1+0x9b0], R20 ;  /* 0x0009b01401007387 */ /* 0x0001e80000100800 */
[----:B0-----:R-:W3:Y:S01]  /*22010*/  LDL.LU R20, [R1+0xb7c] ;  /* 0x000b7c0001147983 */ /* 0x001ee20000300800 */
[----:B------:R-:W-:-:S05]  /*22020*/  IADD3 R12, P3, PT, R12, UR11, RZ ;  /* 0x0000000b0c0c7c10 */ /* 0x000fca000ff7e0ff */
[----:B------:R0:W-:Y:S04]  /*22030*/  STL [R1+0xa1c], R12 ;  /* 0x000a1c0c01007387 */ /* 0x0001e80000100800 */
[----:B------:R0:W-:Y:S04]  /*22040*/  STL [R1+0x9b8], R13 ;  /* 0x0009b80d01007387 */ /* 0x0001e80000100800 */
[----:B------:R0:W-:Y:S04]  /*22050*/  STL [R1+0xa24], R14 ;  /* 0x000a240e01007387 */ /* 0x0001e80000100800 */
[----:B------:R0:W-:Y:S04]  /*22060*/  STL [R1+0x9c0], R15 ;  /* 0x0009c00f01007387 */ /* 0x0001e80000100800 */
[----:B------:R0:W-:Y:S04]  /*22070*/  STL [R1+0xa2c], R16 ;  /* 0x000a2c1001007387 */ /* 0x0001e80000100800 */
[----:B------:R0:W-:Y:S04]  /*22080*/  STL [R1+0x9c8], R17 ;  /* 0x0009c81101007387 */ /* 0x0001e80000100800 */
[----:B------:R0:W-:Y:S04]  /*22090*/  STL [R1+0xa34], R24 ;  /* 0x000a341801007387 */ /* 0x0001e80000100800 */
[----:B------:R0:W-:Y:S04]  /*220a0*/  STL [R1+0x9d0], R25 ;  /* 0x0009d01901007387 */ /* 0x0001e80000100800 */
[----:B------:R0:W-:Y:S01]  /*220b0*/  STL [R1+0xa3c], R26 ;  /* 0x000a3c1a01007387 */ /* 0x0001e20000100800 */
[----:B------:R-:W-:-:S03]  /*220c0*/  IADD3.X R9, PT, PT, R9, UR12, RZ, P3, !PT ;  /* 0x0000000c09097c10 */ /* 0x000fc60009ffe4ff */
[----:B------:R0:W-:Y:S01]  /*220d0*/  STL [R1+0x9d8], R27 ;  /* 0x0009d81b01007387 */ /* 0x0001e20000100800 */
[----:B------:R-:W-:-:S03]  /*220e0*/  IADD3 R6, P3, PT, R6, UR11, RZ ;  /* 0x0000000b06067c10 */ /* 0x000fc6000ff7e0ff */
[----:B------:R0:W-:Y:S04]  /*220f0*/  STL [R1+0xa54], R10 ;  /* 0x000a540a01007387 */ /* 0x0001e80000100800 */
[----:B------:R0:W-:Y:S04]  /*22100*/  STL [R1+0x9e0], R11 ;  /* 0x0009e00b01007387 */ /* 0x0001e80000100800 */
[----:B------:R0:W-:Y:S01]  /*22110*/  STL [R1+0xa50], R8 ;  /* 0x000a500801007387 */ /* 0x0001e20000100800 */
[----:B------:R-:W-:-:S03]  /*22120*/  IADD3.X R5, PT, PT, R5, UR12, RZ, P1, !PT ;  /* 0x0000000c05057c10 */ /* 0x000fc60008ffe4ff */
[----:B------:R0:W-:Y:S01]  /*22130*/  STL [R1+0x9e8], R9 ;  /* 0x0009e80901007387 */ /* 0x0001e20000100800 */
[----:B------:R-:W-:-:S03]  /*22140*/  IADD3 R2, P1, PT, R2, UR11, RZ ;  /* 0x0000000b02027c10 */ /* 0x000fc6000ff3e0ff */
[----:B------:R0:W-:Y:S01]  /*22150*/  STL [R1+0xa4c], R6 ;  /* 0x000a4c0601007387 */ /* 0x0001e20000100800 */
[----:B------:R-:W-:-:S03]  /*22160*/  IADD3.X R3, PT, PT, R3, UR12, RZ, P0, !PT ;  /* 0x0000000c03037c10 */ /* 0x000fc600087fe4ff */
[----:B------:R0:W-:Y:S01]  /*22170*/  STL [R1+0x9f0], R7 ;  /* 0x0009f00701007387 */ /* 0x0001e20000100800 */
[----:B------:R-:W-:-:S03]  /*22180*/  IADD3 R18, P0, PT, R18, UR11, RZ ;  /* 0x0000000b12127c10 */ /* 0x000fc6000ff1e0ff */
[----:B------:R0:W-:Y:S01]  /*22190*/  STL [R1+0xa48], R4 ;  /* 0x000a480401007387 */ /* 0x0001e20000100800 */
[----:B--2---:R-:W-:-:S03]  /*221a0*/  IADD3.X R19, PT, PT, R19, UR12, RZ, P4, !PT ;  /* 0x0000000c13137c10 */ /* 0x004fc6000a7fe4ff */
[----:B------:R0:W-:Y:S01]  /*221b0*/  STL [R1+0x9f8], R5 ;  /* 0x0009f80501007387 */ /* 0x0001e20000100800 */
[----:B------:R-:W-:-:S03]  /*221c0*/  IADD3.X R21, PT, PT, R21, UR12, RZ, P6, !PT ;  /* 0x0000000c15157c10 */ /* 0x000fc6000b7fe4ff */
        /* <DEDUP_REMOVED lines=10> */
[----:B------:R0:W-:Y:S04]  /*22270*/  STL [R1+0xa18], R28 ;  /* 0x000a181c01007387 */ /* 0x0001e80000100800 */
[----:B------:R0:W-:Y:S04]  /*22280*/  STL [R1+0xa20], R23 ;  /* 0x000a201701007387 */ /* 0x0001e80000100800 */
[----:B------:R0:W-:Y:S01]  /*22290*/  STL [R1+0xa38], R29 ;  /* 0x000a381d01007387 */ /* 0x0001e20000100800 */
[----:B------:R-:W-:-:S03]  /*222a0*/  USHF.R.S32.HI UR5, URZ, 0x7, UR5 ;  /* 0x00000007ff057899 */ /* 0x000fc60008011405 */
[----:B------:R0:W-:Y:S04]  /*222b0*/  STL [R1+0xa28], R22 ;  /* 0x000a281601007387 */ /* 0x0001e80000100800 */
[----:B------:R0:W-:Y:S01]  /*222c0*/  STL [R1+0xa30], R0 ;  /* 0x000a300001007387 */ /* 0x0001e20000100800 */
[----:B---3--:R-:W-:-:S13]  /*222d0*/  ISETP.NE.U32.AND P4, PT, R20, UR5, PT ;  /* 0x0000000514007c0c */ /* 0x008fda000bf85070 */
[----:B0-----:R-:W-:Y:S05]  /*222e0*/  @P4 BRA `(.L_x_1) ;  /* 0xfffffe44009c4947 */ /* 0x001fea000383ffff */
.L_x_0:
[----:B------:R-:W3:Y:S01]  /*222f0*/  LDL.LU R29, [R1+0x334] ;  /* 0x00033400011d7983 */ /* 0x000ee20000300800 */
[----:B------:R-:W0:Y:S01]  /*22300*/  S2UR UR5, SR_CgaCtaId ;  /* 0x00000000000579c3 */ /* 0x000e220000008800 */
[----:B------:R-:W1:Y:S01]  /*22310*/  LDCU.64 UR14, c[0x0][0x398] ;  /* 0x00007300ff0e77ac */ /* 0x000e620008000a00 */
[----:B------:R-:W4:Y:S01]  /*22320*/  LDCU UR16, c[0x0][0x39c] ;  /* 0x00007380ff1077ac */ /* 0x000f220008000800 */
[----:B------:R-:W5:Y:S01]  /*22330*/  LDCU UR11, c[0x0][0x39c] ;  /* 0x00007380ff0b77ac */ /* 0x000f620008000800 */
[----:B------:R-:W2:Y:S01]  /*22340*/  LDCU UR12, c[0x0][0x39c] ;  /* 0x00007380ff0c77ac */ /* 0x000ea20008000800 */
[----:B------:R-:W-:Y:S01]  /*22350*/  UMOV UR4, 0x400 ;  /* 0x0000040000047882 */ /* 0x000fe20000000000 */
[----:B------:R-:W0:Y:S02]  /*22360*/  LDCU UR13, c[0x0][0x39c] ;  /* 0x00007380ff0d77ac */ /* 0x000e240008000800 */
[----:B------:R-:W-:Y:S06]  /*22370*/  BAR.SYNC.DEFER_BLOCKING 0x0 ;  /* 0x0000000000007b1d */ /* 0x000fec0000010000 */
[----:B---3--:R3:W-:Y:S04]  /*22380*/  STL [R1+0xc40], R29 ;  /* 0x000c401d01007387 */ /* 0x0087e80000100800 */
[----:B---3--:R-:W3:Y:S04]  /*22390*/  LDL.LU R29, [R1+0x25c] ;  /* 0x00025c00011d7983 */ /* 0x008ee80000300800 */
        /* <DEDUP_REMOVED lines=10> */
[----:B------:R-:W2:Y:S04]  /*22440*/  LDL.LU R28, [R1+0x338] ;  /* 0x00033800011c7983 */ /* 0x000ea80000300800 */
[----:B--2---:R2:W-:Y:S04]  /*22450*/  STL [R1+0xc3c], R28 ;  /* 0x000c3c1c01007387 */ /* 0x0045e80000100800 */
[----:B--2---:R-:W2:Y:S04]  /*22460*/  LDL.LU R28, [R1+0x330] ;  /* 0x00033000011c7983 */ /* 0x004ea80000300800 */
        /* <DEDUP_REMOVED lines=11> */
[----:B--2---:R-:W3:Y:S04]  /*22520*/  LDL.LU R28, [R1+0x1d0] ;  /* 0x0001d000011c7983 */ /* 0x004ee80000300800 */
        /* <DEDUP_REMOVED lines=26> */
[----:B------:R-:W2:Y:S01]  /*226d0*/  LDL.LU R0, [R1+0x214] ;  /* 0x0002140001007983 */ /* 0x000ea20000300800 */
[----:B---3--:R-:W-:-:S03]  /*226e0*/  F2FP.SATFINITE.E4M3.F32.PACK_AB_MERGE_C R29, R29, R28, RZ ;  /* 0x0000001c1d1d723e */ /* 0x008fc600048070ff */
[----:B------:R-:W3:Y:S04]  /*226f0*/  LDL.LU R28, [R1+0xc6c] ;  /* 0x000c6c00011c7983 */ /* 0x000ee80000300800 */
[----:B------:R0:W-:Y:S04]  /*22700*/  STL [R1+0x78], R29 ;  /* 0x0000781d01007387 */ /* 0x0001e80000100800 */
[----:B0-----:R-:W3:Y:S02]  /*22710*/  LDL.LU R29, [R1+0xc68] ;  /* 0x000c6800011d7983 */ /* 0x001ee40000300800 */
[----:B---3--:R-:W-:-:S02]  /*22720*/  F2FP.SATFINITE.E4M3.F32.PACK_AB_MERGE_C R29, R29, R28, RZ ;  /* 0x0000001c1d1d723e */ /* 0x008fc400048070ff */
        /* <DEDUP_REMOVED lines=20> */
[----:B------:R-:W3:Y:S01]  /*22870*/  LDL.LU R28, [R1+0xc3c] ;  /* 0x000c3c00011c7983 */ /* 0x000ee20000300800 */
[----:B--2---:R-:W-:Y:S02]  /*22880*/  F2FP.SATFINITE.E4M3.F32.PACK_AB_MERGE_C R25, R25, R26, RZ ;  /* 0x0000001a1919723e */ /* 0x004fe400048070ff */
[----:B------:R-:W-:Y:S01]  /*22890*/  F2FP.SATFINITE.E4M3.F32.PACK_AB_MERGE_C R23, R23, R24, RZ ;  /* 0x000000181717723e */ /* 0x000fe200048070ff */
[----:B------:R-:W-:Y:S01]  /*228a0*/  STL [R1+0x64], R29 ;  /* 0x0000641d01007387 */ /* 0x000fe20000100800 */
[----:B------:R-:W-:Y:S02]  /*228b0*/  F2FP.SATFINITE.E4M3.F32.PACK_AB_MERGE_C R21, R21, R22, RZ ;  /* 0x000000161515723e */ /* 0x000fe400048070ff */
[----:B------:R-:W-:Y:S02]  /*228c0*/  F2FP.SATFINITE.E4M3.F32.PACK_AB_MERGE_C R19, R19, R20, RZ ;  /* 0x000000141313723e */ /* 0x000fe400048070ff */
[----:B------:R-:W-:Y:S02]  /*228d0*/  F2FP.SATFINITE.E4M3.F32.PACK_AB_MERGE_C R17, R17, R18, RZ ;  /* 0x000000121111723e */ /* 0x000fe400048070ff */
[----:B------:R-:W-:-:S02]  /*228e0*/  F2FP.SATFINITE.E4M3.F32.PACK_AB_MERGE_C R15, R15, R16, RZ ;  /* 0x000000100f0f723e */ /* 0x000fc400048070ff */
[----:B------:R-:W-:Y:S02]  /*228f0*/  F2FP.SATFINITE.E4M3.F32.PACK_AB_MERGE_C R13, R13, R14, RZ ;  /* 0x0000000e0d0d723e */ /* 0x000fe400048070ff */
[----:B------:R-:W-:Y:S02]  /*22900*/  F2FP.SATFINITE.E4M3.F32.PACK_AB_MERGE_C R11, R11, R12, RZ ;  /* 0x0000000c0b0b723e */ /* 0x000fe400048070ff */
[----:B------:R-:W-:Y:S02]  /*22910*/  F2FP.SATFINITE.E4M3.F32.PACK_AB_MERGE_C R9, R9, R10, RZ ;  /* 0x0000000a0909723e */ /* 0x000fe400048070ff */
[----:B------:R-:W-:Y:S02]  /*22920*/  F2FP.SATFINITE.E4M3.F32.PACK_AB_MERGE_C R14, R5, R6, RZ ;  /* 0x00000006050e723e */ /* 0x000fe400048070ff */
[----:B------:R-:W-:Y:S02]  /*22930*/  F2FP.SATFINITE.E4M3.F32.PACK_AB_MERGE_C R7, R7, R8, RZ ;  /* 0x000000080707723e */ /* 0x000fe400048070ff */
[----:B---3--:R-:W-:-:S05]  /*22940*/  F2FP.SATFINITE.E4M3.F32.PACK_AB_MERGE_C R27, R27, R28, RZ ;  /* 0x0000001c1b1b723e */ /* 0x008fca00048070ff */
        /* <DEDUP_REMOVED lines=10> */
[----:B------:R-:W-:Y:S01]  /*229f0*/  STL [R1+0xbc4], R14 ;  /* 0x000bc40e01007387 */ /* 0x000fe20000100800 */
[----:B0-----:R-:W-:-:S02]  /*22a00*/  F2FP.SATFINITE.E4M3.F32.PACK_AB_MERGE_C R11, R3, R4, RZ ;  /* 0x00000004030b723e */ /* 0x001fc400048070ff */
[----:B------:R-:W-:Y:S01]  /*22a10*/  F2FP.SATFINITE.E4M3.F32.PACK_AB_MERGE_C R3, R0, R2, RZ ;  /* 0x000000020003723e */ /* 0x000fe200048070ff */
[----:B------:R-:W-:Y:S04]  /*22a20*/  STL [R1+0x10], R7 ;  /* 0x0000100701007387 */ /* 0x000fe80000100800 */
[----:B------:R-:W-:Y:S04]  /*22a30*/  STL [R1+0xbc8], R11 ;  /* 0x000bc80b01007387 */ /* 0x000fe80000100800 */
[----:B------:R-:W2:Y:S04]  /*22a40*/  LDL.LU R2, [R1+0x218] ;  /* 0x0002180001027983 */ /* 0x000ea80000300800 */
[----:B------:R-:W2:Y:S04]  /*22a50*/  LDL.LU R0, [R1+0x21c] ;  /* 0x00021c0001007983 */ /* 0x000ea80000300800 */
[----:B------:R-:W-:Y:S04]  /*22a60*/  STL [R1+0x38], R3 ;  /* 0x0000380301007387 */ /* 0x000fe80000100800 */
[----:B------:R-:W3:Y:S04]  /*22a70*/  LDL.LU R15, [R1+0x2ec] ;  /* 0x0002ec00010f7983 */ /* 0x000ee80000300800 */
[----:B---3--:R0:W-:Y:S04]  /*22a80*/  STL [R1+0xc34], R15 ;  /* 0x000c340f01007387 */ /* 0x0081e80000100800 */
[----:B0-----:R-:W3:Y:S04]  /*22a90*/  LDL.LU R15, [R1+0x2e4] ;  /* 0x0002e400010f7983 */ /* 0x001ee80000300800 */
[----:B------:R-:W2:Y:S04]  /*22aa0*/  LDL.LU R11, [R1+0x380] ;  /* 0x00038000010b7983 */ /* 0x000ea80000300800 */
[----:B--2---:R0:W-:Y:S04]  /*22ab0*/  STL [R1+0xc14], R11 ;  /* 0x000c140b01007387 */ /* 0x0041e80000100800 */
[----:B0-----:R-:W2:Y:S04]  /*22ac0*/  LDL.LU R11, [R1+0x358] ;  /* 0x00035800010b7983 */ /* 0x001ea80000300800 */
        /* <DEDUP_REMOVED lines=9> */
[----:B0-----:R-:W3:Y:S04]  /*22b60*/  LDL.LU R11, [R1+0x2e0] ;  /* 0x0002e000010b7983 */ /* 0x001ee80000300800 */
[----:B------:R-:W2:Y:S04]  /*22b70*/  LDL.LU R14, [R1+0x384] ;  /* 0x00038400010e7983 */ /* 0x000ea80000300800 */
[----:B--2---:R0:W-:Y:S04]  /*22b80*/  STL [R1+0xc1c], R14 ;  /* 0x000c1c0e01007387 */ /* 0x0041e80000100800 */
[----:B0-----:R-:W2:Y:S04]  /*22b90*/  LDL.LU R14, [R1+0x350] ;  /* 0x00035000010e7983 */ /* 0x001ea80000300800 */
[----:B--2---:R0:W-:Y:S04]  /*22ba0*/  STL [R1+0xc24], R14 ;  /* 0x000c240e01007387 */ /* 0x0041e80000100800 */
[----:B0-----:R-:W2:Y:S01]  /*22bb0*/  LDL.LU R14, [R1+0x318] ;  /* 0x00031800010e7983 */ /* 0x001ea20000300800 */
[----:B------:R-:W-:-:S02]  /*22bc0*/  F2FP.SATFINITE.E4M3.F32.PACK_AB_MERGE_C R0, R0, R2, RZ ;  /* 0x000000020000723e */ /* 0x000fc400048070ff */
[----:B---3--:R-:W-:Y:S01]  /*22bd0*/  F2FP.SATFINITE.E4M3.F32.PACK_AB_MERGE_C R15, R15, R11, RZ ;  /* 0x0000000b0f0f723e */ /* 0x008fe200048070ff */
[----:B--2---:R0:W-:Y:S04]  /*22be0*/  STL [R1+0xc2c], R14 ;  /* 0x000c2c0e01007387 */ /* 0x0041e80000100800 */
[----:B0-----:R-:W2:Y:S04]  /*22bf0*/  LDL.LU R14, [R1+0x310] ;  /* 0x00031000010e7983 */ /* 0x001ea80000300800 */
[----:B------:R-:W3:Y:S04]  /*22c00*/  LDL.LU R29, [R1+0x388] ;  /* 0x00038800011d7983 */ /* 0x000ee80000300800 */
[----:B------:R-:W3:Y:S04]  /*22c10*/  LDL.LU R28, [R1+0x38c] ;  /* 0x00038c00011c7983 */ /* 0x000ee80000300800 */
        /* <DEDUP_REMOVED lines=12> */
[----:B------:R0:W-:Y:S04]  /*22ce0*/  STL [R1+0x34], R0 ;  /* 0x0000340001007387 */ /* 0x0001e80000100800 */
        /* <DEDUP_REMOVED lines=11> */
[----:B0-----:R-:W2:Y:S04]  /*22da0*/  LDL.LU R0, [R1+0x2cc] ;  /* 0x0002cc0001007983 */ /* 0x001ea80000300800 */
[----:B------:R-:W2:Y:S04]  /*22db0*/  LDL.LU R11, [R1+0xc38] ;  /* 0x000c3800010b7983 */ /* 0x000ea80000300800 */
[----:B------:R0:W-:Y:S04]  /*22dc0*/  STL [R1+0xc], R15 ;  /* 0x00000c0f01007387 */ /* 0x0001e80000100800 */
[----:B0-----:R-:W2:Y:S02]  /*22dd0*/  LDL.LU R15, [R1+0xc34] ;  /* 0x000c3400010f7983 */ /* 0x001ea40000300800 */
[----:B--2---:R-:W-:-:S02]  /*22de0*/  F2FP.SATFINITE.E4M3.F32.PACK_AB_MERGE_C R15, R15, R11, RZ ;  /* 0x0000000b0f0f723e */ /* 0x004fc400048070ff */
[----:B------:R-:W2:Y:S04]  /*22df0*/  LDL.LU R11, [R1+0xc30] ;  /* 0x000c3000010b7983 */ /* 0x000ea80000300800 */
[----:B------:R0:W-:Y:S04]  /*22e00*/  STL [R1+0xbc0], R15 ;  /* 0x000bc00f01007387 */ /* 0x0001e80000100800 */
[----:B0-----:R-:W3:Y:S01]  /*22e10*/  LDL.LU R15, [R1+0x35c] ;  /* 0x00035c00010f7983 */ /* 0x001ee20000300800 */
[----:B--2---:R-:W-:-:S03]  /*22e20*/  F2FP.SATFINITE.E4M3.F32.PACK_AB_MERGE_C R11, R11, R14, RZ ;  /* 0x0000000e0b0b723e */ /* 0x004fc600048070ff */
[----:B------:R-:W2:Y:S04]  /*22e30*/  LDL.LU R14, [R1+0xc2c] ;  /* 0x000c2c00010e7983 */ /* 0x000ea80000300800 */
[----:B------:R0:W-:Y:S04]  /*22e40*/  STL [R1+0x48], R11 ;  /* 0x0000480b01007387 */ /* 0x0001e80000100800 */
[----:B0-----:R-:W2:Y:S02]  /*22e50*/  LDL.LU R11, [R1+0xc28] ;  /* 0x000c2800010b7983 */ /* 0x001ea40000300800 */
[----:B--2---:R-:W-:-:S02]  /*22e60*/  F2FP.SATFINITE.E4M3.F32.PACK_AB_MERGE_C R11, R11, R14, RZ ;  /* 0x0000000e0b0b723e */ /* 0x004fc400048070ff */
[----:B------:R-:W2:Y:S04]  /*22e70*/  LDL.LU R14, [R1+0xc24] ;  /* 0x000c2400010e7983 */ /* 0x000ea80000300800 */
[----:B------:R0:W-:Y:S04]  /*22e80*/  STL [R1+0x44], R11 ;  /* 0x0000440b01007387 */ /* 0x0001e80000100800 */
[----:B0-----:R-:W2:Y:S02]  /*22e90*/  LDL.LU R11, [R1+0xc20] ;  /* 0x000c2000010b7983 */ /* 0x001ea40000300800 */
[----:B--2---:R-:W-:-:S02]  /*22ea0*/  F2FP.SATFINITE.E4M3.F32.PACK_AB_MERGE_C R11, R11, R14, RZ ;  /* 0x0000000e0b0b723e */ /* 0x004fc400048070ff */
[----:B------:R-:W2:Y:S04]  /*22eb0*/  LDL.LU R14, [R1+0xc1c] ;  /* 0x000c1c00010e7983 */ /* 0x000ea80000300800 */
[----:B------:R0:W-:Y:S04]  /*22ec0*/  STL [R1+0x40], R11 ;  /* 0x0000400b01007387 */ /* 0x0001e80000100800 */
[----:B0-----:R-:W3:Y:S02]  /*22ed0*/  LDL.LU R11, [R1+0xc18] ;  /* 0x000c1800010b7983 */ /* 0x001ee40000300800 */
[----:B---3--:R-:W-:-:S02]  /*22ee0*/  F2FP.SATFINITE.E4M3.F32.PACK_AB_MERGE_C R15, R15, R11, RZ ;  /* 0x0000000b0f0f723e */ /* 0x008fc400048070ff */
[----:B------:R-:W2:Y:S01]  /*22ef0*/  LDL.LU R11, [R1+0xc14] ;  /* 0x000c1400010b7983 */ /* 0x000ea20000300800 */
[----:B------:R-:W-:Y:S02]  /*22f00*/  F2FP.SATFINITE.E4M3.F32.PACK_AB_MERGE_C R13, R13, R23, RZ ;  /* 0x000000170d0d723e */ /* 0x000fe400048070ff */
[----:B------:R-:W-:Y:S01]  /*22f10*/  F2FP.SATFINITE.E4M3.F32.PACK_AB_MERGE_C R12, R12, R22, RZ ;  /* 0x000000160c0c723e */ /* 0x000fe200048070ff */
[----:B------:R0:W-:Y:S01]  /*22f20*/  STL [R1+0x3c], R15 ;  /* 0x00003c0f01007387 */ /* 0x0001e20000100800 */
[----:B------:R-:W-:Y:S02]  /*22f30*/  F2FP.SATFINITE.E4M3.F32.PACK_AB_MERGE_C R7, R7, R21, RZ ;  /* 0x000000150707723e */ /* 0x000fe400048070ff */
[----:B------:R-:W-:Y:S02]  /*22f40*/  F2FP.SATFINITE.E4M3.F32.PACK_AB_MERGE_C R6, R6, R20, RZ ;  /* 0x000000140606723e */ /* 0x000fe400048070ff */
[----:B------:R-:W-:Y:S02]  /*22f50*/  F2FP.SATFINITE.E4M3.F32.PACK_AB_MERGE_C R23, R18, R19, RZ ;  /* 0x000000131217723e */ /* 0x000fe400048070ff */
[----:B------:R-:W-:-:S02]  /*22f60*/  F2FP.SATFINITE.E4M3.F32.PACK_AB_MERGE_C R22, R16, R17, RZ ;  /* 0x000000111016723e */ /* 0x000fc400048070ff */
[----:B------:R-:W-:Y:S02]  /*22f70*/  F2FP.SATFINITE.E4M3.F32.PACK_AB_MERGE_C R21, R9, R10, RZ ;  /* 0x0000000a0915723e */ /* 0x000fe400048070ff */
[----:B0-----:R-:W-:Y:S02]  /*22f80*/  F2FP.SATFINITE.E4M3.F32.PACK_AB_MERGE_C R15, R28, R29, RZ ;  /* 0x0000001d1c0f723e */ /* 0x001fe400048070ff */
[----:B------:R-:W-:Y:S02]  /*22f90*/  F2FP.SATFINITE.E4M3.F32.PACK_AB_MERGE_C R20, R5, R8, RZ ;  /* 0x000000080514723e */ /* 0x000fe400048070ff */
[----:B------:R-:W-:Y:S02]  /*22fa0*/  F2FP.SATFINITE.E4M3.F32.PACK_AB_MERGE_C R3, R3, R4, RZ ;  /* 0x000000040303723e */ /* 0x000fe400048070ff */
[----:B------:R-:W-:Y:S02]  /*22fb0*/  F2FP.SATFINITE.E4M3.F32.PACK_AB_MERGE_C R0, R0, R2, RZ ;  /* 0x000000020000723e */ /* 0x000fe400048070ff */
[----:B--2---:R-:W-:-:S02]  /*22fc0*/  F2FP.SATFINITE.E4M3.F32.PACK_AB_MERGE_C R11, R14, R11, RZ ;  /* 0x0000000b0e0b723e */ /* 0x004fc400048070ff */
[----:B------:R-:W-:-:S03]  /*22fd0*/  F2FP.SATFINITE.E4M3.F32.PACK_AB_MERGE_C R14, R26, R27, RZ ;  /* 0x0000001b1a0e723e */ /* 0x000fc600048070ff */
[----:B------:R0:W-:Y:S04]  /*22fe0*/  STL [R1+0x58], R11 ;  /* 0x0000580b01007387 */ /* 0x0001e80000100800 */
[----:B------:R-:W-:Y:S04]  /*22ff0*/  STL [R1+0x54], R15 ;  /* 0x0000540f01007387 */ /* 0x000fe80000100800 */
[----:B------:R-:W-:Y:S01]  /*23000*/  STL [R1+0x50], R14 ;  /* 0x0000500e01007387 */ /* 0x000fe20000100800 */
[----:B0-----:R-:W-:-:S03]  /*23010*/  F2FP.SATFINITE.E4M3.F32.PACK_AB_MERGE_C R11, R24, R25, RZ ;  /* 0x00000019180b723e */ /* 0x001fc600048070ff */
[----:B------:R0:W-:Y:S04]  /*23020*/  STL [R1+0xbcc], R13 ;  /* 0x000bcc0d01007387 */ /* 0x0001e80000100800 */
[----:B------:R-:W-:Y:S04]  /*23030*/  STL [R1+0x4c], R11 ;  /* 0x00004c0b01007387 */ /* 0x000fe80000100800 */
[----:B------:R-:W-:Y:S01]  /*23040*/  STL [R1+0xbd0], R12 ;  /* 0x000bd00c01007387 */ /* 0x000fe20000100800 */
[----:B0-----:R-:W0:Y:S03]  /*23050*/  S2R R13, SR_TID.X ;  /* 0x00000000000d7919 */ /* 0x001e260000002100 */
[----:B------:R-:W-:Y:S04]  /*23060*/  STL [R1+0xbd4], R7 ;  /* 0x000bd40701007387 */ /* 0x000fe80000100800 */
[----:B0-----:R0:W-:Y:S04]  /*23070*/  STL [R1+0xbd8], R13 ;  /* 0x000bd80d01007387 */ /* 0x0011e80000100800 */
[----:B------:R-:W-:Y:S04]  /*23080*/  STL [R1+0xbdc], R6 ;  /* 0x000bdc0601007387 */ /* 0x000fe80000100800 */
[----:B------:R-:W-:Y:S04]  /*23090*/  STL [R1+0xbe0], R23 ;  /* 0x000be01701007387 */ /* 0x000fe80000100800 */
[----:B------:R-:W-:Y:S04]  /*230a0*/  STL [R1+0xbe4], R22 ;  /* 0x000be41601007387 */ /* 0x000fe80000100800 */
[----:B------:R-:W-:Y:S04]  /*230b0*/  STL [R1+0xbe8], R21 ;  /* 0x000be81501007387 */ /* 0x000fe80000100800 */
[----:B------:R-:W-:Y:S04]  /*230c0*/  STL [R1+0xbec], R20 ;  /* 0x000bec1401007387 */ /* 0x000fe80000100800 */
[----:B0-----:R-:W2:Y:S04]  /*230d0*/  LDL.LU R13, [R1+0x304] ;  /* 0x00030400010d7983 */ /* 0x001ea80000300800 */
[----:B------:R-:W-:Y:S04]  /*230e0*/  STL [R1+0x8], R3 ;  /* 0x0000080301007387 */ /* 0x000fe80000100800 */
[----:B------:R-:W3:Y:S04]  /*230f0*/  LDL.LU R28, [R1+0x308] ;  /* 0x00030800011c7983 */ /* 0x000ee80000300800 */
[----:B------:R-:W-:Y:S04]  /*23100*/  STL [R1+0x4], R0 ;  /* 0x0000040001007387 */ /* 0x000fe80000100800 */
[----:B---3--:R0:W-:Y:S04]  /*23110*/  STL [R1+0xc10], R28 ;  /* 0x000c101c01007387 */ /* 0x0081e80000100800 */
[----:B0-----:R-:W2:Y:S04]  /*23120*/  LDL.LU R28, [R1+0x300] ;  /* 0x00030000011c7983 */ /* 0x001ea80000300800 */
[----:B------:R-:W3:Y:S04]  /*23130*/  LDL.LU R9, [R1+0x30c] ;  /* 0x00030c0001097983 */ /* 0x000ee80000300800 */
[----:B------:R-:W2:Y:S04]  /*23140*/  LDL.LU R8, [R1+0x340] ;  /* 0x0003400001087983 */ /* 0x000ea80000300800 */
[----:B------:R-:W2:Y:S04]  /*23150*/  LDL.LU R0, [R1+0x344] ;  /* 0x0003440001007983 */ /* 0x000ea80000300800 */
[----:B------:R-:W2:Y:S04]  /*23160*/  LDL.LU R29, [R1+0x150] ;  /* 0x00015000011d7983 */ /* 0x000ea80000300800 */
[----:B--2---:R0:W-:Y:S04]  /*23170*/  STL [R1+0xbf8], R29 ;  /* 0x000bf81d01007387 */ /* 0x0041e80000100800 */
[----:B0-----:R-:W2:Y:S04]  /*23180*/  LDL.LU R29, [R1+0x37c] ;  /* 0x00037c00011d7983 */ /* 0x001ea80000300800 */
[----:B--2---:R0:W-:Y:S04]  /*23190*/  STL [R1+0xc00], R29 ;  /* 0x000c001d01007387 */ /* 0x0041e80000100800 */
[----:B0-----:R-:W2:Y:S04]  /*231a0*/  LDL.LU R29, [R1+0x374] ;  /* 0x00037400011d7983 */ /* 0x001ea80000300800 */
[----:B--2---:R0:W-:Y:S04]  /*231b0*/  STL [R1+0xc08], R29 ;  /* 0x000c081d01007387 */ /* 0x0041e80000100800 */
[----:B0-----:R-:W2:Y:S04]  /*231c0*/  LDL.LU R29, [R1+0x34c] ;  /* 0x00034c00011d7983 */ /* 0x001ea80000300800 */
        /* <DEDUP_REMOVED lines=8> */
[----:B------:R-:W2:Y:S04]  /*23250*/  LDL.LU R2, [R1+0x15c] ;  /* 0x00015c0001027983 */ /* 0x000ea80000300800 */
[----:B------:R-:W2:Y:S04]  /*23260*/  LDL.LU R3, [R1+0x164] ;  /* 0x0001640001037983 */ /* 0x000ea80000300800 */
[----:B------:R-:W2:Y:S04]  /*23270*/  LDL.LU R4, [R1+0x16c] ;  /* 0x00016c0001047983 */ /* 0x000ea80000300800 */
[----:B--2---:R0:W-:Y:S04]  /*23280*/  STL [R1+0xbf4], R4 ;  /* 0x000bf40401007387 */ /* 0x0041e80000100800 */
[----:B0-----:R-:W2:Y:S04]  /*23290*/  LDL.LU R4, [R1+0x160] ;  /* 0x0001600001047983 */ /* 0x001ea80000300800 */
[----:B------:R-:W2:Y:S01]  /*232a0*/  LDL.LU R20, [R1+0x180] ;  /* 0x0001800001147983 */ /* 0x000ea20000300800 */
[----:B------:R-:W-:-:S03]  /*232b0*/  F2FP.SATFINITE.E4M3.F32.PACK_AB_MERGE_C R13, R13, R28, RZ ;  /* 0x0000001c0d0d723e */ /* 0x000fc600048070ff */
[----:B--2---:R0:W-:Y:S04]  /*232c0*/  STL [R1+0xbf0], R20 ;  /* 0x000bf01401007387 */ /* 0x0041e80000100800 */
        /* <DEDUP_REMOVED lines=18> */
[----:B------:R-:W3:Y:S01]  /*233f0*/  LDL.LU R28, [R1+0xc10] ;  /* 0x000c1000011c7983 */ /* 0x000ee20000300800 */
[----:B------:R-:W-:-:S03]  /*23400*/  F2FP.SATFINITE.E4M3.F32.PACK_AB_MERGE_C R0, R0, R8, RZ ;  /* 0x000000080000723e */ /* 0x000fc600048070ff */
[----:B------:R0:W-:Y:S01]  /*23410*/  STL [R1], R13 ;  /* 0x0000000d01007387 */ /* 0x0001e20000100800 */
[----:B------:R-:W-:-:S03]  /*23420*/  F2FP.SATFINITE.E4M3.F32.PACK_AB_MERGE_C R29, R29, R5, RZ ;  /* 0x000000051d1d723e */ /* 0x000fc600048070ff */
[----:B0-----:R-:W2:Y:S01]  /*23430*/  LDL.LU R13, [R1+0x2d8] ;  /* 0x0002d800010d7983 */ /* 0x001ea20000300800 */
[----:B---3--:R-:W-:-:S03]  /*23440*/  F2FP.SATFINITE.E4M3.F32.PACK_AB_MERGE_C R28, R9, R28, RZ ;  /* 0x0000001c091c723e */ /* 0x008fc600048070ff */
[----:B------:R-:W3:Y:S04]  /*23450*/  LDL.LU R9, [R1+0x2dc] ;  /* 0x0002dc0001097983 */ /* 0x000ee80000300800 */
[----:B------:R-:W2:Y:S04]  /*23460*/  LDL.LU R8, [R1+0x2f0] ;  /* 0x0002f00001087983 */ /* 0x000ea80000300800 */
[----:B------:R0:W-:Y:S04]  /*23470*/  STL [R1+0x2c], R0 ;  /* 0x00002c0001007387 */ /* 0x0001e80000100800 */
[----:B0-----:R-:W2:Y:S04]  /*23480*/  LDL.LU R0, [R1+0x2f4] ;  /* 0x0002f40001007983 */ /* 0x001ea80000300800 */
        /* <DEDUP_REMOVED lines=10> */
[----:B0-----:R-:W2:Y:S01]  /*23530*/  LDL.LU R29, [R1+0xbf8] ;  /* 0x000bf800011d7983 */ /* 0x001ea20000300800 */
[----:B------:R-:W-:Y:S02]  /*23540*/  F2FP.SATFINITE.E4M3.F32.PACK_AB_MERGE_C R2, R2, R10, RZ ;  /* 0x0000000a0202723e */ /* 0x000fe400048070ff */
[----:B------:R-:W-:-:S02]  /*23550*/  F2FP.SATFINITE.E4M3.F32.PACK_AB_MERGE_C R3, R3, R4, RZ ;  /* 0x000000040303723e */ /* 0x000fc400048070ff */
[----:B--2---:R-:W-:Y:S02]  /*23560*/  F2FP.SATFINITE.E4M3.F32.PACK_AB_MERGE_C R5, R5, R29, RZ ;  /* 0x0000001d0505723e */ /* 0x004fe400048070ff */
[----:B------:R-:W2:Y:S04]  /*23570*/  LDL.LU R29, [R1+0x2f8] ;  /* 0x0002f800011d7983 */ /* 0x000ea80000300800 */
[----:B------:R-:W2:Y:S04]  /*23580*/  LDL.LU R10, [R1+0x2fc] ;  /* 0x0002fc00010a7983 */ /* 0x000ea80000300800 */
[----:B------:R-:W2:Y:S02]  /*23590*/  LDL.LU R4, [R1+0xbf4] ;  /* 0x000bf40001047983 */ /* 0x000ea40000300800 */
[----:B--2---:R-:W-:-:S02]  /*235a0*/  F2FP.SATFINITE.E4M3.F32.PACK_AB_MERGE_C R4, R4, R20, RZ ;  /* 0x000000140404723e */ /* 0x004fc400048070ff */
[----:B------:R-:W2:Y:S01]  /*235b0*/  LDL.LU R20, [R1+0xbf0] ;  /* 0x000bf00001147983 */ /* 0x000ea20000300800 */
[----:B------:R-:W-:Y:S02]  /*235c0*/  F2FP.SATFINITE.E4M3.F32.PACK_AB_MERGE_C R18, R18, R21, RZ ;  /* 0x000000151212723e */ /* 0x000fe400048070ff */
[----:B------:R-:W-:Y:S02]  /*235d0*/  F2FP.SATFINITE.E4M3.F32.PACK_AB_MERGE_C R17, R17, R22, RZ ;  /* 0x000000161111723e */ /* 0x000fe400048070ff */
[----:B------:R-:W-:Y:S02]  /*235e0*/  F2FP.SATFINITE.E4M3.F32.PACK_AB_MERGE_C R16, R16, R23, RZ ;  /* 0x000000171010723e */ /* 0x000fe400048070ff */
[----:B------:R-:W-:Y:S02]  /*235f0*/  F2FP.SATFINITE.E4M3.F32.PACK_AB_MERGE_C R24, R24, R15, RZ ;  /* 0x0000000f1818723e */ /* 0x000fe400048070ff */
[----:B------:R-:W-:Y:S02]  /*23600*/  F2FP.SATFINITE.E4M3.F32.PACK_AB_MERGE_C R27, R27, R7, RZ ;  /* 0x000000071b1b723e */ /* 0x000fe400048070ff */
[----:B------:R-:W-:-:S02]  /*23610*/  F2FP.SATFINITE.E4M3.F32.PACK_AB_MERGE_C R26, R26, R12, RZ ;  /* 0x0000000c1a1a723e */ /* 0x000fc400048070ff */
[----:B------:R-:W-:Y:S02]  /*23620*/  F2FP.SATFINITE.E4M3.F32.PACK_AB_MERGE_C R15, R14, R11, RZ ;  /* 0x0000000b0e0f723e */ /* 0x000fe400048070ff */
[----:B------:R-:W-:Y:S02]  /*23630*/  F2FP.SATFINITE.E4M3.F32.PACK_AB_MERGE_C R25, R25, R6, RZ ;  /* 0x000000061919723e */ /* 0x000fe400048070ff */
[----:B---3--:R-:W-:Y:S02]  /*23640*/  F2FP.SATFINITE.E4M3.F32.PACK_AB_MERGE_C R9, R9, R13, RZ ;  /* 0x0000000d0909723e */ /* 0x008fe400048070ff */
[----:B--2---:R-:W-:Y:S02]  /*23650*/  F2FP.SATFINITE.E4M3.F32.PACK_AB_MERGE_C R19, R19, R20, RZ ;  /* 0x000000141313723e */ /* 0x004fe400048070ff */
[----:B------:R-:W2:Y:S04]  /*23660*/  LDL.LU R20, [R1+0xbec] ;  /* 0x000bec0001147983 */ /* 0x000ea80000300800 */
[----:B------:R-:W3:Y:S04]  /*23670*/  LDL.LU R21, [R1+0xbe8] ;  /* 0x000be80001157983 */ /* 0x000ee80000300800 */
[----:B------:R-:W2:Y:S04]  /*23680*/  LDL.LU R22, [R1+0xbe4] ;  /* 0x000be40001167983 */ /* 0x000ea80000300800 */
[----:B------:R-:W3:Y:S04]  /*23690*/  LDL.LU R23, [R1+0xbe0] ;  /* 0x000be00001177983 */ /* 0x000ee80000300800 */
[----:B------:R-:W1:Y:S04]  /*236a0*/  LDL R12, [R1+0xb78] ;  /* 0x000b7800010c7983 */ /* 0x000e680000100800 */
[----:B------:R-:W2:Y:S04]  /*236b0*/  LDL R7, [R1+0x3d8] ;  /* 0x0003d80001077983 */ /* 0x000ea80000100800 */
[----:B------:R-:W3:Y:S04]  /*236c0*/  LDL.LU R6, [R1+0xbdc] ;  /* 0x000bdc0001067983 */ /* 0x000ee80000300800 */
[----:B------:R-:W3:Y:S04]  /*236d0*/  LDL.LU R11, [R1+0x68] ;  /* 0x00006800010b7983 */ /* 0x000ee80000300800 */
[----:B------:R-:W3:Y:S04]  /*236e0*/  LDL.LU R14, [R1+0x5c] ;  /* 0x00005c00010e7983 */ /* 0x000ee80000300800 */
[----:B------:R0:W-:Y:S04]  /*236f0*/  STL [R1+0x20], R15 ;  /* 0x0000200f01007387 */ /* 0x0001e80000100800 */
[----:B0-----:R-:W3:Y:S04]  /*23700*/  LDL.LU R15, [R1+0x10] ;  /* 0x00001000010f7983 */ /* 0x001ee80000300800 */
[----:B------:R-:W3:Y:S01]  /*23710*/  LDL.LU R13, [R1+0xbd8] ;  /* 0x000bd800010d7983 */ /* 0x000ee20000300800 */
[----:B------:R-:W-:-:S03]  /*23720*/  F2FP.SATFINITE.E4M3.F32.PACK_AB_MERGE_C R0, R0, R8, RZ ;  /* 0x000000080000723e */ /* 0x000fc600048070ff */
[----:B------:R-:W-:Y:S01]  /*23730*/  STL [R1+0x1c], R9 ;  /* 0x00001c0901007387 */ /* 0x000fe20000100800 */
[----:B------:R-:W-:Y:S01]  /*23740*/  ULEA UR4, UR5, UR4, 0x18 ;  /* 0x0000000405047291 */ /* 0x000fe2000f8ec0ff */
[----:B------:R-:W-:Y:S01]  /*23750*/  F2FP.SATFINITE.E4M3.F32.PACK_AB_MERGE_C R29, R10, R29, RZ ;  /* 0x0000001d0a1d723e */ /* 0x000fe200048070ff */
[----:B------:R-:W0:Y:S01]  /*23760*/  LDCU UR5, c[0x0][0x3b4] ;  /* 0x00007680ff0577ac */ /* 0x000e220008000800 */
[----:B------:R2:W-:Y:S01]  /*23770*/  STL [R1+0x14], R0 ;  /* 0x0000140001007387 */ /* 0x0005e20000100800 */
[----:B-1----:R-:W-:Y:S01]  /*23780*/  ISETP.GE.AND P0, PT, R12, UR14, PT ;  /* 0x0000000e0c007c0c */ /* 0x002fe2000bf06270 */
[----:B------:R-:W1:Y:S01]  /*23790*/  LDCU UR14, c[0x0][0x39c] ;  /* 0x00007380ff0e77ac */ /* 0x000e620008000800 */
[----:B--2---:R-:W-:-:S05]  /*237a0*/  VIADD R0, R7, 0x7f ;  /* 0x0000007f07007836 */ /* 0x004fca0000000000 */
[----:B----4-:R-:W-:Y:S01]  /*237b0*/  ISETP.LT.AND P1, PT, R0, UR16, !P0 ;  /* 0x0000001000007c0c */ /* 0x010fe2000c721270 */
[----:B------:R-:W2:Y:S01]  /*237c0*/  LDCU UR16, c[0x0][0x39c] ;  /* 0x00007380ff1077ac */ /* 0x000ea20008000800 */
[C---:B---3--:R-:W-:Y:S02]  /*237d0*/  IMAD.SHL.U32 R9, R13.reuse, 0x80, RZ ;  /* 0x000000800d097824 */ /* 0x048fe400078e00ff */
[----:B------:R-:W-:-:S03]  /*237e0*/  IMAD.SHL.U32 R8, R13, 0x100, RZ ;  /* 0x000001000d087824 */ /* 0x000fc600078e00ff */
[----:B------:R-:W-:Y:S02]  /*237f0*/  LOP3.LUT R9, R9, 0x800, RZ, 0xc0, !PT ;  /* 0x0000080009097812 */ /* 0x000fe400078ec0ff */
[----:B------:R-:W-:Y:S01]  /*23800*/  LOP3.LUT R8, R8, 0x2000, RZ, 0xc0, !PT ;  /* 0x0000200008087812 */ /* 0x000fe200078ec0ff */
[----:B------:R-:W-:-:S03]  /*23810*/  IMAD.SHL.U32 R10, R13, 0x10, RZ ;  /* 0x000000100d0a7824 */ /* 0x000fc600078e00ff */
[----:B------:R-:W-:Y:S01]  /*23820*/  IADD3 R0, PT, PT, R8, UR4, R9 ;  /* 0x0000000408007c10 */ /* 0x000fe2000fffe009 */
[C---:B------:R-:W-:Y:S02]  /*23830*/  VIADD R8, R7.reuse, 0x1 ;  /* 0x0000000107087836 */ /* 0x040fe40000000000 */
[C---:B------:R-:W-:Y:S01]  /*23840*/  VIADD R9, R7.reuse, 0x2 ;  /* 0x0000000207097836 */ /* 0x040fe20000000000 */
[----:B------:R-:W-:Y:S01]  /*23850*/  LOP3.LUT R12, R10, 0xf0, RZ, 0xc0, !PT ;  /* 0x000000f00a0c7812 */ /* 0x000fe200078ec0ff */
[----:B------:R-:W-:Y:S01]  /*23860*/  VIADD R10, R7, 0x3 ;  /* 0x00000003070a7836 */ /* 0x000fe20000000000 */
[----:B-----5:R-:W-:Y:S01]  /*23870*/  ISETP.LT.AND P5, PT, R8, UR11, !P0 ;  /* 0x0000000b08007c0c */ /* 0x020fe2000c7a1270 */
[----:B------:R-:W3:Y:S01]  /*23880*/  LDL.LU R7, [R1+0xbd4] ;  /* 0x000bd40001077983 */ /* 0x000ee20000300800 */
[----:B------:R-:W-:Y:S01]  /*23890*/  ISETP.LT.AND P4, PT, R9, UR12, !P0 ;  /* 0x0000000c09007c0c */ /* 0x000fe2000c781270 */
[----:B------:R-:W-:Y:S01]  /*238a0*/  IMAD.SHL.U32 R13, R13, 0x4, RZ ;  /* 0x000000040d0d7824 */ /* 0x000fe200078e00ff */
[----:B------:R-:W-:Y:S01]  /*238b0*/  ISETP.LT.AND P3, PT, R10, UR13, !P0 ;  /* 0x0000000d0a007c0c */ /* 0x000fe2000c761270 */
[----:B------:R-:W4:Y:S01]  /*238c0*/  LDL.LU R8, [R1+0x78] ;  /* 0x0000780001087983 */ /* 0x000f220000300800 */
[----:B------:R-:W5:Y:S03]  /*238d0*/  LDCU.64 UR12, c[0x0][0x390] ;  /* 0x00007200ff0c77ac */ /* 0x000f660008000a00 */
[----:B------:R-:W2:Y:S01]  /*238e0*/  LDL.LU R9, [R1+0x6c] ;  /* 0x00006c0001097983 */ /* 0x000ea20000300800 */
[----:B------:R-:W-:Y:S01]  /*238f0*/  LOP3.LUT R13, R13, 0x700, RZ, 0xc0, !PT ;  /* 0x000007000d0d7812 */ /* 0x000fe200078ec0ff */
[----:B------:R-:W0:Y:S02]  /*23900*/  LDCU UR11, c[0x0][0x39c] ;  /* 0x00007380ff0b77ac */ /* 0x000e240008000800 */
[----:B------:R-:W3:Y:S01]  /*23910*/  LDL.LU R10, [R1+0x18] ;  /* 0x00001800010a7983 */ /* 0x000ee20000300800 */
[----:B------:R-:W-:-:S03]  /*23920*/  IADD3 R0, PT, PT, R13, R0, R12 ;  /* 0x000000000d007210 */ /* 0x000fc60007ffe00c */
[----:B------:R-:W3:Y:S04]  /*23930*/  LDL.LU R12, [R1+0xbd0] ;  /* 0x000bd000010c7983 */ /* 0x000ee80000300800 */
[----:B------:R-:W3:Y:S01]  /*23940*/  LDL.LU R13, [R1+0xbcc] ;  /* 0x000bcc00010d7983 */ /* 0x000ee20000300800 */
[----:B----4-:R-:W-:-:S03]  /*23950*/  PRMT R8, R8, 0x5410, R11 ;  /* 0x0000541008087816 */ /* 0x010fc6000000000b */
[----:B------:R-:W4:Y:S01]  /*23960*/  LDL.LU R11, [R1+0xbc8] ;  /* 0x000bc800010b7983 */ /* 0x000f220000300800 */
[----:B--2---:R-:W-:-:S03]  /*23970*/  PRMT R9, R9, 0x5410, R14 ;  /* 0x0000541009097816 */ /* 0x004fc6000000000e */
[----:B------:R-:W3:Y:S01]  /*23980*/  LDL.LU R14, [R1+0xbc4] ;  /* 0x000bc400010e7983 */ /* 0x000ee20000300800 */
[----:B----4-:R-:W-:Y:S02]  /*23990*/  PRMT R11, R15, 0x5410, R11 ;  /* 0x000054100f0b7816 */ /* 0x010fe4000000000b */
[----:B---3--:R-:W-:Y:S02]  /*239a0*/  PRMT R10, R10, 0x5410, R14 ;  /* 0x000054100a0a7816 */ /* 0x008fe4000000000e */
[----:B------:R-:W2:Y:S04]  /*239b0*/  LDL.LU R14, [R1+0x38] ;  /* 0x00003800010e7983 */ /* 0x000ea80000300800 */
[----:B------:R3:W-:Y:S04]  /*239c0*/  STSM.16.M88.4 [R0], R8 ;  /* 0x0000000800007844 */ /* 0x0007e80000000200 */
[----:B------:R-:W4:Y:S01]  /*239d0*/  LDL.LU R15, [R1+0xbc0] ;  /* 0x000bc000010f7983 */ /* 0x000f220000300800 */
[----:B---3--:R-:W3:Y:S01]  /*239e0*/  S2R R11, SR_TID.X ;  /* 0x00000000000b7919 */ /* 0x008ee20000002100 */
[----:B------:R-:W-:-:S02]  /*239f0*/  PRMT R8, R13, 0x5410, R7 ;  /* 0x000054100d087816 */ /* 0x000fc40000000007 */
[----:B------:R-:W-:Y:S01]  /*23a00*/  PRMT R9, R12, 0x5410, R6 ;  /* 0x000054100c097816 */ /* 0x000fe20000000006 */
[----:B------:R-:W2:Y:S01]  /*23a10*/  LDL.LU R13, [R1+0x70] ;  /* 0x00007000010d7983 */ /* 0x000ea20000300800 */
[----:B------:R-:W-:-:S03]  /*23a20*/  PRMT R10, R5, 0x5410, R3 ;  /* 0x00005410050a7816 */ /* 0x000fc60000000003 */
[----:B------:R-:W4:Y:S04]  /*23a30*/  LDL.LU R7, [R1+0x34] ;  /* 0x0000340001077983 */ /* 0x000f280000300800 */
[----:B------:R-:W2:Y:S04]  /*23a40*/  LDL.LU R12, [R1+0x74] ;  /* 0x00007400010c7983 */ /* 0x000ea80000300800 */
[----:B------:R-:W2:Y:S04]  /*23a50*/  LDL.LU R6, [R1+0xc] ;  /* 0x00000c0001067983 */ /* 0x000ea80000300800 */
[----:B------:R-:W5:Y:S01]  /*23a60*/  LDL.LU R5, [R1+0x60] ;  /* 0x0000600001057983 */ /* 0x000f620000300800 */
[----:B---3--:R-:W-:-:S02]  /*23a70*/  LOP3.LUT R3, R11, 0x1ff, RZ, 0xc0, !PT ;  /* 0x000001ff0b037812 */ /* 0x008fc400078ec0ff */
[----:B------:R-:W-:Y:S02]  /*23a80*/  PRMT R11, R2, 0x5410, R4 ;  /* 0x00005410020b7816 */ /* 0x000fe40000000004 */
[----:B------:R-:W3:Y:S04]  /*23a90*/  LDL.LU R4, [R1+0x64] ;  /* 0x0000640001047983 */ /* 0x000ee80000300800 */
[----:B------:R0:W-:Y:S04]  /*23aa0*/  STSM.16.M88.4 [R0+0x1000], R8 ;  /* 0x0010000800007844 */ /* 0x0001e80000000200 */
[----:B------:R-:W3:Y:S01]  /*23ab0*/  LDL.LU R2, [R1+0x88] ;  /* 0x0000880001027983 */ /* 0x000ee20000300800 */
[----:B0-----:R-:W-:Y:S01]  /*23ac0*/  LEA R8, R3, UR4, 0x4 ;  /* 0x0000000403087c11 */ /* 0x001fe2000f8e20ff */
[----:B------:R-:W0:Y:S02]  /*23ad0*/  LDCU UR4, c[0x0][0x3b8] ;  /* 0x00007700ff0477ac */ /* 0x000e240008000800 */
[----:B------:R-:W3:Y:S04]  /*23ae0*/  LDL.LU R3, [R1+0x80] ;  /* 0x0000800001037983 */ /* 0x000ee80000300800 */
[----:B------:R-:W-:Y:S01]  /*23af0*/  STL [R1+0x18], R8 ;  /* 0x0000180801007387 */ /* 0x000fe20000100800 */
[----:B------:R-:W-:Y:S01]  /*23b00*/  BAR.SYNC.DEFER_BLOCKING 0x0 ;  /* 0x0000000000007b1d */ /* 0x000fe20000010000 */
[----:B----4-:R-:W-:-:S02]  /*23b10*/  PRMT R15, R7, 0x5410, R15 ;  /* 0x00005410070f7816 */ /* 0x010fc4000000000f */
[----:B--2---:R-:W-:Y:S02]  /*23b20*/  PRMT R14, R14, 0x5410, R6 ;  /* 0x000054100e0e7816 */ /* 0x004fe40000000006 */
[----:B-----5:R-:W-:Y:S02]  /*23b30*/  PRMT R13, R13, 0x5410, R5 ;  /* 0x000054100d0d7816 */ /* 0x020fe40000000005 */
[----:B---3--:R-:W-:Y:S02]  /*23b40*/  PRMT R12, R12, 0x5410, R4 ;  /* 0x000054100c0c7816 */ /* 0x008fe40000000004 */
[----:B------:R-:W2:Y:S04]  /*23b50*/  LDS.128 R4, [R8] ;  /* 0x0000000008047984 */ /* 0x000ea80000000c00 */
[----:B--2---:R2:W-:Y:S02]  /*23b60*/  STL.64 [R1+0xbb8], R6 ;  /* 0x000bb80601007387 */ /* 0x0045e40000100a00 */
[----:B--2---:R-:W-:-:S05]  /*23b70*/  IMAD.MOV.U32 R7, RZ, RZ, R8 ;  /* 0x000000ffff077224 */ /* 0x004fca00078e0008 */
[----:B------:R-:W2:Y:S01]  /*23b80*/  LDS.128 R8, [R7+0x2000] ;  /* 0x0020000007087984 */ /* 0x000ea20000000c00 */
[----:B------:R-:W-:Y:S06]  /*23b90*/  BAR.SYNC.DEFER_BLOCKING 0x0 ;  /* 0x0000000000007b1d */ /* 0x000fec0000010000 */
[----:B------:R-:W-:Y:S04]  /*23ba0*/  STL.64 [R1+0xbb0], R4 ;  /* 0x000bb00401007387 */ /* 0x000fe80000100a00 */
[----:B------:R3:W-:Y:S04]  /*23bb0*/  STSM.16.M88.4 [R0], R12 ;  /* 0x0000000c00007844 */ /* 0x0007e80000000200 */
[----:B--2---:R2:W-:Y:S01]  /*23bc0*/  STL.64 [R1+0xba8], R10 ;  /* 0x000ba80a01007387 */ /* 0x0045e20000100a00 */
[----:B---3--:R-:W-:-:S03]  /*23bd0*/  PRMT R12, R23, 0x5410, R21 ;  /* 0x00005410170c7816 */ /* 0x008fc60000000015 */
[----:B--2---:R-:W2:Y:S04]  /*23be0*/  LDL.LU R10, [R1+0x3c] ;  /* 0x00003c00010a7983 */ /* 0x004ea80000300800 */
[----:B------:R-:W2:Y:S04]  /*23bf0*/  LDL.LU R11, [R1+0x44] ;  /* 0x00004400010b7983 */ /* 0x000ea80000300800 */
[----:B------:R3:W-:Y:S04]  /*23c00*/  STL.64 [R1+0xba0], R8 ;  /* 0x000ba00801007387 */ /* 0x0007e80000100a00 */
[----:B---3--:R-:W3:Y:S04]  /*23c10*/  LDL.LU R8, [R1+0x40] ;  /* 0x0000400001087983 */ /* 0x008ee80000300800 */
[----:B------:R-:W3:Y:S04]  /*23c20*/  LDL.LU R9, [R1+0x48] ;  /* 0x0000480001097983 */ /* 0x000ee80000300800 */
[----:B------:R-:W4:Y:S04]  /*23c30*/  LDL.LU R23, [R1+0x7c] ;  /* 0x00007c0001177983 */ /* 0x000f280000300800 */
[----:B------:R-:W4:Y:S01]  /*23c40*/  LDL.LU R21, [R1+0x84] ;  /* 0x0000840001157983 */ /* 0x000f220000300800 */
[----:B------:R-:W-:-:S02]  /*23c50*/  PRMT R13, R22, 0x5410, R20 ;  /* 0x00005410160d7816 */ /* 0x000fc40000000014 */
[----:B------:R-:W-:Y:S02]  /*23c60*/  PRMT R14, R19, 0x5410, R17 ;  /* 0x00005410130e7816 */ /* 0x000fe40000000011 */
[----:B------:R-:W-:-:S05]  /*23c70*/  PRMT R15, R18, 0x5410, R16 ;  /* 0x00005410120f7816 */ /* 0x000fca0000000010 */
[----:B------:R-:W-:Y:S01]  /*23c80*/  STSM.16.M88.4 [R0+0x1000], R12 ;  /* 0x0010000c00007844 */ /* 0x000fe20000000200 */
[----:B------:R-:W-:Y:S01]  /*23c90*/  IMAD.MOV.U32 R17, RZ, RZ, R7 ;  /* 0x000000ffff117224 */ /* 0x000fe200078e0007 */
[----:B------:R-:W-:Y:S06]  /*23ca0*/  BAR.SYNC.DEFER_BLOCKING 0x0 ;  /* 0x0000000000007b1d */ /* 0x000fec0000010000 */
[----:B------:R-:W5:Y:S01]  /*23cb0*/  LDS.128 R12, [R17] ;  /* 0x00000000110c7984 */ /* 0x000f620000000c00 */
[----:B------:R-:W-:-:S03]  /*23cc0*/  PRMT R20, R2, 0x5410, R3 ;  /* 0x0000541002147816 */ /* 0x000fc60000000003 */
[----:B------:R-:W5:Y:S04]  /*23cd0*/  LDL.LU R3, [R1+0xb78] ;  /* 0x000b780001037983 */ /* 0x000f680000300800 */
[----:B------:R-:W5:Y:S04]  /*23ce0*/  LDL.LU R4, [R1+0x98] ;  /* 0x0000980001047983 */ /* 0x000f680000300800 */
[----:B------:R-:W5:Y:S04]  /*23cf0*/  LDL.LU R5, [R1+0x94] ;  /* 0x0000940001057983 */ /* 0x000f680000300800 */
[----:B------:R-:W5:Y:S04]  /*23d00*/  LDL.LU R6, [R1+0x58] ;  /* 0x0000580001067983 */ /* 0x000f680000300800 */
[----:B------:R-:W5:Y:S04]  /*23d10*/  LDL.LU R7, [R1+0x4c] ;  /* 0x00004c0001077983 */ /* 0x000f680000300800 */
[----:B------:R-:W5:Y:S01]  /*23d20*/  LDL.LU R2, [R1+0x54] ;  /* 0x0000540001027983 */ /* 0x000f620000300800 */
[----:B---3--:R-:W-:-:S03]  /*23d30*/  PRMT R22, R9, 0x5410, R8 ;  /* 0x0000541009167816 */ /* 0x008fc60000000008 */
[----:B------:R-:W3:Y:S04]  /*23d40*/  LDL.LU R8, [R1+0x2c] ;  /* 0x00002c0001087983 */ /* 0x000ee80000300800 */
[----:B------:R-:W3:Y:S01]  /*23d50*/  LDL.LU R9, [R1+0x30] ;  /* 0x0000300001097983 */ /* 0x000ee20000300800 */
[----:B----4-:R-:W-:Y:S02]  /*23d60*/  PRMT R21, R21, 0x5410, R23 ;  /* 0x0000541015157816 */ /* 0x010fe40000000017 */
[----:B--2---:R-:W-:Y:S02]  /*23d70*/  PRMT R23, R11, 0x5410, R10 ;  /* 0x000054100b177816 */ /* 0x004fe4000000000a */
[----:B------:R-:W2:Y:S04]  /*23d80*/  LDL.LU R10, [R1+0x20] ;  /* 0x00002000010a7983 */ /* 0x000ea80000300800 */
[----:B------:R-:W4:Y:S04]  /*23d90*/  LDL.LU R11, [R1+0x1c] ;  /* 0x00001c00010b7983 */ /* 0x000f280000300800 */
[----:B-----5:R5:W-:Y:S04]  /*23da0*/  STL [R1+0xb90], R14 ;  /* 0x000b900e01007387 */ /* 0x020be80000100800 */
[----:B-----5:R-:W2:Y:S04]  /*23db0*/  LDL.LU R14, [R1+0x14] ;  /* 0x00001400010e7983 */ /* 0x020ea80000300800 */
[----:B------:R5:W-:Y:S04]  /*23dc0*/  STL.64 [R1+0xb88], R12 ;  /* 0x000b880c01007387 */ /* 0x000be80000100a00 */
[----:B-----5:R-:W5:Y:S04]  /*23dd0*/  LDL R12, [R1+0x18] ;  /* 0x00001800010c7983 */ /* 0x020f680000100800 */
[----:B------:R-:W2:Y:S04]  /*23de0*/  LDL.LU R13, [R1+0x28] ;  /* 0x00002800010d7983 */ /* 0x000ea80000300800 */
[----:B------:R0:W-:Y:S04]  /*23df0*/  STL [R1+0xb80], R15 ;  /* 0x000b800f01007387 */ /* 0x0001e80000100800 */
[----:B0-----:R-:W3:Y:S04]  /*23e00*/  LDL.LU R15, [R1+0x24] ;  /* 0x00002400010f7983 */ /* 0x001ee80000300800 */
[----:B-----5:R-:W0:Y:S01]  /*23e10*/  LDS.128 R16, [R12+0x2000] ;  /* 0x002000000c107984 */ /* 0x020e220000000c00 */
[----:B------:R-:W-:Y:S06]  /*23e20*/  BAR.SYNC.DEFER_BLOCKING 0x0 ;  /* 0x0000000000007b1d */ /* 0x000fec0000010000 */
[----:B------:R-:W-:Y:S04]  /*23e30*/  STSM.16.M88.4 [R0], R20 ;  /* 0x0000001400007844 */ /* 0x000fe80000000200 */
[----:B0-----:R0:W-:Y:S04]  /*23e40*/  STL.64 [R1+0xb98], R18 ;  /* 0x000b981201007387 */ /* 0x0011e80000100a00 */
[----:B0-----:R-:W5:Y:S04]  /*23e50*/  LDL.LU R18, [R1+0x8c] ;  /* 0x00008c0001127983 */ /* 0x001f680000300800 */
[----:B------:R-:W2:Y:S04]  /*23e60*/  LDL.LU R19, [R1+0x50] ;  /* 0x0000500001137983 */ /* 0x000ea80000300800 */
[----:B------:R-:W2:Y:S04]  /*23e70*/  LDL.LU R21, [R1] ;  /* 0x0000000001157983 */ /* 0x000ea80000300800 */
[----:B------:R-:W2:Y:S04]  /*23e80*/  LDL.LU R22, [R1+0x8] ;  /* 0x0000080001167983 */ /* 0x000ea80000300800 */
[----:B------:R-:W3:Y:S01]  /*23e90*/  LDL.LU R23, [R1+0x4] ;  /* 0x0000040001177983 */ /* 0x000ee20000300800 */
[----:B--2---:R-:W-:-:S02]  /*23ea0*/  PRMT R20, R22, 0x5410, R21 ;  /* 0x0000541016147816 */ /* 0x004fc40000000015 */
[----:B---3--:R-:W-:Y:S02]  /*23eb0*/  PRMT R21, R23, 0x5410, R28 ;  /* 0x0000541017157816 */ /* 0x008fe4000000001c */
[----:B------:R-:W2:Y:S01]  /*23ec0*/  LDL.LU R28, [R1+0x90] ;  /* 0x00009000011c7983 */ /* 0x000ea20000300800 */
[----:B------:R-:W-:Y:S02]  /*23ed0*/  PRMT R22, R27, 0x5410, R25 ;  /* 0x000054101b167816 */ /* 0x000fe40000000019 */
[----:B------:R-:W-:-:S05]  /*23ee0*/  PRMT R23, R26, 0x5410, R24 ;  /* 0x000054101a177816 */ /* 0x000fca0000000018 */
[----:B------:R-:W-:Y:S01]  /*23ef0*/  STSM.16.M88.4 [R0+0x1000], R20 ;  /* 0x0010001400007844 */ /* 0x000fe20000000200 */
[----:B------:R-:W-:Y:S06]  /*23f00*/  BAR.SYNC.DEFER_BLOCKING 0x0 ;  /* 0x0000000000007b1d */ /* 0x000fec0000010000 */
[----:B------:R-:W0:Y:S04]  /*23f10*/  LDS.128 R20, [R12] ;  /* 0x000000000c147984 */ /* 0x000e280000000c00 */
[----:B------:R-:W3:Y:S01]  /*23f20*/  LDS.128 R24, [R12+0x2000] ;  /* 0x002000000c187984 */ /* 0x000ee20000000c00 */
[----:B-----5:R-:W-:-:S02]  /*23f30*/  PRMT R5, R5, 0x5410, R18 ;  /* 0x0000541005057816 */ /* 0x020fc40000000012 */
[----:B------:R-:W-:Y:S02]  /*23f40*/  PRMT R6, R6, 0x5410, R19 ;  /* 0x0000541006067816 */ /* 0x000fe40000000013 */
[----:B------:R-:W-:Y:S01]  /*23f50*/  PRMT R7, R2, 0x5410, R7 ;  /* 0x0000541002077816 */ /* 0x000fe20000000007 */
[----:B0-----:R0:W-:Y:S04]  /*23f60*/  STL [R1+0xb7c], R23 ;  /* 0x000b7c1701007387 */ /* 0x0011e80000100800 */
[----:B0-----:R-:W5:Y:S01]  /*23f70*/  LDL R23, [R1+0x3d8] ;  /* 0x0003d80001177983 */ /* 0x001f620000100800 */
[----:B------:R-:W-:Y:S02]  /*23f80*/  PRMT R8, R8, 0x5410, R15 ;  /* 0x0000541008087816 */ /* 0x000fe4000000000f */
[----:B------:R-:W-:-:S02]  /*23f90*/  PRMT R9, R9, 0x5410, R13 ;  /* 0x0000541009097816 */ /* 0x000fc4000000000d */
[----:B------:R-:W-:Y:S02]  /*23fa0*/  PRMT R10, R10, 0x5410, R14 ;  /* 0x000054100a0a7816 */ /* 0x000fe4000000000e */
[----:B----4-:R-:W-:Y:S01]  /*23fb0*/  PRMT R11, R11, 0x5410, R29 ;  /* 0x000054100b0b7816 */ /* 0x010fe2000000001d */
[----:B------:R-:W-:Y:S01]  /*23fc0*/  BAR.SYNC.DEFER_BLOCKING 0x0 ;  /* 0x0000000000007b1d */ /* 0x000fe20000010000 */
[----:B--2---:R-:W-:-:S05]  /*23fd0*/  PRMT R4, R4, 0x5410, R28 ;  /* 0x0000541004047816 */ /* 0x004fca000000001c */
[----:B------:R0:W-:Y:S04]  /*23fe0*/  STSM.16.M88.4 [R0], R4 ;  /* 0x0000000400007844 */ /* 0x0001e80000000200 */
[----:B0-----:R-:W2:Y:S04]  /*23ff0*/  LDL.LU.64 R6, [R1+0xbb8] ;  /* 0x000bb80001067983 */ /* 0x001ea80000300a00 */
[----:B------:R-:W4:Y:S04]  /*24000*/  LDL.LU.64 R4, [R1+0xbb0] ;  /* 0x000bb00001047983 */ /* 0x000f280000300a00 */
[----:B------:R0:W-:Y:S04]  /*24010*/  STSM.16.M88.4 [R0+0x1000], R8 ;  /* 0x0010000800007844 */ /* 0x0001e80000000200 */
[----:B0-----:R-:W2:Y:S04]  /*24020*/  LDL.LU.64 R10, [R1+0xba8] ;  /* 0x000ba800010a7983 */ /* 0x001ea80000300a00 */
[----:B------:R-:W2:Y:S01]  /*24030*/  LDL.LU.64 R8, [R1+0xba0] ;  /* 0x000ba00001087983 */ /* 0x000ea20000300a00 */
[----:B------:R-:W-:Y:S01]  /*24040*/  IMAD R3, R3, UR5, RZ ;  /* 0x0000000503037c24 */ /* 0x000fe2000f8e02ff */
[----:B------:R-:W0:Y:S01]  /*24050*/  LDCU UR5, c[0x0][0x39c] ;  /* 0x00007380ff0577ac */ /* 0x000e220008000800 */
[----:B------:R-:W-:Y:S03]  /*24060*/  BAR.SYNC.DEFER_BLOCKING 0x0 ;  /* 0x0000000000007b1d */ /* 0x000fe60000010000 */
[----:B------:R-:W-:-:S04]  /*24070*/  IADD3 R2, P6, PT, R3, UR12, RZ ;  /* 0x0000000c03027c10 */ /* 0x000fc8000ffde0ff */
[----:B------:R-:W-:Y:S01]  /*24080*/  LEA.HI.X.SX32 R3, R3, UR13, 0x1, P6 ;  /* 0x0000000d03037c11 */ /* 0x000fe2000b0f0eff */
[----:B------:R-:W0:Y:S01]  /*24090*/  LDCU UR12, c[0x0][0x39c] ;  /* 0x00007380ff0c77ac */ /* 0x000e220008000800 */
[----:B------:R-:W0:Y:S01]  /*240a0*/  LDCU UR13, c[0x0][0x39c] ;  /* 0x00007380ff0d77ac */ /* 0x000e220008000800 */
[C---:B-----5:R-:W-:Y:S01]  /*240b0*/  IMAD R12, R23.reuse, UR4, RZ ;  /* 0x00000004170c7c24 */ /* 0x060fe2000f8e02ff */
[----:B------:R-:W-:Y:S01]  /*240c0*/  ISETP.LT.AND P2, PT, R23, UR15, !P0 ;  /* 0x0000000f17007c0c */ /* 0x000fe2000c741270 */
[----:B------:R-:W5:Y:S03]  /*240d0*/  LDCU UR15, c[0x0][0x39c] ;  /* 0x00007380ff0f77ac */ /* 0x000f660008000800 */
[----:B------:R-:W-:-:S04]  /*240e0*/  IADD3 R28, P6, PT, R12, R2, RZ ;  /* 0x000000020c1c7210 */ /* 0x000fc80007fde0ff */
[C---:B------:R-:W-:Y:S01]  /*240f0*/  LEA.HI.X.SX32 R29, R12.reuse, R3, 0x1, P6 ;  /* 0x000000030c1d7211 */ /* 0x040fe200030f0eff */
[----:B------:R-:W-:-:S04]  /*24100*/  VIADD R12, R12, UR4 ;  /* 0x000000040c0c7c36 */ /* 0x000fc80008000000 */
[----:B------:R-:W-:Y:S01]  /*24110*/  VIADD R0, R12, UR4 ;  /* 0x000000040c007c36 */ /* 0x000fe20008000000 */
[----:B----4-:R-:W-:-:S05]  /*24120*/  PRMT R13, R4, 0x7770, RZ ;  /* 0x00007770040d7816 */ /* 0x010fca00000000ff */
[----:B------:R4:W-:Y:S01]  /*24130*/  @P2 STG.E.U8 desc[UR6][R28.64], R13 ;  /* 0x0000000d1c002986 */ /* 0x0009e2000c101106 */
[----:B------:R-:W-:-:S04]  /*24140*/  IADD3 R14, P2, PT, R12, R2, RZ ;  /* 0x000000020c0e7210 */ /* 0x000fc80007f5e0ff */
[----:B------:R-:W-:Y:S02]  /*24150*/  LEA.HI.X.SX32 R15, R12, R3, 0x1, P2 ;  /* 0x000000030c0f7211 */ /* 0x000fe400010f0eff */
[----:B------:R-:W-:Y:S01]  /*24160*/  PRMT R12, R4, 0x7771, RZ ;  /* 0x00007771040c7816 */ /* 0x000fe200000000ff */
[C---:B----4-:R-:W-:Y:S02]  /*24170*/  VIADD R28, R23.reuse, 0x4 ;  /* 0x00000004171c7836 */ /* 0x050fe40000000000 */
[----:B------:R-:W-:-:S03]  /*24180*/  VIADD R29, R23, 0x5 ;  /* 0x00000005171d7836 */ /* 0x000fc60000000000 */
[----:B0-----:R-:W-:Y:S01]  /*24190*/  ISETP.LT.AND P2, PT, R28, UR5, !P0 ;  /* 0x000000051c007c0c */ /* 0x001fe2000c741270 */
[----:B------:R0:W-:Y:S01]  /*241a0*/  @P5 STG.E.U8 desc[UR6][R14.64], R12 ;  /* 0x0000000c0e005986 */ /* 0x0001e2000c101106 */
[C---:B------:R-:W-:Y:S01]  /*241b0*/  IADD3 R28, P6, PT, R0.reuse, R2, RZ ;  /* 0x00000002001c7210 */ /* 0x040fe20007fde0ff */
[----:B------:R-:W4:Y:S01]  /*241c0*/  LDCU UR5, c[0x0][0x39c] ;  /* 0x00007380ff0577ac */ /* 0x000f220008000800 */
[----:B------:R-:W-:Y:S02]  /*241d0*/  ISETP.LT.AND P5, PT, R29, UR11, !P0 ;  /* 0x0000000b1d007c0c */ /* 0x000fe4000c7a1270 */
[C---:B------:R-:W-:Y:S01]  /*241e0*/  LEA.HI.X.SX32 R29, R0.reuse, R3, 0x1, P6 ;  /* 0x00000003001d7211 */ /* 0x040fe200030f0eff */
[----:B------:R-:W1:Y:S01]  /*241f0*/  LDCU UR11, c[0x0][0x39c] ;  /* 0x00007380ff0b77ac */ /* 0x000e620008000800 */
[----:B------:R-:W-:Y:S01]  /*24200*/  PRMT R13, R5, 0x7770, RZ ;  /* 0x00007770050d7816 */ /* 0x000fe200000000ff */
[----:B0-----:R-:W-:Y:S02]  /*24210*/  VIADD R12, R0, UR4 ;  /* 0x00000004000c7c36 */ /* 0x001fe40008000000 */
[----:B------:R-:W-:-:S02]  /*24220*/  VIADD R0, R23, 0x6 ;  /* 0x0000000617007836 */ /* 0x000fc40000000000 */
[----:B------:R0:W-:Y:S01]  /*24230*/  @P4 STG.E.U8 desc[UR6][R28.64], R13 ;  /* 0x0000000d1c004986 */ /* 0x0001e2000c101106 */
[-C--:B------:R-:W-:Y:S02]  /*24240*/  IADD3 R18, P6, PT, R12, R2.reuse, RZ ;  /* 0x000000020c127210 */ /* 0x080fe40007fde0ff */
[----:B------:R-:W-:Y:S01]  /*24250*/  ISETP.LT.AND P4, PT, R0, UR12, !P0 ;  /* 0x0000000c00007c0c */ /* 0x000fe2000c781270 */
[C---:B------:R-:W-:Y:S01]  /*24260*/  VIADD R0, R12.reuse, UR4 ;  /* 0x000000040c007c36 */ /* 0x040fe20008000000 */
[----:B------:R-:W-:Y:S01]  /*24270*/  LEA.HI.X.SX32 R19, R12, R3, 0x1, P6 ;  /* 0x000000030c137211 */ /* 0x000fe200030f0eff */
[----:B------:R-:W1:Y:S01]  /*24280*/  LDCU UR12, c[0x0][0x39c] ;  /* 0x00007380ff0c77ac */ /* 0x000e620008000800 */
[----:B------:R-:W-:Y:S02]  /*24290*/  PRMT R14, R5, 0x7771, RZ ;  /* 0x00007771050e7816 */ /* 0x000fe400000000ff */
[----:B0-----:R-:W-:Y:S02]  /*242a0*/  IADD3 R28, P6, PT, R0, R2, RZ ;  /* 0x00000002001c7210 */ /* 0x001fe40007fde0ff */
[----:B--2---:R-:W-:-:S02]  /*242b0*/  PRMT R12, R6, 0x7770, RZ ;  /* 0x00007770060c7816 */ /* 0x004fc400000000ff */
[C---:B------:R-:W-:Y:S01]  /*242c0*/  LEA.HI.X.SX32 R29, R0.reuse, R3, 0x1, P6 ;  /* 0x00000003001d7211 */ /* 0x040fe200030f0eff */
[----:B------:R-:W-:Y:S01]  /*242d0*/  VIADD R0, R0, UR4 ;  /* 0x0000000400007c36 */ /* 0x000fe20008000000 */
[----:B------:R0:W-:Y:S01]  /*242e0*/  @P3 STG.E.U8 desc[UR6][R18.64], R14 ;  /* 0x0000000e12003986 */ /* 0x0001e2000c101106 */
[----:B------:R-:W-:-:S03]  /*242f0*/  VIADD R13, R23, 0x7 ;  /* 0x00000007170d7836 */ /* 0x000fc60000000000 */
[----:B------:R2:W-:Y:S02]  /*24300*/  @P2 STG.E.U8 desc[UR6][R28.64], R12 ;  /* 0x0000000c1c002986 */ /* 0x0005e4000c101106 */
[----:B----4-:R-:W-:Y:S01]  /*24310*/  ISETP.LT.AND P3, PT, R13, UR5, !P0 ;  /* 0x000000050d007c0c */ /* 0x010fe2000c761270 */
[----:B------:R-:W4:Y:S01]  /*24320*/  LDCU UR5, c[0x0][0x39c] ;  /* 0x00007380ff0577ac */ /* 0x000f220008000800 */
[----:B------:R-:W-:Y:S01]  /*24330*/  PRMT R13, R6, 0x7771, RZ ;  /* 0x00007771060d7816 */ /* 0x000fe200000000ff */
[----:B0-----:R-:W-:Y:S01]  /*24340*/  VIADD R14, R23, 0x8 ;  /* 0x00000008170e7836 */ /* 0x001fe20000000000 */
[C---:B--2---:R-:W-:Y:S01]  /*24350*/  IADD3 R28, P2, PT, R0.reuse, R2, RZ ;  /* 0x00000002001c7210 */ /* 0x044fe20007f5e0ff */
[----:B------:R-:W-:-:S03]  /*24360*/  VIADD R12, R0, UR4 ;  /* 0x00000004000c7c36 */ /* 0x000fc60008000000 */
[-C--:B------:R-:W-:Y:S01]  /*24370*/  LEA.HI.X.SX32 R29, R0, R3.reuse, 0x1, P2 ;  /* 0x00000003001d7211 */ /* 0x080fe200010f0eff */
[----:B------:R-:W-:Y:S01]  /*24380*/  VIADD R0, R23, 0x9 ;  /* 0x0000000917007836 */ /* 0x000fe20000000000 */
[----:B-1----:R-:W-:Y:S01]  /*24390*/  ISETP.LT.AND P2, PT, R14, UR11, !P0 ;  /* 0x0000000b0e007c0c */ /* 0x002fe2000c741270 */
[----:B------:R-:W0:Y:S01]  /*243a0*/  LDCU UR11, c[0x0][0x39c] ;  /* 0x00007380ff0b77ac */ /* 0x000e220008000800 */
[----:B------:R-:W-:Y:S01]  /*243b0*/  IADD3 R14, P6, PT, R12, R2, RZ ;  /* 0x000000020c0e7210 */ /* 0x000fe20007fde0ff */
[----:B------:R1:W-:Y:S01]  /*243c0*/  @P5 STG.E.U8 desc[UR6][R28.64], R13 ;  /* 0x0000000d1c005986 */ /* 0x0003e2000c101106 */
[----:B------:R-:W-:Y:S01]  /*243d0*/  ISETP.LT.AND P5, PT, R0, UR12, !P0 ;  /* 0x0000000c00007c0c */ /* 0x000fe2000c7a1270 */
[C---:B------:R-:W-:Y:S01]  /*243e0*/  VIADD R0, R12.reuse, UR4 ;  /* 0x000000040c007c36 */ /* 0x040fe20008000000 */
[----:B------:R-:W-:Y:S01]  /*243f0*/  LEA.HI.X.SX32 R15, R12, R3, 0x1, P6 ;  /* 0x000000030c0f7211 */ /* 0x000fe200030f0eff */
[----:B------:R-:W2:Y:S01]  /*24400*/  LDCU UR12, c[0x0][0x39c] ;  /* 0x00007380ff0c77ac */ /* 0x000ea20008000800 */
[----:B------:R-:W-:-:S02]  /*24410*/  PRMT R12, R7, 0x7771, RZ ;  /* 0x00007771070c7816 */ /* 0x000fc400000000ff */
[----:B-1----:R-:W-:Y:S02]  /*24420*/  PRMT R29, R7, 0x7770, RZ ;  /* 0x00007770071d7816 */ /* 0x002fe400000000ff */
[C---:B------:R-:W-:Y:S01]  /*24430*/  IADD3 R28, P6, PT, R0.reuse, R2, RZ ;  /* 0x00000002001c7210 */ /* 0x040fe20007fde0ff */
[----:B------:R-:W-:Y:S02]  /*24440*/  VIADD R13, R23, 0xa ;  /* 0x0000000a170d7836 */ /* 0x000fe40000000000 */
[----:B------:R1:W-:Y:S03]  /*24450*/  @P4 STG.E.U8 desc[UR6][R14.64], R29 ;  /* 0x0000001d0e004986 */ /* 0x0003e6000c101106 */
[----:B----4-:R-:W-:Y:S01]  /*24460*/  ISETP.LT.AND P4, PT, R13, UR5, !P0 ;  /* 0x000000050d007c0c */ /* 0x010fe2000c781270 */
[----:B------:R-:W4:Y:S01]  /*24470*/  LDCU UR5, c[0x0][0x39c] ;  /* 0x00007380ff0577ac */ /* 0x000f220008000800 */
[C---:B-1----:R-:W-:Y:S01]  /*24480*/  LEA.HI.X.SX32 R29, R0.reuse, R3, 0x1, P6 ;  /* 0x00000003001d7211 */ /* 0x042fe200030f0eff */
[----:B------:R-:W-:-:S04]  /*24490*/  VIADD R0, R0, UR4 ;  /* 0x0000000400007c36 */ /* 0x000fc80008000000 */
[----:B------:R1:W-:Y:S01]  /*244a0*/  @P3 STG.E.U8 desc[UR6][R28.64], R12 ;  /* 0x0000000c1c003986 */ /* 0x0003e2000c101106 */
[----:B------:R-:W-:Y:S01]  /*244b0*/  VIADD R13, R23, 0xb ;  /* 0x0000000b170d7836 */ /* 0x000fe20000000000 */
[C---:B-1----:R-:W-:Y:S01]  /*244c0*/  IADD3 R28, P3, PT, R0.reuse, R2, RZ ;  /* 0x00000002001c7210 */ /* 0x042fe20007f7e0ff */
[----:B------:R-:W-:-:S03]  /*244d0*/  VIADD R12, R0, UR4 ;  /* 0x00000004000c7c36 */ /* 0x000fc60008000000 */
[----:B------:R-:W-:Y:S02]  /*244e0*/  LEA.HI.X.SX32 R29, R0, R3, 0x1, P3 ;  /* 0x00000003001d7211 */ /* 0x000fe400018f0eff */
[----:B------:R-:W-:Y:S02]  /*244f0*/  PRMT R0, R8, 0x7770, RZ ;  /* 0x0000777008007816 */ /* 0x000fe400000000ff */
[----:B------:R-:W-:-:S03]  /*24500*/  IADD3 R14, P3, PT, R12, R2, RZ ;  /* 0x000000020c0e7210 */ /* 0x000fc60007f7e0ff */
[----:B------:R1:W-:Y:S01]  /*24510*/  @P2 STG.E.U8 desc[UR6][R28.64], R0 ;  /* 0x000000001c002986 */ /* 0x0003e2000c101106 */
[----:B0-----:R-:W-:Y:S01]  /*24520*/  ISETP.LT.AND P6, PT, R13, UR11, !P0 ;  /* 0x0000000b0d007c0c */ /* 0x001fe2000c7c1270 */
[----:B------:R-:W0:Y:S01]  /*24530*/  LDCU UR11, c[0x0][0x39c] ;  /* 0x00007380ff0b77ac */ /* 0x000e220008000800 */
[CC--:B------:R-:W-:Y:S01]  /*24540*/  LEA.HI.X.SX32 R15, R12.reuse, R3.reuse, 0x1, P3 ;  /* 0x000000030c0f7211 */ /* 0x0c0fe200018f0eff */
[C---:B-1----:R-:W-:Y:S02]  /*24550*/  VIADD R28, R23.reuse, 0xc ;  /* 0x0000000c171c7836 */ /* 0x042fe40000000000 */
[----:B------:R-:W-:Y:S01]  /*24560*/  VIADD R0, R12, UR4 ;  /* 0x000000040c007c36 */ /* 0x000fe20008000000 */
[----:B------:R-:W-:Y:S01]  /*24570*/  PRMT R12, R8, 0x7771, RZ ;  /* 0x00007771080c7816 */ /* 0x000fe200000000ff */
[----:B------:R-:W-:Y:S01]  /*24580*/  VIADD R29, R23, 0xd ;  /* 0x0000000d171d7836 */ /* 0x000fe20000000000 */
[----:B----4-:R-:W-:Y:S01]  /*24590*/  ISETP.LT.AND P2, PT, R28, UR5, !P0 ;  /* 0x000000051c007c0c */ /* 0x010fe2000c741270 */
[----:B------:R-:W1:Y:S01]  /*245a0*/  LDCU UR5, c[0x0][0x39c] ;  /* 0x00007380ff0577ac */ /* 0x000e620008000800 */
[C---:B------:R-:W-:Y:S01]  /*245b0*/  IADD3 R28, P3, PT, R0.reuse, R2, RZ ;  /* 0x00000002001c7210 */ /* 0x040fe20007f7e0ff */
[----:B------:R4:W-:Y:S01]  /*245c0*/  @P5 STG.E.U8 desc[UR6][R14.64], R12 ;  /* 0x0000000c0e005986 */ /* 0x0009e2000c101106 */
[----:B--2---:R-:W-:Y:S01]  /*245d0*/  ISETP.LT.AND P5, PT, R29, UR12, !P0 ;  /* 0x0000000c1d007c0c */ /* 0x004fe2000c7a1270 */
[----:B------:R-:W2:Y:S01]  /*245e0*/  LDCU UR12, c[0x0][0x39c] ;  /* 0x00007380ff0c77ac */ /* 0x000ea20008000800 */
[----:B------:R-:W-:-:S02]  /*245f0*/  LEA.HI.X.SX32 R29, R0, R3, 0x1, P3 ;  /* 0x00000003001d7211 */ /* 0x000fc400018f0eff */
[----:B------:R-:W-:Y:S01]  /*24600*/  PRMT R13, R9, 0x7770, RZ ;  /* 0x00007770090d7816 */ /* 0x000fe200000000ff */
[----:B----4-:R-:W-:-:S04]  /*24610*/  VIADD R12, R0, UR4 ;  /* 0x00000004000c7c36 */ /* 0x010fc80008000000 */
[----:B------:R4:W-:Y:S01]  /*24620*/  @P4 STG.E.U8 desc[UR6][R28.64], R13 ;  /* 0x0000000d1c004986 */ /* 0x0009e2000c101106 */
[----:B------:R-:W-:Y:S02]  /*24630*/  VIADD R14, R23, 0xe ;  /* 0x0000000e170e7836 */ /* 0x000fe40000000000 */
[C---:B------:R-:W-:Y:S01]  /*24640*/  VIADD R0, R12.reuse, UR4 ;  /* 0x000000040c007c36 */ /* 0x040fe20008000000 */
[-C--:B------:R-:W-:Y:S02]  /*24650*/  IADD3 R18, P4, PT, R12, R2.reuse, RZ ;  /* 0x000000020c127210 */ /* 0x080fe40007f9e0ff */
[----:B0-----:R-:W-:Y:S01]  /*24660*/  ISETP.LT.AND P3, PT, R14, UR11, !P0 ;  /* 0x0000000b0e007c0c */ /* 0x001fe2000c761270 */
[----:B------:R-:W0:Y:S01]  /*24670*/  LDCU UR11, c[0x0][0x39c] ;  /* 0x00007380ff0b77ac */ /* 0x000e220008000800 */
[----:B------:R-:W-:Y:S02]  /*24680*/  LEA.HI.X.SX32 R19, R12, R3, 0x1, P4 ;  /* 0x000000030c137211 */ /* 0x000fe400020f0eff */
[----:B----4-:R-:W-:-:S02]  /*24690*/  IADD3 R28, P4, PT, R0, R2, RZ ;  /* 0x00000002001c7210 */ /* 0x010fc40007f9e0ff */
[----:B------:R-:W-:Y:S02]  /*246a0*/  PRMT R14, R9, 0x7771, RZ ;  /* 0x00007771090e7816 */ /* 0x000fe400000000ff */
[----:B------:R-:W-:Y:S02]  /*246b0*/  PRMT R12, R10, 0x7770, RZ ;  /* 0x000077700a0c7816 */ /* 0x000fe400000000ff */
[C---:B------:R-:W-:Y:S01]  /*246c0*/  LEA.HI.X.SX32 R29, R0.reuse, R3, 0x1, P4 ;  /* 0x00000003001d7211 */ /* 0x040fe200020f0eff */
[----:B------:R-:W-:Y:S01]  /*246d0*/  VIADD R0, R0, UR4 ;  /* 0x0000000400007c36 */ /* 0x000fe20008000000 */
[----:B------:R4:W-:Y:S01]  /*246e0*/  @P6 STG.E.U8 desc[UR6][R18.64], R14 ;  /* 0x0000000e12006986 */ /* 0x0009e2000c101106 */
[----:B------:R-:W-:-:S03]  /*246f0*/  VIADD R13, R23, 0xf ;  /* 0x0000000f170d7836 */ /* 0x000fc60000000000 */
[----:B------:R0:W-:Y:S02]  /*24700*/  @P2 STG.E.U8 desc[UR6][R28.64], R12 ;  /* 0x0000000c1c002986 */ /* 0x0001e4000c101106 */
[----:B-1----:R-:W-:Y:S01]  /*24710*/  ISETP.LT.AND P4, PT, R13, UR5, !P0 ;  /* 0x000000050d007c0c */ /* 0x002fe2000c781270 */
[----:B------:R-:W1:Y:S01]  /*24720*/  LDCU UR5, c[0x0][0x39c] ;  /* 0x00007380ff0577ac */ /* 0x000e620008000800 */
[----:B------:R-:W-:Y:S01]  /*24730*/  PRMT R13, R10, 0x7771, RZ ;  /* 0x000077710a0d7816 */ /* 0x000fe200000000ff */
[----:B----4-:R-:W-:Y:S01]  /*24740*/  VIADD R14, R23, 0x10 ;  /* 0x00000010170e7836 */ /* 0x010fe20000000000 */
[----:B------:R-:W4:Y:S01]  /*24750*/  LDL.LU.64 R18, [R1+0xb98] ;  /* 0x000b980001127983 */ /* 0x000f220000300a00 */
[C---:B0-----:R-:W-:Y:S01]  /*24760*/  IADD3 R28, P2, PT, R0.reuse, R2, RZ ;  /* 0x00000002001c7210 */ /* 0x041fe20007f5e0ff */
[----:B------:R-:W-:-:S03]  /*24770*/  VIADD R12, R0, UR4 ;  /* 0x00000004000c7c36 */ /* 0x000fc60008000000 */
[-C--:B------:R-:W-:Y:S01]  /*24780*/  LEA.HI.X.SX32 R29, R0, R3.reuse, 0x1, P2 ;  /* 0x00000003001d7211 */ /* 0x080fe200010f0eff */
[----:B------:R-:W-:Y:S01]  /*24790*/  VIADD R0, R23, 0x11 ;  /* 0x0000001117007836 */ /* 0x000fe20000000000 */
[----:B------:R-:W-:Y:S01]  /*247a0*/  ISETP.LT.AND P2, PT, R14, UR11, !P0 ;  /* 0x0000000b0e007c0c */ /* 0x000fe2000c741270 */
[----:B------:R-:W0:Y:S01]  /*247b0*/  LDCU UR11, c[0x0][0x39c] ;  /* 0x00007380ff0b77ac */ /* 0x000e220008000800 */
[----:B------:R-:W-:Y:S01]  /*247c0*/  IADD3 R14, P6, PT, R12, R2, RZ ;  /* 0x000000020c0e7210 */ /* 0x000fe20007fde0ff */
[----:B------:R1:W-:Y:S01]  /*247d0*/  @P5 STG.E.U8 desc[UR6][R28.64], R13 ;  /* 0x0000000d1c005986 */ /* 0x0003e2000c101106 */
[----:B--2---:R-:W-:Y:S01]  /*247e0*/  ISETP.LT.AND P5, PT, R0, UR12, !P0 ;  /* 0x0000000c00007c0c */ /* 0x004fe2000c7a1270 */
        /* <DEDUP_REMOVED lines=8> */
[----:B------:R-:W-:Y:S01]  /*24870*/  ISETP.LT.AND P3, PT, R13, UR5, !P0 ;  /* 0x000000050d007c0c */ /* 0x000fe2000c761270 */
[----:B------:R-:W0:Y:S01]  /*24880*/  LDCU UR5, c[0x0][0x39c] ;  /* 0x00007380ff0577ac */ /* 0x000e220008000800 */
[C---:B-1----:R-:W-:Y:S01]  /*24890*/  LEA.HI.X.SX32 R29, R0.reuse, R3, 0x1, P6 ;  /* 0x00000003001d7211 */ /* 0x042fe200030f0eff */
[----:B------:R-:W-:-:S04]  /*248a0*/  VIADD R0, R0, UR4 ;  /* 0x0000000400007c36 */ /* 0x000fc80008000000 */
[----:B------:R1:W-:Y:S01]  /*248b0*/  @P4 STG.E.U8 desc[UR6][R28.64], R12 ;  /* 0x0000000c1c004986 */ /* 0x0003e2000c101106 */
[C---:B------:R-:W-:Y:S01]  /*248c0*/  VIADD R14, R0.reuse, UR4 ;  /* 0x00000004000e7c36 */ /* 0x040fe20008000000 */
[----:B-1----:R-:W-:Y:S01]  /*248d0*/  IADD3 R28, P4, PT, R0, R2, RZ ;  /* 0x00000002001c7210 */ /* 0x002fe20007f9e0ff */
[----:B------:R-:W-:-:S03]  /*248e0*/  VIADD R12, R23, 0x13 ;  /* 0x00000013170c7836 */ /* 0x000fc60000000000 */
[-C--:B------:R-:W-:Y:S02]  /*248f0*/  LEA.HI.X.SX32 R29, R0, R3.reuse, 0x1, P4 ;  /* 0x00000003001d7211 */ /* 0x080fe400020f0eff */
[----:B------:R-:W-:Y:S02]  /*24900*/  PRMT R0, R4, 0x7772, RZ ;  /* 0x0000777204007816 */ /* 0x000fe400000000ff */
[----:B0-----:R-:W-:Y:S01]  /*24910*/  ISETP.LT.AND P6, PT, R12, UR11, !P0 ;  /* 0x0000000b0c007c0c */ /* 0x001fe2000c7c1270 */
[----:B------:R-:W0:Y:S01]  /*24920*/  LDCU UR11, c[0x0][0x39c] ;  /* 0x00007380ff0b77ac */ /* 0x000e220008000800 */
[C---:B------:R-:W-:Y:S01]  /*24930*/  IADD3 R12, P4, PT, R14.reuse, R2, RZ ;  /* 0x000000020e0c7210 */ /* 0x040fe20007f9e0ff */
[----:B------:R1:W-:Y:S03]  /*24940*/  @P2 STG.E.U8 desc[UR6][R28.64], R0 ;  /* 0x000000001c002986 */ /* 0x0003e6000c101106 */
[----:B------:R-:W-:Y:S01]  /*24950*/  LEA.HI.X.SX32 R13, R14, R3, 0x1, P4 ;  /* 0x000000030e0d7211 */ /* 0x000fe200020f0eff */
[----:B-1----:R-:W-:-:S02]  /*24960*/  VIADD R28, R23, 0x14 ;  /* 0x00000014171c7836 */ /* 0x002fc40000000000 */
[----:B------:R-:W-:Y:S01]  /*24970*/  VIADD R0, R14, UR4 ;  /* 0x000000040e007c36 */ /* 0x000fe20008000000 */
[----:B------:R-:W-:Y:S01]  /*24980*/  PRMT R29, R4, 0x7773, RZ ;  /* 0x00007773041d7816 */ /* 0x000fe200000000ff */
[C---:B------:R-:W-:Y:S01]  /*24990*/  VIADD R4, R23.reuse, 0x15 ;  /* 0x0000001517047836 */ /* 0x040fe20000000000 */
[----:B------:R-:W-:Y:S01]  /*249a0*/  ISETP.LT.AND P2, PT, R28, UR5, !P0 ;  /* 0x000000051c007c0c */ /* 0x000fe2000c741270 */
[----:B------:R-:W1:Y:S01]  /*249b0*/  LDCU UR5, c[0x0][0x39c] ;  /* 0x00007380ff0577ac */ /* 0x000e620008000800 */
[----:B------:R-:W-:Y:S01]  /*249c0*/  IADD3 R28, P4, PT, R0, R2, RZ ;  /* 0x00000002001c7210 */ /* 0x000fe20007f9e0ff */
[----:B------:R0:W-:Y:S01]  /*249d0*/  @P5 STG.E.U8 desc[UR6][R12.64], R29 ;  /* 0x0000001d0c005986 */ /* 0x0001e2000c101106 */
[----:B--2---:R-:W-:Y:S01]  /*249e0*/  ISETP.LT.AND P5, PT, R4, UR12, !P0 ;  /* 0x0000000c04007c0c */ /* 0x004fe2000c7a1270 */
[C---:B------:R-:W-:Y:S01]  /*249f0*/  VIADD R4, R23.reuse, 0x16 ;  /* 0x0000001617047836 */ /* 0x040fe20000000000 */
[----:B------:R-:W-:Y:S01]  /*24a00*/  PRMT R15, R6, 0x7772, RZ ;  /* 0x00007772060f7816 */ /* 0x000fe200000000ff */
[----:B------:R-:W-:Y:S01]  /*24a10*/  VIADD R14, R23, 0x17 ;  /* 0x00000017170e7836 */ /* 0x000fe20000000000 */
[----:B------:R-:W2:Y:S01]  /*24a20*/  LDCU UR12, c[0x0][0x39c] ;  /* 0x00007380ff0c77ac */ /* 0x000ea20008000800 */
[C---:B0-----:R-:W-:Y:S01]  /*24a30*/  LEA.HI.X.SX32 R29, R0.reuse, R3, 0x1, P4 ;  /* 0x00000003001d7211 */ /* 0x041fe200020f0eff */
[----:B------:R-:W-:Y:S01]  /*24a40*/  VIADD R0, R0, UR4 ;  /* 0x0000000400007c36 */ /* 0x000fe20008000000 */
[----:B------:R-:W-:-:S02]  /*24a50*/  PRMT R12, R5, 0x7772, RZ ;  /* 0x00007772050c7816 */ /* 0x000fc400000000ff */
[----:B------:R-:W-:Y:S01]  /*24a60*/  ISETP.LT.AND P4, PT, R4, UR11, !P0 ;  /* 0x0000000b04007c0c */ /* 0x000fe2000c781270 */
[C---:B------:R-:W-:Y:S01]  /*24a70*/  VIADD R4, R0.reuse, UR4 ;  /* 0x0000000400047c36 */ /* 0x040fe20008000000 */
[----:B------:R-:W-:Y:S01]  /*24a80*/  PRMT R5, R5, 0x7773, RZ ;  /* 0x0000777305057816 */ /* 0x000fe200000000ff */
[----:B------:R0:W-:Y:S01]  /*24a90*/  @P3 STG.E.U8 desc[UR6][R28.64], R12 ;  /* 0x0000000c1c003986 */ /* 0x0001e2000c101106 */
[----:B------:R-:W1:Y:S01]  /*24aa0*/  LDCU UR11, c[0x0][0x39c] ;  /* 0x00007380ff0b77ac */ /* 0x000e620008000800 */
[----:B0-----:R-:W-:-:S04]  /*24ab0*/  IADD3 R28, P3, PT, R0, R2, RZ ;  /* 0x00000002001c7210 */ /* 0x001fc80007f7e0ff */
[----:B------:R-:W-:Y:S02]  /*24ac0*/  LEA.HI.X.SX32 R29, R0, R3, 0x1, P3 ;  /* 0x00000003001d7211 */ /* 0x000fe400018f0eff */
[----:B------:R-:W-:-:S04]  /*24ad0*/  IADD3 R12, P3, PT, R4, R2, RZ ;  /* 0x00000002040c7210 */ /* 0x000fc80007f7e0ff */
[----:B------:R-:W-:Y:S01]  /*24ae0*/  LEA.HI.X.SX32 R13, R4, R3, 0x1, P3 ;  /* 0x00000003040d7211 */ /* 0x000fe200018f0eff */
[----:B------:R-:W-:Y:S01]  /*24af0*/  @P6 STG.E.U8 desc[UR6][R28.64], R5 ;  /* 0x000000051c006986 */ /* 0x000fe2000c101106 */
[----:B-1----:R-:W-:Y:S01]  /*24b00*/  ISETP.LT.AND P3, PT, R14, UR5, !P0 ;  /* 0x000000050e007c0c */ /* 0x002fe2000c761270 */
[----:B------:R-:W-:Y:S01]  /*24b10*/  VIADD R0, R4, UR4 ;  /* 0x0000000404007c36 */ /* 0x000fe20008000000 */
[----:B------:R-:W0:Y:S01]  /*24b20*/  LDCU UR5, c[0x0][0x39c] ;  /* 0x00007380ff0577ac */ /* 0x000e220008000800 */
[----:B------:R-:W3:Y:S04]  /*24b30*/  LDL.LU R14, [R1+0xb90] ;  /* 0x000b9000010e7983 */ /* 0x000ee80000300800 */
[----:B------:R1:W-:Y:S04]  /*24b40*/  @P2 STG.E.U8 desc[UR6][R12.64], R15 ;  /* 0x0000000f0c002986 */ /* 0x0003e8000c101106 */
[----:B-1----:R-:W3:Y:S01]  /*24b50*/  LDL.LU.64 R12, [R1+0xb88] ;  /* 0x000b8800010c7983 */ /* 0x002ee20000300a00 */
[----:B------:R-:W-:-:S02]  /*24b60*/  IADD3 R4, P6, PT, R0, R2, RZ ;  /* 0x0000000200047210 */ /* 0x000fc40007fde0ff */
[----:B------:R-:W-:Y:S01]  /*24b70*/  PRMT R28, R6, 0x7773, RZ ;  /* 0x00007773061c7816 */ /* 0x000fe200000000ff */
[C---:B------:R-:W-:Y:S01]  /*24b80*/  VIADD R6, R0.reuse, UR4 ;  /* 0x0000000400067c36 */ /* 0x040fe20008000000 */
[----:B------:R-:W-:Y:S01]  /*24b90*/  LEA.HI.X.SX32 R5, R0, R3, 0x1, P6 ;  /* 0x0000000300057211 */ /* 0x000fe200030f0eff */
[----:B------:R-:W-:-:S04]  /*24ba0*/  VIADD R29, R23, 0x18 ;  /* 0x00000018171d7836 */ /* 0x000fc80000000000 */
[----:B------:R1:W-:Y:S01]  /*24bb0*/  @P5 STG.E.U8 desc[UR6][R4.64], R28 ;  /* 0x0000001c04005986 */ /* 0x0003e2000c101106 */
[----:B------:R-:W-:Y:S02]  /*24bc0*/  ISETP.LT.AND P2, PT, R29, UR11, !P0 ;  /* 0x0000000b1d007c0c */ /* 0x000fe4000c741270 */
[----:B------:R-:W-:Y:S01]  /*24bd0*/  PRMT R15, R7, 0x7772, RZ ;  /* 0x00007772070f7816 */ /* 0x000fe200000000ff */
[----:B------:R-:W-:Y:S01]  /*24be0*/  VIADD R0, R23, 0x19 ;  /* 0x0000001917007836 */ /* 0x000fe20000000000 */
[----:B------:R-:W0:Y:S01]  /*24bf0*/  LDCU UR11, c[0x0][0x39c] ;  /* 0x00007380ff0b77ac */ /* 0x000e220008000800 */
[----:B-1----:R-:W-:-:S04]  /*24c00*/  IADD3 R28, P6, PT, R6, R2, RZ ;  /* 0x00000002061c7210 */ /* 0x002fc80007fde0ff */
[----:B------:R-:W-:-:S05]  /*24c10*/  LEA.HI.X.SX32 R29, R6, R3, 0x1, P6 ;  /* 0x00000003061d7211 */ /* 0x000fca00030f0eff */
[----:B------:R1:W-:Y:S04]  /*24c20*/  @P4 STG.E.U8 desc[UR6][R28.64], R15 ;  /* 0x0000000f1c004986 */ /* 0x0003e8000c101106 */
[----:B-1----:R-:W4:Y:S01]  /*24c30*/  LDL.LU R15, [R1+0xb80] ;  /* 0x000b8000010f7983 */ /* 0x002f220000300800 */
[----:B--2---:R-:W-:Y:S01]  /*24c40*/  ISETP.LT.AND P5, PT, R0, UR12, !P0 ;  /* 0x0000000c00007c0c */ /* 0x004fe2000c7a1270 */
[----:B------:R-:W-:Y:S01]  /*24c50*/  VIADD R0, R6, UR4 ;  /* 0x0000000406007c36 */ /* 0x000fe20008000000 */
[----:B------:R-:W-:Y:S01]  /*24c60*/  PRMT R7, R7, 0x7773, RZ ;  /* 0x0000777307077816 */ /* 0x000fe200000000ff */
[----:B------:R-:W-:Y:S01]  /*24c70*/  VIADD R6, R23, 0x1a ;  /* 0x0000001a17067836 */ /* 0x000fe20000000000 */
[----:B------:R-:W1:Y:S02]  /*24c80*/  LDCU UR12, c[0x0][0x39c] ;  /* 0x00007380ff0c77ac */ /* 0x000e640008000800 */
[----:B------:R-:W-:-:S04]  /*24c90*/  IADD3 R4, P6, PT, R0, R2, RZ ;  /* 0x0000000200047210 */ /* 0x000fc80007fde0ff */
[C---:B------:R-:W-:Y:S01]  /*24ca0*/  LEA.HI.X.SX32 R5, R0.reuse, R3, 0x1, P6 ;  /* 0x0000000300057211 */ /* 0x040fe200030f0eff */
[----:B------:R-:W-:Y:S01]  /*24cb0*/  VIADD R0, R0, UR4 ;  /* 0x0000000400007c36 */ /* 0x000fe20008000000 */
[----:B0-----:R-:W-:Y:S01]  /*24cc0*/  ISETP.LT.AND P4, PT, R6, UR5, !P0 ;  /* 0x0000000506007c0c */ /* 0x001fe2000c781270 */
[----:B------:R-:W0:Y:S02]  /*24cd0*/  LDCU UR5, c[0x0][0x39c] ;  /* 0x00007380ff0577ac */ /* 0x000e240008000800 */
[----:B------:R2:W-:Y:S01]  /*24ce0*/  @P3 STG.E.U8 desc[UR6][R4.64], R7 ;  /* 0x0000000704003986 */ /* 0x0005e2000c101106 */
[----:B------:R-:W-:Y:S01]  /*24cf0*/  IADD3 R6, P3, PT, R0, R2, RZ ;  /* 0x0000000200067210 */ /* 0x000fe20007f7e0ff */
[----:B--2---:R-:W-:-:S03]  /*24d00*/  VIADD R4, R23, 0x1b ;  /* 0x0000001b17047836 */ /* 0x004fc60000000000 */
[CC--:B------:R-:W-:Y:S01]  /*24d10*/  LEA.HI.X.SX32 R7, R0.reuse, R3.reuse, 0x1, P3 ;  /* 0x0000000300077211 */ /* 0x0c0fe200018f0eff */
[----:B------:R-:W-:Y:S01]  /*24d20*/  VIADD R5, R0, UR4 ;  /* 0x0000000400057c36 */ /* 0x000fe20008000000 */
[----:B------:R-:W-:Y:S02]  /*24d30*/  PRMT R0, R8, 0x7772, RZ ;  /* 0x0000777208007816 */ /* 0x000fe400000000ff */
[----:B------:R-:W-:Y:S01]  /*24d40*/  ISETP.LT.AND P6, PT, R4, UR11, !P0 ;  /* 0x0000000b04007c0c */ /* 0x000fe2000c7c1270 */
[----:B------:R-:W2:Y:S01]  /*24d50*/  LDCU UR11, c[0x0][0x39c] ;  /* 0x00007380ff0b77ac */ /* 0x000ea20008000800 */
[-C--:B------:R-:W-:Y:S01]  /*24d60*/  IADD3 R4, P3, PT, R5, R2.reuse, RZ ;  /* 0x0000000205047210 */ /* 0x080fe20007f7e0ff */
[----:B------:R0:W-:Y:S01]  /*24d70*/  @P2 STG.E.U8 desc[UR6][R6.64], R0 ;  /* 0x0000000006002986 */ /* 0x0001e2000c101106 */
[----:B------:R-:W-:Y:S01]  /*24d80*/  PRMT R8, R8, 0x7773, RZ ;  /* 0x0000777308087816 */ /* 0x000fe200000000ff */
[----:B0-----:R-:W-:Y:S02]  /*24d90*/  VIADD R6, R23, 0x1c ;  /* 0x0000001c17067836 */ /* 0x001fe40000000000 */
[C---:B------:R-:W-:Y:S01]  /*24da0*/  VIADD R0, R5.reuse, UR4 ;  /* 0x0000000405007c36 */ /* 0x040fe20008000000 */
[----:B------:R-:W-:Y:S01]  /*24db0*/  LEA.HI.X.SX32 R5, R5, R3, 0x1, P3 ;  /* 0x0000000305057211 */ /* 0x000fe200018f0eff */
[----:B------:R-:W-:Y:S01]  /*24dc0*/  VIADD R7, R23, 0x1d ;  /* 0x0000001d17077836 */ /* 0x000fe20000000000 */
[----:B------:R-:W-:Y:S01]  /*24dd0*/  ISETP.LT.AND P2, PT, R6, UR5, !P0 ;  /* 0x0000000506007c0c */ /* 0x000fe2000c741270 */
[----:B------:R-:W0:Y:S01]  /*24de0*/  LDCU UR5, c[0x0][0x39c] ;  /* 0x00007380ff0577ac */ /* 0x000e220008000800 */
[----:B------:R-:W-:Y:S01]  /*24df0*/  IADD3 R6, P3, PT, R0, R2, RZ ;  /* 0x0000000200067210 */ /* 0x000fe20007f7e0ff */
[----:B------:R2:W-:Y:S01]  /*24e00*/  @P5 STG.E.U8 desc[UR6][R4.64], R8 ;  /* 0x0000000804005986 */ /* 0x0005e2000c101106 */
[----:B-1----:R-:W-:-:S02]  /*24e10*/  ISETP.LT.AND P5, PT, R7, UR12, !P0 ;  /* 0x0000000c07007c0c */ /* 0x002fc4000c7a1270 */
[----:B------:R-:W-:Y:S01]  /*24e20*/  PRMT R29, R9, 0x7772, RZ ;  /* 0x00007772091d7816 */ /* 0x000fe200000000ff */
[C---:B------:R-:W-:Y:S01]  /*24e30*/  VIADD R28, R23.reuse, 0x1e ;  /* 0x0000001e171c7836 */ /* 0x040fe20000000000 */
[C---:B------:R-:W-:Y:S01]  /*24e40*/  LEA.HI.X.SX32 R7, R0.reuse, R3, 0x1, P3 ;  /* 0x0000000300077211 */ /* 0x040fe200018f0eff */
[----:B------:R-:W-:Y:S01]  /*24e50*/  VIADD R0, R0, UR4 ;  /* 0x0000000400007c36 */ /* 0x000fe20008000000 */
[----:B------:R-:W1:Y:S03]  /*24e60*/  LDCU UR12, c[0x0][0x39c] ;  /* 0x00007380ff0c77ac */ /* 0x000e660008000800 */
[----:B------:R0:W-:Y:S01]  /*24e70*/  @P4 STG.E.U8 desc[UR6][R6.64], R29 ;  /* 0x0000001d06004986 */ /* 0x0001e2000c101106 */
[----:B--2---:R-:W-:Y:S01]  /*24e80*/  VIADD R5, R0, UR4 ;  /* 0x0000000400057c36 */ /* 0x004fe20008000000 */
[----:B------:R-:W-:Y:S01]  /*24e90*/  ISETP.LT.AND P3, PT, R28, UR11, !P0 ;  /* 0x0000000b1c007c0c */ /* 0x000fe2000c761270 */
[----:B------:R-:W2:Y:S01]  /*24ea0*/  LDCU UR11, c[0x0][0x39c] ;  /* 0x00007380ff0b77ac */ /* 0x000ea20008000800 */
[----:B------:R-:W-:Y:S01]  /*24eb0*/  VIADD R28, R23, 0x1f ;  /* 0x0000001f171c7836 */ /* 0x000fe20000000000 */
[----:B0-----:R-:W-:-:S04]  /*24ec0*/  IADD3 R6, P4, PT, R0, R2, RZ ;  /* 0x0000000200067210 */ /* 0x001fc80007f9e0ff */
[-C--:B------:R-:W-:Y:S02]  /*24ed0*/  LEA.HI.X.SX32 R7, R0, R3.reuse, 0x1, P4 ;  /* 0x0000000300077211 */ /* 0x080fe400020f0eff */
[C---:B------:R-:W-:Y:S01]  /*24ee0*/  IADD3 R4, P4, PT, R5.reuse, R2, RZ ;  /* 0x0000000205047210 */ /* 0x040fe20007f9e0ff */
[----:B------:R-:W-:Y:S01]  /*24ef0*/  VIADD R8, R5, UR4 ;  /* 0x0000000405087c36 */ /* 0x000fe20008000000 */
[----:B------:R-:W-:Y:S02]  /*24f00*/  PRMT R9, R9, 0x7773, RZ ;  /* 0x0000777309097816 */ /* 0x000fe400000000ff */
[----:B------:R-:W-:Y:S02]  /*24f10*/  LEA.HI.X.SX32 R5, R5, R3, 0x1, P4 ;  /* 0x0000000305057211 */ /* 0x000fe400020f0eff */
[----:B------:R-:W-:Y:S01]  /*24f20*/  ISETP.LT.AND P4, PT, R28, UR5, !P0 ;  /* 0x000000051c007c0c */ /* 0x000fe2000c781270 */
[----:B------:R-:W0:Y:S01]  /*24f30*/  LDCU UR5, c[0x0][0x39c] ;  /* 0x00007380ff0577ac */ /* 0x000e220008000800 */
[----:B------:R1:W-:Y:S01]  /*24f40*/  @P6 STG.E.U8 desc[UR6][R6.64], R9 ;  /* 0x0000000906006986 */ /* 0x0003e2000c101106 */
[----:B------:R-:W-:Y:S01]  /*24f50*/  PRMT R0, R10, 0x7772, RZ ;  /* 0x000077720a007816 */ /* 0x000fe200000000ff */
[----:B------:R-:W-:-:S04]  /*24f60*/  VIADD R28, R23, 0x20 ;  /* 0x00000020171c7836 */ /* 0x000fc80000000000 */
[----:B------:R0:W-:Y:S01]  /*24f70*/  @P2 STG.E.U8 desc[UR6][R4.64], R0 ;  /* 0x0000000004002986 */ /* 0x0001e2000c101106 */
[----:B-1----:R-:W-:Y:S02]  /*24f80*/  IADD3 R6, P6, PT, R8, R2, RZ ;  /* 0x0000000208067210 */ /* 0x002fe40007fde0ff */
[----:B------:R-:W-:Y:S01]  /*24f90*/  PRMT R9, R10, 0x7773, RZ ;  /* 0x000077730a097816 */ /* 0x000fe200000000ff */
[C---:B------:R-:W-:Y:S01]  /*24fa0*/  VIADD R10, R8.reuse, UR4 ;  /* 0x00000004080a7c36 */ /* 0x040fe20008000000 */
[----:B------:R-:W-:Y:S01]  /*24fb0*/  LEA.HI.X.SX32 R7, R8, R3, 0x1, P6 ;  /* 0x0000000308077211 */ /* 0x000fe200030f0eff */
[----:B------:R-:W-:-:S03]  /*24fc0*/  VIADD R8, R23, 0x21 ;  /* 0x0000002117087836 */ /* 0x000fc60000000000 */
[CC--:B0-----:R-:W-:Y:S01]  /*24fd0*/  IADD3 R4, P6, PT, R10.reuse, R2.reuse, RZ ;  /* 0x000000020a047210 */ /* 0x0c1fe20007fde0ff */
[----:B------:R0:W-:Y:S01]  /*24fe0*/  @P5 STG.E.U8 desc[UR6][R6.64], R9 ;  /* 0x0000000906005986 */ /* 0x0001e2000c101106 */
[----:B------:R-:W-:Y:S01]  /*24ff0*/  VIADD R0, R10, UR4 ;  /* 0x000000040a007c36 */ /* 0x000fe20008000000 */
[----:B--2---:R-:W-:Y:S01]  /*25000*/  ISETP.LT.AND P2, PT, R28, UR11, !P0 ;  /* 0x0000000b1c007c0c */ /* 0x004fe2000c741270 */
[----:B------:R-:W1:Y:S01]  /*25010*/  LDCU UR11, c[0x0][0x39c] ;  /* 0x00007380ff0b77ac */ /* 0x000e620008000800 */
[----:B------:R-:W-:Y:S01]  /*25020*/  ISETP.LT.AND P5, PT, R8, UR12, !P0 ;  /* 0x0000000c08007c0c */ /* 0x000fe2000c7a1270 */
[----:B------:R-:W-:Y:S01]  /*25030*/  VIADD R8, R23, 0x22 ;  /* 0x0000002217087836 */ /* 0x000fe20000000000 */
[----:B------:R-:W-:Y:S01]  /*25040*/  LEA.HI.X.SX32 R5, R10, R3, 0x1, P6 ;  /* 0x000000030a057211 */ /* 0x000fe200030f0eff */
[----:B------:R-:W2:Y:S01]  /*25050*/  LDCU UR12, c[0x0][0x39c] ;  /* 0x00007380ff0c77ac */ /* 0x000ea20008000800 */
[----:B------:R-:W-:Y:S02]  /*25060*/  PRMT R29, R11, 0x7772, RZ ;  /* 0x000077720b1d7816 */ /* 0x000fe400000000ff */
[----:B0-----:R-:W-:-:S03]  /*25070*/  IADD3 R6, P6, PT, R0, R2, RZ ;  /* 0x0000000200067210 */ /* 0x001fc60007fde0ff */
[----:B------:R0:W-:Y:S01]  /*25080*/  @P3 STG.E.U8 desc[UR6][R4.64], R29 ;  /* 0x0000001d04003986 */ /* 0x0001e2000c101106 */
[----:B------:R-:W-:Y:S01]  /*25090*/  ISETP.LT.AND P3, PT, R8, UR5, !P0 ;  /* 0x0000000508007c0c */ /* 0x000fe2000c761270 */
[----:B------:R-:W2:Y:S01]  /*250a0*/  LDCU UR5, c[0x0][0x39c] ;  /* 0x00007380ff0577ac */ /* 0x000ea20008000800 */
[----:B------:R-:W-:Y:S01]  /*250b0*/  PRMT R11, R11, 0x7773, RZ ;  /* 0x000077730b0b7816 */ /* 0x000fe200000000ff */
[C---:B------:R-:W-:Y:S01]  /*250c0*/  VIADD R9, R0.reuse, UR4 ;  /* 0x0000000400097c36 */ /* 0x040fe20008000000 */
[----:B------:R-:W-:Y:S01]  /*250d0*/  LEA.HI.X.SX32 R7, R0, R3, 0x1, P6 ;  /* 0x0000000300077211 */ /* 0x000fe200030f0eff */
[----:B------:R-:W-:Y:S02]  /*250e0*/  VIADD R0, R23, 0x23 ;  /* 0x0000002317007836 */ /* 0x000fe40000000000 */
[C---:B------:R-:W-:Y:S02]  /*250f0*/  VIADD R10, R9.reuse, UR4 ;  /* 0x00000004090a7c36 */ /* 0x040fe40008000000 */
[----:B------:R2:W-:Y:S01]  /*25100*/  @P4 STG.E.U8 desc[UR6][R6.64], R11 ;  /* 0x0000000b06004986 */ /* 0x0005e2000c101106 */
[----:B------:R-:W-:-:S02]  /*25110*/  IADD3 R8, P4, PT, R9, R2, RZ ;  /* 0x0000000209087210 */ /* 0x000fc40007f9e0ff */
[----:B-1----:R-:W-:Y:S01]  /*25120*/  ISETP.LT.AND P6, PT, R0, UR11, !P0 ;  /* 0x0000000b00007c0c */ /* 0x002fe2000c7c1270 */
[----:B------:R-:W1:Y:S01]  /*25130*/  LDCU UR11, c[0x0][0x39c] ;  /* 0x00007380ff0b77ac */ /* 0x000e620008000800 */
[-C--:B------:R-:W-:Y:S02]  /*25140*/  LEA.HI.X.SX32 R9, R9, R3.reuse, 0x1, P4 ;  /* 0x0000000309097211 */ /* 0x080fe400020f0eff */
[C---:B0-----:R-:W-:Y:S01]  /*25150*/  IADD3 R4, P4, PT, R10.reuse, R2, RZ ;  /* 0x000000020a047210 */ /* 0x041fe20007f9e0ff */
[C---:B------:R-:W-:Y:S02]  /*25160*/  VIADD R0, R10.reuse, UR4 ;  /* 0x000000040a007c36 */ /* 0x040fe40008000000 */
[C---:B--2---:R-:W-:Y:S01]  /*25170*/  VIADD R6, R23.reuse, 0x24 ;  /* 0x0000002417067836 */ /* 0x044fe20000000000 */
[----:B------:R-:W-:Y:S01]  /*25180*/  LEA.HI.X.SX32 R5, R10, R3, 0x1, P4 ;  /* 0x000000030a057211 */ /* 0x000fe200020f0eff */
[C---:B------:R-:W-:Y:S02]  /*25190*/  VIADD R7, R23.reuse, 0x25 ;  /* 0x0000002517077836 */ /* 0x040fe40000000000 */
[----:B------:R-:W-:Y:S01]  /*251a0*/  VIADD R10, R23, 0x26 ;  /* 0x00000026170a7836 */ /* 0x000fe20000000000 */
[----:B---3--:R-:W-:-:S02]  /*251b0*/  PRMT R28, R12, 0x7770, RZ ;  /* 0x000077700c1c7816 */ /* 0x008fc400000000ff */
[----:B------:R-:W-:-:S03]  /*251c0*/  PRMT R11, R12, 0x7771, RZ ;  /* 0x000077710c0b7816 */ /* 0x000fc600000000ff */
[----:B------:R0:W-:Y:S01]  /*251d0*/  @P2 STG.E.U8 desc[UR6][R8.64], R28 ;  /* 0x0000001c08002986 */ /* 0x0001e2000c101106 */
[----:B------:R-:W-:Y:S01]  /*251e0*/  ISETP.LT.AND P2, PT, R6, UR5, !P0 ;  /* 0x0000000506007c0c */ /* 0x000fe2000c741270 */
[----:B------:R-:W2:Y:S01]  /*251f0*/  LDCU UR5, c[0x0][0x39c] ;  /* 0x00007380ff0577ac */ /* 0x000ea20008000800 */
[C---:B------:R-:W-:Y:S01]  /*25200*/  IADD3 R6, P4, PT, R0.reuse, R2, RZ ;  /* 0x0000000200067210 */ /* 0x040fe20007f9e0ff */
[----:B------:R3:W-:Y:S01]  /*25210*/  @P5 STG.E.U8 desc[UR6][R4.64], R11 ;  /* 0x0000000b04005986 */ /* 0x0007e2000c101106 */
[----:B------:R-:W-:Y:S01]  /*25220*/  ISETP.LT.AND P5, PT, R7, UR12, !P0 ;  /* 0x0000000c07007c0c */ /* 0x000fe2000c7a1270 */
[----:B------:R-:W2:Y:S01]  /*25230*/  LDCU UR12, c[0x0][0x39c] ;  /* 0x00007380ff0c77ac */ /* 0x000ea20008000800 */
[C---:B------:R-:W-:Y:S02]  /*25240*/  LEA.HI.X.SX32 R7, R0.reuse, R3, 0x1, P4 ;  /* 0x0000000300077211 */ /* 0x040fe400020f0eff */
[----:B------:R-:W-:Y:S01]  /*25250*/  PRMT R29, R13, 0x7770, RZ ;  /* 0x000077700d1d7816 */ /* 0x000fe200000000ff */
[----:B0-----:R-:W-:-:S04]  /*25260*/  VIADD R9, R0, UR4 ;  /* 0x0000000400097c36 */ /* 0x001fc80008000000 */
[----:B------:R0:W-:Y:S01]  /*25270*/  @P3 STG.E.U8 desc[UR6][R6.64], R29 ;  /* 0x0000001d06003986 */ /* 0x0001e2000c101106 */
[C---:B------:R-:W-:Y:S01]  /*25280*/  VIADD R28, R9.reuse, UR4 ;  /* 0x00000004091c7c36 */ /* 0x040fe20008000000 */
[CC--:B------:R-:W-:Y:S02]  /*25290*/  IADD3 R8, P3, PT, R9.reuse, R2.reuse, RZ ;  /* 0x0000000209087210 */ /* 0x0c0fe40007f7e0ff */
[----:B-1----:R-:W-:Y:S01]  /*252a0*/  ISETP.LT.AND P4, PT, R10, UR11, !P0 ;  /* 0x0000000b0a007c0c */ /* 0x002fe2000c781270 */
[----:B------:R-:W1:Y:S01]  /*252b0*/  LDCU UR11, c[0x0][0x39c] ;  /* 0x00007380ff0b77ac */ /* 0x000e620008000800 */
[----:B------:R-:W-:Y:S02]  /*252c0*/  LEA.HI.X.SX32 R9, R9, R3, 0x1, P3 ;  /* 0x0000000309097211 */ /* 0x000fe400018f0eff */
[----:B------:R-:W-:Y:S01]  /*252d0*/  IADD3 R10, P3, PT, R28, R2, RZ ;  /* 0x000000021c0a7210 */ /* 0x000fe20007f7e0ff */
[----:B------:R-:W-:Y:S01]  /*252e0*/  VIADD R0, R23, 0x27 ;  /* 0x0000002717007836 */ /* 0x000fe20000000000 */
[----:B---3--:R-:W-:-:S02]  /*252f0*/  PRMT R5, R13, 0x7771, RZ ;  /* 0x000077710d057816 */ /* 0x008fc400000000ff */
[----:B0-----:R-:W-:Y:S02]  /*25300*/  PRMT R29, R14, 0x7770, RZ ;  /* 0x000077700e1d7816 */ /* 0x001fe400000000ff */
[C---:B------:R-:W-:Y:S01]  /*25310*/  LEA.HI.X.SX32 R11, R28.reuse, R3, 0x1, P3 ;  /* 0x000000031c0b7211 */ /* 0x040fe200018f0eff */
[----:B------:R-:W-:Y:S01]  /*25320*/  VIADD R28, R28, UR4 ;  /* 0x000000041c1c7c36 */ /* 0x000fe20008000000 */
[----:B------:R0:W-:Y:S01]  /*25330*/  @P6 STG.E.U8 desc[UR6][R8.64], R5 ;  /* 0x0000000508006986 */ /* 0x0001e2000c101106 */
[----:B--2---:R-:W-:Y:S01]  /*25340*/  ISETP.LT.AND P3, PT, R0, UR5, !P0 ;  /* 0x0000000500007c0c */ /* 0x004fe2000c761270 */
[----:B------:R-:W2:Y:S02]  /*25350*/  LDCU UR5, c[0x0][0x39c] ;  /* 0x00007380ff0577ac */ /* 0x000ea40008000800 */
[----:B------:R3:W-:Y:S01]  /*25360*/  @P2 STG.E.U8 desc[UR6][R10.64], R29 ;  /* 0x0000001d0a002986 */ /* 0x0007e2000c101106 */
[----:B------:R-:W-:Y:S01]  /*25370*/  IADD3 R6, P2, PT, R28, R2, RZ ;  /* 0x000000021c067210 */ /* 0x000fe20007f5e0ff */
[----:B------:R-:W-:-:S02]  /*25380*/  VIADD R4, R23, 0x28 ;  /* 0x0000002817047836 */ /* 0x000fc40000000000 */
[C---:B------:R-:W-:Y:S01]  /*25390*/  VIADD R0, R28.reuse, UR4 ;  /* 0x000000041c007c36 */ /* 0x040fe20008000000 */
[-C--:B------:R-:W-:Y:S02]  /*253a0*/  LEA.HI.X.SX32 R7, R28, R3.reuse, 0x1, P2 ;  /* 0x000000031c077211 */ /* 0x080fe400010f0eff */
[----:B0-----:R-:W-:Y:S01]  /*253b0*/  PRMT R9, R14, 0x7771, RZ ;  /* 0x000077710e097816 */ /* 0x001fe200000000ff */
[----:B------:R-:W-:Y:S01]  /*253c0*/  VIADD R5, R23, 0x29 ;  /* 0x0000002917057836 */ /* 0x000fe20000000000 */
[----:B-1----:R-:W-:Y:S01]  /*253d0*/  ISETP.LT.AND P2, PT, R4, UR11, !P0 ;  /* 0x0000000b04007c0c */ /* 0x002fe2000c741270 */
[C---:B------:R-:W-:Y:S01]  /*253e0*/  VIADD R8, R0.reuse, UR4 ;  /* 0x0000000400087c36 */ /* 0x040fe20008000000 */
[CC--:B------:R-:W-:Y:S01]  /*253f0*/  IADD3 R4, P6, PT, R0.reuse, R2.reuse, RZ ;  /* 0x0000000200047210 */ /* 0x0c0fe20007fde0ff */
[----:B------:R0:W-:Y:S01]  /*25400*/  @P5 STG.E.U8 desc[UR6][R6.64], R9 ;  /* 0x0000000906005986 */ /* 0x0001e2000c101106 */
[----:B------:R-:W-:Y:S01]  /*25410*/  ISETP.LT.AND P5, PT, R5, UR12, !P0 ;  /* 0x0000000c05007c0c */ /* 0x000fe2000c7a1270 */
[----:B------:R-:W1:Y:S01]  /*25420*/  LDCU UR11, c[0x0][0x39c] ;  /* 0x00007380ff0b77ac */ /* 0x000e620008000800 */
[----:B------:R-:W-:Y:S01]  /*25430*/  LEA.HI.X.SX32 R5, R0, R3, 0x1, P6 ;  /* 0x0000000300057211 */ /* 0x000fe200030f0eff */
[----:B------:R-:W-:Y:S01]  /*25440*/  VIADD R0, R23, 0x2a ;  /* 0x0000002a17007836 */ /* 0x000fe20000000000 */
[----:B----4-:R-:W-:Y:S01]  /*25450*/  PRMT R28, R15, 0x7770, RZ ;  /* 0x000077700f1c7816 */ /* 0x010fe200000000ff */
[----:B------:R-:W4:Y:S01]  /*25460*/  LDCU UR12, c[0x0][0x39c] ;  /* 0x00007380ff0c77ac */ /* 0x000f220008000800 */
[----:B---3--:R-:W-:-:S03]  /*25470*/  IADD3 R10, P6, PT, R8, R2, RZ ;  /* 0x00000002080a7210 */ /* 0x008fc60007fde0ff */
[----:B------:R3:W-:Y:S01]  /*25480*/  @P4 STG.E.U8 desc[UR6][R4.64], R28 ;  /* 0x0000001c04004986 */ /* 0x0007e2000c101106 */
[----:B--2---:R-:W-:Y:S01]  /*25490*/  ISETP.LT.AND P4, PT, R0, UR5, !P0 ;  /* 0x0000000500007c0c */ /* 0x004fe2000c781270 */
[----:B------:R-:W2:Y:S01]  /*254a0*/  LDCU UR5, c[0x0][0x39c] ;  /* 0x00007380ff0577ac */ /* 0x000ea20008000800 */
[C---:B------:R-:W-:Y:S01]  /*254b0*/  LEA.HI.X.SX32 R11, R8.reuse, R3, 0x1, P6 ;  /* 0x00000003080b7211 */ /* 0x040fe200030f0eff */
[----:B0-----:R-:W-:Y:S01]  /*254c0*/  VIADD R7, R8, UR4 ;  /* 0x0000000408077c36 */ /* 0x001fe20008000000 */
[----:B------:R-:W-:Y:S01]  /*254d0*/  PRMT R29, R15, 0x7771, RZ ;  /* 0x000077710f1d7816 */ /* 0x000fe200000000ff */
[----:B------:R-:W-:Y:S02]  /*254e0*/  VIADD R0, R23, 0x2b ;  /* 0x0000002b17007836 */ /* 0x000fe40000000000 */
[C---:B------:R-:W-:Y:S02]  /*254f0*/  VIADD R6, R7.reuse, UR4 ;  /* 0x0000000407067c36 */ /* 0x040fe40008000000 */
[----:B------:R0:W-:Y:S01]  /*25500*/  @P3 STG.E.U8 desc[UR6][R10.64], R29 ;  /* 0x0000001d0a003986 */ /* 0x0001e2000c101106 */
[----:B------:R-:W-:-:S02]  /*25510*/  IADD3 R8, P3, PT, R7, R2, RZ ;  /* 0x0000000207087210 */ /* 0x000fc40007f7e0ff */
[----:B---3--:R-:W-:Y:S02]  /*25520*/  PRMT R28, R16, 0x7770, RZ ;  /* 0x00007770101c7816 */ /* 0x008fe400000000ff */
[-C--:B------:R-:W-:Y:S01]  /*25530*/  LEA.HI.X.SX32 R9, R7, R3.reuse, 0x1, P3 ;  /* 0x0000000307097211 */ /* 0x080fe200018f0eff */
[----:B------:R-:W-:Y:S01]  /*25540*/  VIADD R7, R23, 0x2c ;  /* 0x0000002c17077836 */ /* 0x000fe20000000000 */
[----:B------:R-:W-:Y:S02]  /*25550*/  IADD3 R4, P3, PT, R6, R2, RZ ;  /* 0x0000000206047210 */ /* 0x000fe40007f7e0ff */
[----:B-1----:R-:W-:Y:S01]  /*25560*/  ISETP.LT.AND P6, PT, R0, UR11, !P0 ;  /* 0x0000000b00007c0c */ /* 0x002fe2000c7c1270 */
[C---:B------:R-:W-:Y:S01]  /*25570*/  VIADD R0, R6.reuse, UR4 ;  /* 0x0000000406007c36 */ /* 0x040fe20008000000 */
[----:B------:R-:W1:Y:S01]  /*25580*/  LDCU UR11, c[0x0][0x39c] ;  /* 0x00007380ff0b77ac */ /* 0x000e620008000800 */
[----:B------:R3:W-:Y:S01]  /*25590*/  @P2 STG.E.U8 desc[UR6][R8.64], R28 ;  /* 0x0000001c08002986 */ /* 0x0007e2000c101106 */
[----:B------:R-:W-:-:S02]  /*255a0*/  LEA.HI.X.SX32 R5, R6, R3, 0x1, P3 ;  /* 0x0000000306057211 */ /* 0x000fc400018f0eff */
[----:B0-----:R-:W-:Y:S02]  /*255b0*/  PRMT R11, R16, 0x7771, RZ ;  /* 0x00007771100b7816 */ /* 0x001fe400000000ff */
[----:B--2---:R-:W-:Y:S01]  /*255c0*/  ISETP.LT.AND P2, PT, R7, UR5, !P0 ;  /* 0x0000000507007c0c */ /* 0x004fe2000c741270 */
[----:B------:R-:W-:Y:S01]  /*255d0*/  VIADD R7, R23, 0x2d ;  /* 0x0000002d17077836 */ /* 0x000fe20000000000 */
[C---:B------:R-:W-:Y:S01]  /*255e0*/  IADD3 R6, P3, PT, R0.reuse, R2, RZ ;  /* 0x0000000200067210 */ /* 0x040fe20007f7e0ff */
[----:B------:R0:W-:Y:S01]  /*255f0*/  @P5 STG.E.U8 desc[UR6][R4.64], R11 ;  /* 0x0000000b04005986 */ /* 0x0001e2000c101106 */
[----:B------:R-:W-:Y:S01]  /*25600*/  PRMT R29, R17, 0x7770, RZ ;  /* 0x00007770111d7816 */ /* 0x000fe200000000ff */
[----:B------:R-:W-:Y:S01]  /*25610*/  VIADD R10, R23, 0x2e ;  /* 0x0000002e170a7836 */ /* 0x000fe20000000000 */
[----:B----4-:R-:W-:Y:S01]  /*25620*/  ISETP.LT.AND P5, PT, R7, UR12, !P0 ;  /* 0x0000000c07007c0c */ /* 0x010fe2000c7a1270 */
[C---:B---3--:R-:W-:Y:S01]  /*25630*/  VIADD R9, R0.reuse, UR4 ;  /* 0x0000000400097c36 */ /* 0x048fe20008000000 */
[----:B------:R-:W-:Y:S01]  /*25640*/  LEA.HI.X.SX32 R7, R0, R3, 0x1, P3 ;  /* 0x0000000300077211 */ /* 0x000fe200018f0eff */
[----:B------:R-:W2:Y:S02]  /*25650*/  LDCU UR5, c[0x0][0x39c] ;  /* 0x00007380ff0577ac */ /* 0x000ea40008000800 */
[----:B------:R-:W-:-:S02]  /*25660*/  VIADD R28, R9, UR4 ;  /* 0x00000004091c7c36 */ /* 0x000fc40008000000 */
[----:B------:R3:W-:Y:S01]  /*25670*/  @P4 STG.E.U8 desc[UR6][R6.64], R29 ;  /* 0x0000001d06004986 */ /* 0x0007e2000c101106 */
[-C--:B------:R-:W-:Y:S02]  /*25680*/  IADD3 R8, P4, PT, R9, R2.reuse, RZ ;  /* 0x0000000209087210 */ /* 0x080fe40007f9e0ff */
[----:B0-----:R-:W-:Y:S01]  /*25690*/  PRMT R5, R17, 0x7771, RZ ;  /* 0x0000777111057816 */ /* 0x001fe200000000ff */
[C---:B------:R-:W-:Y:S01]  /*256a0*/  VIADD R4, R23.reuse, 0x30 ;  /* 0x0000003017047836 */ /* 0x040fe20000000000 */
[----:B-1----:R-:W-:Y:S01]  /*256b0*/  ISETP.LT.AND P3, PT, R10, UR11, !P0 ;  /* 0x0000000b0a007c0c */ /* 0x002fe2000c761270 */
[----:B------:R-:W-:Y:S01]  /*256c0*/  VIADD R0, R23, 0x2f ;  /* 0x0000002f17007836 */ /* 0x000fe20000000000 */
[-C--:B------:R-:W-:Y:S01]  /*256d0*/  LEA.HI.X.SX32 R9, R9, R3.reuse, 0x1, P4 ;  /* 0x0000000309097211 */ /* 0x080fe200020f0eff */
[----:B------:R-:W0:Y:S01]  /*256e0*/  LDCU UR11, c[0x0][0x39c] ;  /* 0x00007380ff0b77ac */ /* 0x000e220008000800 */
[-C--:B------:R-:W-:Y:S02]  /*256f0*/  IADD3 R10, P4, PT, R28, R2.reuse, RZ ;  /* 0x000000021c0a7210 */ /* 0x080fe40007f9e0ff */
[----:B---3--:R-:W-:Y:S01]  /*25700*/  PRMT R29, R18, 0x7770, RZ ;  /* 0x00007770121d7816 */ /* 0x008fe200000000ff */
[----:B------:R-:W1:Y:S01]  /*25710*/  LDCU UR12, c[0x0][0x39c] ;  /* 0x00007380ff0c77ac */ /* 0x000e620008000800 */
[C---:B------:R-:W-:Y:S01]  /*25720*/  LEA.HI.X.SX32 R11, R28.reuse, R3, 0x1, P4 ;  /* 0x000000031c0b7211 */ /* 0x040fe200020f0eff */
[----:B------:R-:W-:Y:S01]  /*25730*/  VIADD R28, R28, UR4 ;  /* 0x000000041c1c7c36 */ /* 0x000fe20008000000 */
[----:B------:R3:W-:Y:S04]  /*25740*/  @P6 STG.E.U8 desc[UR6][R8.64], R5 ;  /* 0x0000000508006986 */ /* 0x0007e8000c101106 */
[----:B------:R-:W-:Y:S01]  /*25750*/  @P2 STG.E.U8 desc[UR6][R10.64], R29 ;  /* 0x0000001d0a002986 */ /* 0x000fe2000c101106 */
[----:B------:R-:W-:-:S02]  /*25760*/  IADD3 R6, P2, PT, R28, R2, RZ ;  /* 0x000000021c067210 */ /* 0x000fc40007f5e0ff */
[----:B--2---:R-:W-:Y:S01]  /*25770*/  ISETP.LT.AND P4, PT, R0, UR5, !P0 ;  /* 0x0000000500007c0c */ /* 0x004fe2000c781270 */
[C---:B------:R-:W-:Y:S01]  /*25780*/  VIADD R0, R28.reuse, UR4 ;  /* 0x000000041c007c36 */ /* 0x040fe20008000000 */
[-C--:B------:R-:W-:Y:S01]  /*25790*/  LEA.HI.X.SX32 R7, R28, R3.reuse, 0x1, P2 ;  /* 0x000000031c077211 */ /* 0x080fe200010f0eff */
[----:B------:R-:W2:Y:S01]  /*257a0*/  LDCU UR5, c[0x0][0x39c] ;  /* 0x00007380ff0577ac */ /* 0x000ea20008000800 */
[----:B------:R-:W-:Y:S01]  /*257b0*/  PRMT R28, R18, 0x7771, RZ ;  /* 0x00007771121c7816 */ /* 0x000fe200000000ff */
[----:B---3--:R-:W-:Y:S02]  /*257c0*/  VIADD R5, R23, 0x31 ;  /* 0x0000003117057836 */ /* 0x008fe40000000000 */
[----:B------:R-:W3:Y:S04]  /*257d0*/  LDL.LU R23, [R1+0xb7c] ;  /* 0x000b7c0001177983 */ /* 0x000ee80000300800 */
[----:B------:R4:W-:Y:S04]  /*257e0*/  @P5 STG.E.U8 desc[UR6][R6.64], R28 ;  /* 0x0000001c06005986 */ /* 0x0009e8000c101106 */
[----:B----4-:R-:W4:Y:S01]  /*257f0*/  LDL.LU R28, [R1+0x3d8] ;  /* 0x0003d800011c7983 */ /* 0x010f220000300800 */
[----:B0-----:R-:W-:Y:S01]  /*25800*/  ISETP.LT.AND P2, PT, R4, UR11, !P0 ;  /* 0x0000000b04007c0c */ /* 0x001fe2000c741270 */
[----:B------:R-:W0:Y:S01]  /*25810*/  LDCU UR11, c[0x0][0x39c] ;  /* 0x00007380ff0b77ac */ /* 0x000e220008000800 */
[C---:B------:R-:W-:Y:S01]  /*25820*/  IADD3 R4, P6, PT, R0.reuse, R2, RZ ;  /* 0x0000000200047210 */ /* 0x040fe20007fde0ff */
[C---:B------:R-:W-:Y:S01]  /*25830*/  VIADD R10, R0.reuse, UR4 ;  /* 0x00000004000a7c36 */ /* 0x040fe20008000000 */
[----:B-1----:R-:W-:Y:S01]  /*25840*/  ISETP.LT.AND P5, PT, R5, UR12, !P0 ;  /* 0x0000000c05007c0c */ /* 0x002fe2000c7a1270 */
[----:B------:R-:W1:Y:S01]  /*25850*/  LDCU UR12, c[0x0][0x39c] ;  /* 0x00007380ff0c77ac */ /* 0x000e620008000800 */
[----:B------:R-:W-:-:S02]  /*25860*/  LEA.HI.X.SX32 R5, R0, R3, 0x1, P6 ;  /* 0x0000000300057211 */ /* 0x000fc400030f0eff */
[----:B------:R-:W-:Y:S02]  /*25870*/  PRMT R29, R19, 0x7770, RZ ;  /* 0x00007770131d7816 */ /* 0x000fe400000000ff */
[----:B------:R-:W-:-:S03]  /*25880*/  IADD3 R8, P6, PT, R10, R2, RZ ;  /* 0x000000020a087210 */ /* 0x000fc60007fde0ff */
[----:B------:R0:W-:Y:S01]  /*25890*/  @P3 STG.E.U8 desc[UR6][R4.64], R29 ;  /* 0x0000001d04003986 */ /* 0x0001e2000c101106 */
[C---:B------:R-:W-:Y:S01]  /*258a0*/  LEA.HI.X.SX32 R9, R10.reuse, R3, 0x1, P6 ;  /* 0x000000030a097211 */ /* 0x040fe200030f0eff */
[----:B------:R-:W-:Y:S01]  /*258b0*/  VIADD R7, R10, UR4 ;  /* 0x000000040a077c36 */ /* 0x000fe20008000000 */
[----:B------:R-:W-:-:S03]  /*258c0*/  PRMT R11, R19, 0x7771, RZ ;  /* 0x00007771130b7816 */ /* 0x000fc600000000ff */
[C---:B------:R-:W-:Y:S02]  /*258d0*/  VIADD R10, R7.reuse, UR4 ;  /* 0x00000004070a7c36 */ /* 0x040fe40008000000 */
[----:B------:R1:W-:Y:S01]  /*258e0*/  @P4 STG.E.U8 desc[UR6][R8.64], R11 ;  /* 0x0000000b08004986 */ /* 0x0003e2000c101106 */
[CC--:B------:R-:W-:Y:S02]  /*258f0*/  IADD3 R6, P4, PT, R7.reuse, R2.reuse, RZ ;  /* 0x0000000207067210 */ /* 0x0c0fe40007f9e0ff */
[----:B0-----:R-:W-:Y:S02]  /*25900*/  PRMT R29, R12, 0x7772, RZ ;  /* 0x000077720c1d7816 */ /* 0x001fe400000000ff */
[----:B------:R-:W-:Y:S02]  /*25910*/  LEA.HI.X.SX32 R7, R7, R3, 0x1, P4 ;  /* 0x0000000307077211 */ /* 0x000fe400020f0eff */
[----:B------:R-:W-:-:S03]  /*25920*/  IADD3 R4, P4, PT, R10, R2, RZ ;  /* 0x000000020a047210 */ /* 0x000fc60007f9e0ff */
[----:B------:R0:W-:Y:S01]  /*25930*/  @P2 STG.E.U8 desc[UR6][R6.64], R29 ;  /* 0x0000001d06002986 */ /* 0x0001e2000c101106 */
[----:B------:R-:W-:Y:S02]  /*25940*/  LEA.HI.X.SX32 R5, R10, R3, 0x1, P4 ;  /* 0x000000030a057211 */ /* 0x000fe400020f0eff */
[----:B-1----:R-:W-:-:S05]  /*25950*/  PRMT R11, R12, 0x7773, RZ ;  /* 0x000077730c0b7816 */ /* 0x002fca00000000ff */
[----:B------:R1:W-:Y:S01]  /*25960*/  @P5 STG.E.U8 desc[UR6][R4.64], R11 ;  /* 0x0000000b04005986 */ /* 0x0003e2000c101106 */
[C---:B0-----:R-:W-:Y:S02]  /*25970*/  PRMT R29, R13.reuse, 0x7772, RZ ;  /* 0x000077720d1d7816 */ /* 0x041fe400000000ff */
[----:B------:R-:W-:Y:S02]  /*25980*/  PRMT R13, R13, 0x7773, RZ ;  /* 0x000077730d0d7816 */ /* 0x000fe400000000ff */
[----:B-1----:R-:W-:Y:S01]  /*25990*/  PRMT R11, R14, 0x7772, RZ ;  /* 0x000077720e0b7816 */ /* 0x002fe200000000ff */
[----:B----4-:R-:W-:-:S05]  /*259a0*/  VIADD R0, R28, 0x32 ;  /* 0x000000321c007836 */ /* 0x010fca0000000000 */
[----:B--2---:R-:W-:Y:S01]  /*259b0*/  ISETP.LT.AND P3, PT, R0, UR5, !P0 ;  /* 0x0000000500007c0c */ /* 0x004fe2000c761270 */
[----:B------:R-:W0:Y:S01]  /*259c0*/  LDCU UR5, c[0x0][0x39c] ;  /* 0x00007380ff0577ac */ /* 0x000e220008000800 */
[----:B------:R-:W-:-:S05]  /*259d0*/  VIADD R0, R28, 0x33 ;  /* 0x000000331c007836 */ /* 0x000fca0000000000 */
[----:B------:R-:W-:Y:S01]  /*259e0*/  ISETP.LT.AND P6, PT, R0, UR11, !P0 ;  /* 0x0000000b00007c0c */ /* 0x000fe2000c7c1270 */
[----:B------:R-:W1:Y:S01]  /*259f0*/  LDCU UR11, c[0x0][0x39c] ;  /* 0x00007380ff0b77ac */ /* 0x000e620008000800 */
[----:B------:R-:W-:Y:S02]  /*25a00*/  VIADD R8, R28, 0x34 ;  /* 0x000000341c087836 */ /* 0x000fe40000000000 */
[----:B------:R-:W-:Y:S02]  /*25a10*/  VIADD R0, R10, UR4 ;  /* 0x000000040a007c36 */ /* 0x000fe40008000000 */
[C---:B------:R-:W-:Y:S02]  /*25a20*/  VIADD R9, R28.reuse, 0x35 ;  /* 0x000000351c097836 */ /* 0x040fe40000000000 */
[----:B------:R-:W-:Y:S01]  /*25a30*/  VIADD R10, R28, 0x36 ;  /* 0x000000361c0a7836 */ /* 0x000fe20000000000 */
[----:B0-----:R-:W-:Y:S01]  /*25a40*/  ISETP.LT.AND P2, PT, R8, UR5, !P0 ;  /* 0x0000000508007c0c */ /* 0x001fe2000c741270 */
[----:B------:R-:W0:Y:S01]  /*25a50*/  LDCU UR5, c[0x0][0x39c] ;  /* 0x00007380ff0577ac */ /* 0x000e220008000800 */
[----:B------:R-:W-:-:S02]  /*25a60*/  IADD3 R8, P4, PT, R0, R2, RZ ;  /* 0x0000000200087210 */ /* 0x000fc40007f9e0ff */
[----:B------:R-:W-:Y:S01]  /*25a70*/  ISETP.LT.AND P5, PT, R9, UR12, !P0 ;  /* 0x0000000c09007c0c */ /* 0x000fe2000c7a1270 */
[----:B------:R-:W2:Y:S01]  /*25a80*/  LDCU UR12, c[0x0][0x39c] ;  /* 0x00007380ff0c77ac */ /* 0x000ea20008000800 */
[CC--:B------:R-:W-:Y:S01]  /*25a90*/  LEA.HI.X.SX32 R9, R0.reuse, R3.reuse, 0x1, P4 ;  /* 0x0000000300097211 */ /* 0x0c0fe200020f0eff */
[----:B------:R-:W-:Y:S01]  /*25aa0*/  VIADD R0, R0, UR4 ;  /* 0x0000000400007c36 */ /* 0x000fe20008000000 */
[----:B-1----:R-:W-:Y:S01]  /*25ab0*/  ISETP.LT.AND P4, PT, R10, UR11, !P0 ;  /* 0x0000000b0a007c0c */ /* 0x002fe2000c781270 */
[----:B------:R-:W1:Y:S02]  /*25ac0*/  LDCU UR11, c[0x0][0x39c] ;  /* 0x00007380ff0b77ac */ /* 0x000e640008000800 */
[----:B------:R4:W-:Y:S01]  /*25ad0*/  @P3 STG.E.U8 desc[UR6][R8.64], R29 ;  /* 0x0000001d08003986 */ /* 0x0009e2000c101106 */
[C---:B------:R-:W-:Y:S01]  /*25ae0*/  IADD3 R6, P3, PT, R0.reuse, R2, RZ ;  /* 0x0000000200067210 */ /* 0x040fe20007f7e0ff */
[----:B------:R-:W-:Y:S02]  /*25af0*/  VIADD R5, R0, UR4 ;  /* 0x0000000400057c36 */ /* 0x000fe40008000000 */
[----:B------:R-:W-:Y:S01]  /*25b00*/  VIADD R10, R28, 0x37 ;  /* 0x000000371c0a7836 */ /* 0x000fe20000000000 */
[----:B------:R-:W-:-:S02]  /*25b10*/  LEA.HI.X.SX32 R7, R0, R3, 0x1, P3 ;  /* 0x0000000300077211 */ /* 0x000fc400018f0eff */
[C---:B------:R-:W-:Y:S01]  /*25b20*/  IADD3 R4, P3, PT, R5.reuse, R2, RZ ;  /* 0x0000000205047210 */ /* 0x040fe20007f7e0ff */
[----:B------:R-:W-:-:S03]  /*25b30*/  VIADD R0, R5, UR4 ;  /* 0x0000000405007c36 */ /* 0x000fc60008000000 */
[-C--:B------:R-:W-:Y:S02]  /*25b40*/  LEA.HI.X.SX32 R5, R5, R3.reuse, 0x1, P3 ;  /* 0x0000000305057211 */ /* 0x080fe400018f0eff */
[----:B0-----:R-:W-:Y:S01]  /*25b50*/  ISETP.LT.AND P3, PT, R10, UR5, !P0 ;  /* 0x000000050a007c0c */ /* 0x001fe2000c761270 */
[----:B------:R-:W-:Y:S01]  /*25b60*/  VIADD R10, R28, 0x38 ;  /* 0x000000381c0a7836 */ /* 0x000fe20000000000 */
[----:B------:R0:W-:Y:S01]  /*25b70*/  @P6 STG.E.U8 desc[UR6][R6.64], R13 ;  /* 0x0000000d06006986 */ /* 0x0001e2000c101106 */
[-C--:B----4-:R-:W-:Y:S01]  /*25b80*/  IADD3 R8, P6, PT, R0, R2.reuse, RZ ;  /* 0x0000000200087210 */ /* 0x090fe20007fde0ff */
[----:B------:R-:W4:Y:S02]  /*25b90*/  LDCU UR5, c[0x0][0x39c] ;  /* 0x00007380ff0577ac */ /* 0x000f240008000800 */
[----:B------:R2:W-:Y:S01]  /*25ba0*/  @P2 STG.E.U8 desc[UR6][R4.64], R11 ;  /* 0x0000000b04002986 */ /* 0x0005e2000c101106 */
[----:B-1----:R-:W-:Y:S01]  /*25bb0*/  ISETP.LT.AND P2, PT, R10, UR11, !P0 ;  /* 0x0000000b0a007c0c */ /* 0x002fe2000c741270 */
[C---:B------:R-:W-:Y:S01]  /*25bc0*/  VIADD R10, R0.reuse, UR4 ;  /* 0x00000004000a7c36 */ /* 0x040fe20008000000 */
[----:B------:R-:W-:Y:S01]  /*25bd0*/  LEA.HI.X.SX32 R9, R0, R3, 0x1, P6 ;  /* 0x0000000300097211 */ /* 0x000fe200030f0eff */
[----:B------:R-:W1:Y:S03]  /*25be0*/  LDCU UR11, c[0x0][0x39c] ;  /* 0x00007380ff0b77ac */ /* 0x000e660008000800 */
[C---:B0-----:R-:W-:Y:S01]  /*25bf0*/  IADD3 R6, P6, PT, R10.reuse, R2, RZ ;  /* 0x000000020a067210 */ /* 0x041fe20007fde0ff */
[----:B--2---:R-:W-:-:S03]  /*25c00*/  VIADD R4, R10, UR4 ;  /* 0x000000040a047c36 */ /* 0x004fc60008000000 */
[-C--:B------:R-:W-:Y:S02]  /*25c10*/  LEA.HI.X.SX32 R7, R10, R3.reuse, 0x1, P6 ;  /* 0x000000030a077211 */ /* 0x080fe400030f0eff */
[----:B------:R-:W-:Y:S02]  /*25c20*/  PRMT R29, R14, 0x7773, RZ ;  /* 0x000077730e1d7816 */ /* 0x000fe400000000ff */
[-C--:B------:R-:W-:Y:S01]  /*25c30*/  IADD3 R10, P6, PT, R4, R2.reuse, RZ ;  /* 0x00000002040a7210 */ /* 0x080fe20007fde0ff */
[----:B------:R-:W-:Y:S01]  /*25c40*/  VIADD R0, R28, 0x39 ;  /* 0x000000391c007836 */ /* 0x000fe20000000000 */
[C---:B------:R-:W-:Y:S02]  /*25c50*/  PRMT R13, R15.reuse, 0x7772, RZ ;  /* 0x000077720f0d7816 */ /* 0x040fe400000000ff */
[----:B------:R-:W-:Y:S02]  /*25c60*/  PRMT R15, R15, 0x7773, RZ ;  /* 0x000077730f0f7816 */ /* 0x000fe400000000ff */
[C---:B------:R-:W-:Y:S01]  /*25c70*/  LEA.HI.X.SX32 R11, R4.reuse, R3, 0x1, P6 ;  /* 0x00000003040b7211 */ /* 0x040fe200030f0eff */
[----:B------:R-:W-:Y:S01]  /*25c80*/  VIADD R4, R4, UR4 ;  /* 0x0000000404047c36 */ /* 0x000fe20008000000 */
[----:B------:R0:W-:Y:S01]  /*25c90*/  @P5 STG.E.U8 desc[UR6][R8.64], R29 ;  /* 0x0000001d08005986 */ /* 0x0001e2000c101106 */
[----:B------:R-:W-:Y:S01]  /*25ca0*/  ISETP.LT.AND P5, PT, R0, UR12, !P0 ;  /* 0x0000000c00007c0c */ /* 0x000fe2000c7a1270 */
[----:B------:R-:W-:Y:S01]  /*25cb0*/  VIADD R0, R28, 0x3a ;  /* 0x0000003a1c007836 */ /* 0x000fe20000000000 */
[----:B------:R-:W2:Y:S01]  /*25cc0*/  LDCU UR12, c[0x0][0x39c] ;  /* 0x00007380ff0c77ac */ /* 0x000ea20008000800 */
[----:B------:R-:W-:Y:S04]  /*25cd0*/  @P4 STG.E.U8 desc[UR6][R6.64], R13 ;  /* 0x0000000d06004986 */ /* 0x000fe8000c101106 */
[----:B------:R-:W-:Y:S01]  /*25ce0*/  @P3 STG.E.U8 desc[UR6][R10.64], R15 ;  /* 0x0000000f0a003986 */ /* 0x000fe2000c101106 */
[----:B0-----:R-:W-:-:S02]  /*25cf0*/  IADD3 R8, P3, PT, R4, R2, RZ ;  /* 0x0000000204087210 */ /* 0x001fc40007f7e0ff */
[----:B------:R-:W-:Y:S02]  /*25d00*/  PRMT R29, R16, 0x7772, RZ ;  /* 0x00007772101d7816 */ /* 0x000fe400000000ff */
[----:B------:R-:W-:Y:S02]  /*25d10*/  LEA.HI.X.SX32 R9, R4, R3, 0x1, P3 ;  /* 0x0000000304097211 */ /* 0x000fe400018f0eff */
[----:B----4-:R-:W-:Y:S01]  /*25d20*/  ISETP.LT.AND P4, PT, R0, UR5, !P0 ;  /* 0x0000000500007c0c */ /* 0x010fe2000c781270 */
[----:B------:R-:W0:Y:S02]  /*25d30*/  LDCU UR5, c[0x0][0x39c] ;  /* 0x00007380ff0577ac */ /* 0x000e240008000800 */
[----:B------:R4:W-:Y:S01]  /*25d40*/  @P2 STG.E.U8 desc[UR6][R8.64], R29 ;  /* 0x0000001d08002986 */ /* 0x0009e2000c101106 */
[----:B------:R-:W-:Y:S02]  /*25d50*/  VIADD R0, R28, 0x3b ;  /* 0x0000003b1c007836 */ /* 0x000fe40000000000 */
[----:B------:R-:W-:Y:S01]  /*25d60*/  VIADD R5, R4, UR4 ;  /* 0x0000000404057c36 */ /* 0x000fe20008000000 */
[----:B----4-:R-:W4:Y:S02]  /*25d70*/  LDL.LU R29, [R1+0x18] ;  /* 0x00001800011d7983 */ /* 0x010f240000300800 */
[----:B-1----:R-:W-:Y:S01]  /*25d80*/  ISETP.LT.AND P6, PT, R0, UR11, !P0 ;  /* 0x0000000b00007c0c */ /* 0x002fe2000c7c1270 */
[----:B------:R-:W1:Y:S01]  /*25d90*/  LDCU UR11, c[0x0][0x39c] ;  /* 0x00007380ff0b77ac */ /* 0x000e620008000800 */
[----:B------:R-:W-:Y:S01]  /*25da0*/  VIADD R0, R28, 0x3c ;  /* 0x0000003c1c007836 */ /* 0x000fe20000000000 */
[C---:B------:R-:W-:Y:S01]  /*25db0*/  IADD3 R4, P3, PT, R5.reuse, R2, RZ ;  /* 0x0000000205047210 */ /* 0x040fe20007f7e0ff */
[----:B------:R-:W-:Y:S01]  /*25dc0*/  VIADD R10, R5, UR4 ;  /* 0x00000004050a7c36 */ /* 0x000fe20008000000 */
[----:B------:R-:W-:-:S02]  /*25dd0*/  PRMT R11, R16, 0x7773, RZ ;  /* 0x00007773100b7816 */ /* 0x000fc400000000ff */
[-C--:B------:R-:W-:Y:S02]  /*25de0*/  LEA.HI.X.SX32 R5, R5, R3.reuse, 0x1, P3 ;  /* 0x0000000305057211 */ /* 0x080fe400018f0eff */
[----:B0-----:R-:W-:Y:S01]  /*25df0*/  ISETP.LT.AND P2, PT, R0, UR5, !P0 ;  /* 0x0000000500007c0c */ /* 0x001fe2000c741270 */
[----:B------:R-:W-:Y:S01]  /*25e00*/  VIADD R0, R28, 0x3d ;  /* 0x0000003d1c007836 */ /* 0x000fe20000000000 */
[-C--:B------:R-:W-:Y:S01]  /*25e10*/  IADD3 R6, P3, PT, R10, R2.reuse, RZ ;  /* 0x000000020a067210 */ /* 0x080fe20007f7e0ff */
[----:B------:R0:W-:Y:S01]  /*25e20*/  @P5 STG.E.U8 desc[UR6][R4.64], R11 ;  /* 0x0000000b04005986 */ /* 0x0001e2000c101106 */
[----:B------:R-:W3:Y:S01]  /*25e30*/  LDCU UR5, c[0x0][0x39c] ;  /* 0x00007380ff0577ac */ /* 0x000ee20008000800 */
[C---:B------:R-:W-:Y:S02]  /*25e40*/  PRMT R13, R17.reuse, 0x7772, RZ ;  /* 0x00007772110d7816 */ /* 0x040fe400000000ff */
[----:B--2---:R-:W-:Y:S01]  /*25e50*/  ISETP.LT.AND P5, PT, R0, UR12, !P0 ;  /* 0x0000000c00007c0c */ /* 0x004fe2000c7a1270 */
[----:B------:R-:W-:Y:S01]  /*25e60*/  VIADD R0, R28, 0x3e ;  /* 0x0000003e1c007836 */ /* 0x000fe20000000000 */
[C---:B------:R-:W-:Y:S01]  /*25e70*/  LEA.HI.X.SX32 R7, R10.reuse, R3, 0x1, P3 ;  /* 0x000000030a077211 */ /* 0x040fe200018f0eff */
[----:B------:R-:W-:Y:S01]  /*25e80*/  VIADD R10, R10, UR4 ;  /* 0x000000040a0a7c36 */ /* 0x000fe20008000000 */
[----:B------:R-:W-:Y:S01]  /*25e90*/  PRMT R17, R17, 0x7773, RZ ;  /* 0x0000777311117816 */ /* 0x000fe200000000ff */
[----:B------:R-:W2:Y:S01]  /*25ea0*/  LDCU UR12, c[0x0][0x39c] ;  /* 0x00007380ff0c77ac */ /* 0x000ea20008000800 */
[----:B-1----:R-:W-:Y:S01]  /*25eb0*/  ISETP.LT.AND P3, PT, R0, UR11, !P0 ;  /* 0x0000000b00007c0c */ /* 0x002fe2000c761270 */
[----:B------:R1:W-:Y:S01]  /*25ec0*/  @P4 STG.E.U8 desc[UR6][R6.64], R13 ;  /* 0x0000000d06004986 */ /* 0x0003e2000c101106 */
[C---:B------:R-:W-:Y:S01]  /*25ed0*/  IADD3 R8, P4, PT, R10.reuse, R2, RZ ;  /* 0x000000020a087210 */ /* 0x040fe20007f9e0ff */
[----:B------:R-:W2:Y:S01]  /*25ee0*/  LDCU UR11, c[0x0][0x39c] ;  /* 0x00007380ff0b77ac */ /* 0x000ea20008000800 */
[----:B0-----:R-:W-:-:S02]  /*25ef0*/  VIADD R5, R10, UR4 ;  /* 0x000000040a057c36 */ /* 0x001fc40008000000 */
[-C--:B------:R-:W-:Y:S01]  /*25f00*/  LEA.HI.X.SX32 R9, R10, R3.reuse, 0x1, P4 ;  /* 0x000000030a097211 */ /* 0x080fe200020f0eff */
[----:B------:R-:W-:Y:S02]  /*25f10*/  VIADD R0, R28, 0x3f ;  /* 0x0000003f1c007836 */ /* 0x000fe40000000000 */
[C---:B------:R-:W-:Y:S01]  /*25f20*/  VIADD R10, R5.reuse, UR4 ;  /* 0x00000004050a7c36 */ /* 0x040fe20008000000 */
[CC--:B------:R-:W-:Y:S01]  /*25f30*/  IADD3 R4, P4, PT, R5.reuse, R2.reuse, RZ ;  /* 0x0000000205047210 */ /* 0x0c0fe20007f9e0ff */
[----:B------:R0:W-:Y:S01]  /*25f40*/  @P6 STG.E.U8 desc[UR6][R8.64], R17 ;  /* 0x0000001108006986 */ /* 0x0001e2000c101106 */
[----:B------:R-:W-:Y:S02]  /*25f50*/  PRMT R11, R18, 0x7772, RZ ;  /* 0x00007772120b7816 */ /* 0x000fe400000000ff */
[----:B------:R-:W-:Y:S02]  /*25f60*/  LEA.HI.X.SX32 R5, R5, R3, 0x1, P4 ;  /* 0x0000000305057211 */ /* 0x000fe400020f0eff */
[----:B-1----:R-:W-:-:S02]  /*25f70*/  IADD3 R6, P6, PT, R10, R2, RZ ;  /* 0x000000020a067210 */ /* 0x002fc40007fde0ff */
[----:B---3--:R-:W-:Y:S01]  /*25f80*/  ISETP.LT.AND P4, PT, R0, UR5, !P0 ;  /* 0x0000000500007c0c */ /* 0x008fe2000c781270 */
[----:B------:R-:W1:Y:S01]  /*25f90*/  LDCU UR5, c[0x0][0x39c] ;  /* 0x00007380ff0577ac */ /* 0x000e620008000800 */
[----:B------:R-:W-:Y:S01]  /*25fa0*/  VIADD R0, R28, 0x40 ;  /* 0x000000401c007836 */ /* 0x000fe20000000000 */
[C---:B------:R-:W-:Y:S01]  /*25fb0*/  LEA.HI.X.SX32 R7, R10.reuse, R3, 0x1, P6 ;  /* 0x000000030a077211 */ /* 0x040fe200030f0eff */
[----:B------:R-:W-:Y:S01]  /*25fc0*/  VIADD R10, R10, UR4 ;  /* 0x000000040a0a7c36 */ /* 0x000fe20008000000 */
[----:B------:R3:W-:Y:S01]  /*25fd0*/  @P2 STG.E.U8 desc[UR6][R4.64], R11 ;  /* 0x0000000b04002986 */ /* 0x0007e2000c101106 */
[----:B------:R-:W-:Y:S02]  /*25fe0*/  PRMT R15, R18, 0x7773, RZ ;  /* 0x00007773120f7816 */ /* 0x000fe400000000ff */
[----:B--2---:R-:W-:Y:S01]  /*25ff0*/  ISETP.LT.AND P2, PT, R0, UR11, !P0 ;  /* 0x0000000b00007c0c */ /* 0x004fe2000c741270 */
[----:B------:R-:W-:Y:S01]  /*26000*/  VIADD R0, R28, 0x41 ;  /* 0x000000411c007836 */ /* 0x000fe20000000000 */
[----:B0-----:R-:W-:Y:S01]  /*26010*/  IADD3 R8, P6, PT, R10, R2, RZ ;  /* 0x000000020a087210 */ /* 0x001fe20007fde0ff */
[----:B------:R0:W-:Y:S01]  /*26020*/  @P5 STG.E.U8 desc[UR6][R6.64], R15 ;  /* 0x0000000f06005986 */ /* 0x0001e2000c101106 */
[----:B------:R-:W2:Y:S01]  /*26030*/  LDCU UR11, c[0x0][0x39c] ;  /* 0x00007380ff0b77ac */ /* 0x000ea20008000800 */
[----:B------:R-:W-:-:S02]  /*26040*/  PRMT R13, R19, 0x7772, RZ ;  /* 0x00007772130d7816 */ /* 0x000fc400000000ff */
[----:B------:R-:W-:Y:S01]  /*26050*/  ISETP.LT.AND P5, PT, R0, UR12, !P0 ;  /* 0x0000000c00007c0c */ /* 0x000fe2000c7a1270 */
[----:B------:R-:W-:Y:S01]  /*26060*/  VIADD R0, R28, 0x42 ;  /* 0x000000421c007836 */ /* 0x000fe20000000000 */
[CC--:B------:R-:W-:Y:S01]  /*26070*/  LEA.HI.X.SX32 R9, R10.reuse, R3.reuse, 0x1, P6 ;  /* 0x000000030a097211 */ /* 0x0c0fe200030f0eff */
[----:B---3--:R-:W-:Y:S01]  /*26080*/  VIADD R4, R10, UR4 ;  /* 0x000000040a047c36 */ /* 0x008fe20008000000 */
[----:B------:R-:W-:Y:S01]  /*26090*/  PRMT R19, R19, 0x7773, RZ ;  /* 0x0000777313137816 */ /* 0x000fe200000000ff */
[----:B------:R-:W3:Y:S02]  /*260a0*/  LDCU UR12, c[0x0][0x39c] ;  /* 0x00007380ff0c77ac */ /* 0x000ee40008000800 */
[----:B------:R-:W-:Y:S01]  /*260b0*/  @P3 STG.E.U8 desc[UR6][R8.64], R13 ;  /* 0x0000000d08003986 */ /* 0x000fe2000c101106 */
[----:B------:R-:W-:Y:S02]  /*260c0*/  IADD3 R10, P6, PT, R4, R2, RZ ;  /* 0x00000002040a7210 */ /* 0x000fe40007fde0ff */
[----:B-1----:R-:W-:Y:S01]  /*260d0*/  ISETP.LT.AND P3, PT, R0, UR5, !P0 ;  /* 0x0000000500007c0c */ /* 0x002fe2000c761270 */
[----:B------:R-:W1:Y:S01]  /*260e0*/  LDCU UR5, c[0x0][0x39c] ;  /* 0x00007380ff0577ac */ /* 0x000e620008000800 */
[C---:B------:R-:W-:Y:S01]  /*260f0*/  LEA.HI.X.SX32 R11, R4.reuse, R3, 0x1, P6 ;  /* 0x00000003040b7211 */ /* 0x040fe200030f0eff */
[----:B------:R-:W-:-:S02]  /*26100*/  VIADD R4, R4, UR4 ;  /* 0x0000000404047c36 */ /* 0x000fc40008000000 */
[----:B------:R-:W-:Y:S02]  /*26110*/  VIADD R0, R28, 0x43 ;  /* 0x000000431c007836 */ /* 0x000fe40000000000 */
[----:B------:R1:W-:Y:S01]  /*26120*/  @P4 STG.E.U8 desc[UR6][R10.64], R19 ;  /* 0x000000130a004986 */ /* 0x0003e2000c101106 */
[CC--:B0-----:R-:W-:Y:S01]  /*26130*/  IADD3 R6, P4, PT, R4.reuse, R2.reuse, RZ ;  /* 0x0000000204067210 */ /* 0x0c1fe20007f9e0ff */
[----:B------:R-:W-:Y:S01]  /*26140*/  VIADD R5, R4, UR4 ;  /* 0x0000000404057c36 */ /* 0x000fe20008000000 */
[----:B--2---:R-:W-:Y:S01]  /*26150*/  ISETP.LT.AND P6, PT, R0, UR11, !P0 ;  /* 0x0000000b00007c0c */ /* 0x004fe2000c7c1270 */
[----:B------:R-:W0:Y:S01]  /*26160*/  LDCU UR11, c[0x0][0x39c] ;  /* 0x00007380ff0b77ac */ /* 0x000e220008000800 */
[----:B------:R-:W-:Y:S01]  /*26170*/  LEA.HI.X.SX32 R7, R4, R3, 0x1, P4 ;  /* 0x0000000304077211 */ /* 0x000fe200020f0eff */
[----:B------:R-:W-:Y:S01]  /*26180*/  VIADD R0, R28, 0x44 ;  /* 0x000000441c007836 */ /* 0x000fe20000000000 */
[----:B------:R-:W-:Y:S02]  /*26190*/  PRMT R15, R20, 0x7770, RZ ;  /* 0x00007770140f7816 */ /* 0x000fe400000000ff */
[C---:B------:R-:W-:Y:S01]  /*261a0*/  IADD3 R4, P4, PT, R5.reuse, R2, RZ ;  /* 0x0000000205047210 */ /* 0x040fe20007f9e0ff */
[----:B-1----:R-:W-:-:S02]  /*261b0*/  VIADD R10, R5, UR4 ;  /* 0x00000004050a7c36 */ /* 0x002fc40008000000 */
[----:B------:R1:W-:Y:S01]  /*261c0*/  @P2 STG.E.U8 desc[UR6][R6.64], R15 ;  /* 0x0000000f06002986 */ /* 0x0003e2000c101106 */
[-C--:B------:R-:W-:Y:S02]  /*261d0*/  LEA.HI.X.SX32 R5, R5, R3.reuse, 0x1, P4 ;  /* 0x0000000305057211 */ /* 0x080fe400020f0eff */
[----:B------:R-:W-:Y:S02]  /*261e0*/  PRMT R13, R20, 0x7771, RZ ;  /* 0x00007771140d7816 */ /* 0x000fe400000000ff */
[----:B------:R-:W-:Y:S01]  /*261f0*/  ISETP.LT.AND P2, PT, R0, UR5, !P0 ;  /* 0x0000000500007c0c */ /* 0x000fe2000c741270 */
[----:B------:R-:W-:Y:S01]  /*26200*/  VIADD R0, R28, 0x45 ;  /* 0x000000451c007836 */ /* 0x000fe20000000000 */
[CC--:B------:R-:W-:Y:S01]  /*26210*/  IADD3 R8, P4, PT, R10.reuse, R2.reuse, RZ ;  /* 0x000000020a087210 */ /* 0x0c0fe20007f9e0ff */
[----:B------:R2:W-:Y:S01]  /*26220*/  @P5 STG.E.U8 desc[UR6][R4.64], R13 ;  /* 0x0000000d04005986 */ /* 0x0005e2000c101106 */
[C---:B------:R-:W-:Y:S01]  /*26230*/  PRMT R17, R21.reuse, 0x7770, RZ ;  /* 0x0000777015117816 */ /* 0x040fe200000000ff */
[----:B------:R-:W5:Y:S01]  /*26240*/  LDCU UR5, c[0x0][0x39c] ;  /* 0x00007380ff0577ac */ /* 0x000f620008000800 */
[CC--:B------:R-:W-:Y:S01]  /*26250*/  LEA.HI.X.SX32 R9, R10.reuse, R3.reuse, 0x1, P4 ;  /* 0x000000030a097211 */ /* 0x0c0fe200020f0eff */
[----:B-1----:R-:W-:Y:S01]  /*26260*/  VIADD R6, R10, UR4 ;  /* 0x000000040a067c36 */ /* 0x002fe20008000000 */
[----:B---3--:R-:W-:Y:S01]  /*26270*/  ISETP.LT.AND P5, PT, R0, UR12, !P0 ;  /* 0x0000000c00007c0c */ /* 0x008fe2000c7a1270 */
[----:B------:R-:W-:Y:S01]  /*26280*/  VIADD R0, R28, 0x46 ;  /* 0x000000461c007836 */ /* 0x000fe20000000000 */
[----:B------:R-:W-:Y:S01]  /*26290*/  PRMT R15, R21, 0x7771, RZ ;  /* 0x00007771150f7816 */ /* 0x000fe200000000ff */
[----:B------:R1:W-:Y:S01]  /*262a0*/  @P3 STG.E.U8 desc[UR6][R8.64], R17 ;  /* 0x0000001108003986 */ /* 0x0003e2000c101106 */
[C---:B------:R-:W-:Y:S01]  /*262b0*/  IADD3 R10, P3, PT, R6.reuse, R2, RZ ;  /* 0x00000002060a7210 */ /* 0x040fe20007f7e0ff */
[----:B------:R-:W-:Y:S01]  /*262c0*/  VIADD R12, R6, UR4 ;  /* 0x00000004060c7c36 */ /* 0x000fe20008000000 */
[----:B0-----:R-:W-:Y:S01]  /*262d0*/  ISETP.LT.AND P4, PT, R0, UR11, !P0 ;  /* 0x0000000b00007c0c */ /* 0x001fe2000c781270 */
[----:B------:R-:W0:Y:S01]  /*262e0*/  LDCU UR11, c[0x0][0x39c] ;  /* 0x00007380ff0b77ac */ /* 0x000e220008000800 */
[----:B------:R-:W-:-:S02]  /*262f0*/  LEA.HI.X.SX32 R11, R6, R3, 0x1, P3 ;  /* 0x00000003060b7211 */ /* 0x000fc400018f0eff */
[-C--:B------:R-:W-:Y:S01]  /*26300*/  IADD3 R6, P3, PT, R12, R2.reuse, RZ ;  /* 0x000000020c067210 */ /* 0x080fe20007f7e0ff */
[----:B------:R-:W-:Y:S01]  /*26310*/  VIADD R0, R28, 0x47 ;  /* 0x000000471c007836 */ /* 0x000fe20000000000 */
[----:B------:R-:W3:Y:S01]  /*26320*/  LDCU UR12, c[0x0][0x39c] ;  /* 0x00007380ff0c77ac */ /* 0x000ee20008000800 */
[----:B--2---:R-:W-:Y:S02]  /*26330*/  PRMT R13, R22, 0x7770, RZ ;  /* 0x00007770160d7816 */ /* 0x004fe400000000ff */
[C---:B------:R-:W-:Y:S01]  /*26340*/  LEA.HI.X.SX32 R7, R12.reuse, R3, 0x1, P3 ;  /* 0x000000030c077211 */ /* 0x040fe200018f0eff */
[----:B------:R-:W-:Y:S01]  /*26350*/  VIADD R12, R12, UR4 ;  /* 0x000000040c0c7c36 */ /* 0x000fe20008000000 */
[----:B------:R2:W-:Y:S01]  /*26360*/  @P6 STG.E.U8 desc[UR6][R10.64], R15 ;  /* 0x0000000f0a006986 */ /* 0x0005e2000c101106 */
[----:B-----5:R-:W-:Y:S01]  /*26370*/  ISETP.LT.AND P3, PT, R0, UR5, !P0 ;  /* 0x0000000500007c0c */ /* 0x020fe2000c761270 */
[----:B------:R-:W5:Y:S01]  /*26380*/  LDCU UR5, c[0x0][0x39c] ;  /* 0x00007380ff0577ac */ /* 0x000f620008000800 */
[----:B------:R-:W-:Y:S01]  /*26390*/  VIADD R0, R28, 0x48 ;  /* 0x000000481c007836 */ /* 0x000fe20000000000 */
[----:B------:R3:W-:Y:S01]  /*263a0*/  @P2 STG.E.U8 desc[UR6][R6.64], R13 ;  /* 0x0000000d06002986 */ /* 0x0007e2000c101106 */
[C---:B-1----:R-:W-:Y:S01]  /*263b0*/  IADD3 R8, P2, PT, R12.reuse, R2, RZ ;  /* 0x000000020c087210 */ /* 0x042fe20007f5e0ff */
[----:B------:R-:W-:Y:S01]  /*263c0*/  VIADD R5, R12, UR4 ;  /* 0x000000040c057c36 */ /* 0x000fe20008000000 */
[----:B------:R-:W-:-:S02]  /*263d0*/  PRMT R17, R22, 0x7771, RZ ;  /* 0x0000777116117816 */ /* 0x000fc400000000ff */
[-C--:B------:R-:W-:Y:S02]  /*263e0*/  LEA.HI.X.SX32 R9, R12, R3.reuse, 0x1, P2 ;  /* 0x000000030c097211 */ /* 0x080fe400010f0eff */
[----:B0-----:R-:W-:Y:S01]  /*263f0*/  ISETP.LT.AND P2, PT, R0, UR11, !P0 ;  /* 0x0000000b00007c0c */ /* 0x001fe2000c741270 */
[----:B------:R-:W-:Y:S01]  /*26400*/  VIADD R0, R28, 0x49 ;  /* 0x000000491c007836 */ /* 0x000fe20000000000 */
[CC--:B------:R-:W-:Y:S01]  /*26410*/  IADD3 R4, P6, PT, R5.reuse, R2.reuse, RZ ;  /* 0x0000000205047210 */ /* 0x0c0fe20007fde0ff */
[----:B------:R0:W-:Y:S01]  /*26420*/  @P5 STG.E.U8 desc[UR6][R8.64], R17 ;  /* 0x0000001108005986 */ /* 0x0001e2000c101106 */
[----:B--2---:R-:W-:Y:S01]  /*26430*/  VIADD R10, R5, UR4 ;  /* 0x00000004050a7c36 */ /* 0x004fe20008000000 */
[----:B------:R-:W-:Y:S01]  /*26440*/  PRMT R15, R23, 0x7770, RZ ;  /* 0x00007770170f7816 */ /* 0x000fe200000000ff */
[----:B------:R-:W1:Y:S01]  /*26450*/  LDCU UR11, c[0x0][0x39c] ;  /* 0x00007380ff0b77ac */ /* 0x000e620008000800 */
[----:B---3--:R-:W-:Y:S01]  /*26460*/  ISETP.LT.AND P5, PT, R0, UR12, !P0 ;  /* 0x0000000c00007c0c */ /* 0x008fe2000c7a1270 */
[----:B------:R-:W-:Y:S01]  /*26470*/  VIADD R0, R28, 0x4a ;  /* 0x0000004a1c007836 */ /* 0x000fe20000000000 */
[----:B------:R-:W-:Y:S01]  /*26480*/  LEA.HI.X.SX32 R5, R5, R3, 0x1, P6 ;  /* 0x0000000305057211 */ /* 0x000fe200030f0eff */
[----:B------:R-:W2:Y:S01]  /*26490*/  LDCU UR12, c[0x0][0x39c] ;  /* 0x00007380ff0c77ac */ /* 0x000ea20008000800 */
[----:B------:R-:W-:-:S03]  /*264a0*/  IADD3 R6, P6, PT, R10, R2, RZ ;  /* 0x000000020a067210 */ /* 0x000fc60007fde0ff */
[----:B------:R3:W-:Y:S01]  /*264b0*/  @P4 STG.E.U8 desc[UR6][R4.64], R15 ;  /* 0x0000000f04004986 */ /* 0x0007e2000c101106 */
[----:B-----5:R-:W-:Y:S01]  /*264c0*/  ISETP.LT.AND P4, PT, R0, UR5, !P0 ;  /* 0x0000000500007c0c */ /* 0x020fe2000c781270 */
[----:B------:R-:W5:Y:S01]  /*264d0*/  LDCU UR5, c[0x0][0x39c] ;  /* 0x00007380ff0577ac */ /* 0x000f620008000800 */
[C---:B------:R-:W-:Y:S01]  /*264e0*/  LEA.HI.X.SX32 R7, R10.reuse, R3, 0x1, P6 ;  /* 0x000000030a077211 */ /* 0x040fe200030f0eff */
[----:B------:R-:W-:Y:S01]  /*264f0*/  VIADD R10, R10, UR4 ;  /* 0x000000040a0a7c36 */ /* 0x000fe20008000000 */
[----:B------:R-:W-:Y:S01]  /*26500*/  PRMT R13, R23, 0x7771, RZ ;  /* 0x00007771170d7816 */ /* 0x000fe200000000ff */
[----:B------:R-:W-:Y:S02]  /*26510*/  VIADD R0, R28, 0x4b ;  /* 0x0000004b1c007836 */ /* 0x000fe40000000000 */
[C---:B------:R-:W-:Y:S02]  /*26520*/  VIADD R11, R10.reuse, UR4 ;  /* 0x000000040a0b7c36 */ /* 0x040fe40008000000 */
[----:B------:R2:W-:Y:S01]  /*26530*/  @P3 STG.E.U8 desc[UR6][R6.64], R13 ;  /* 0x0000000d06003986 */ /* 0x0005e2000c101106 */
[----:B0-----:R-:W-:-:S02]  /*26540*/  IADD3 R8, P3, PT, R10, R2, RZ ;  /* 0x000000020a087210 */ /* 0x001fc40007f7e0ff */
[----:B-1----:R-:W-:Y:S01]  /*26550*/  ISETP.LT.AND P6, PT, R0, UR11, !P0 ;  /* 0x0000000b00007c0c */ /* 0x002fe2000c7c1270 */
[----:B------:R-:W0:Y:S01]  /*26560*/  LDCU UR11, c[0x0][0x39c] ;  /* 0x00007380ff0b77ac */ /* 0x000e220008000800 */
[-C--:B------:R-:W-:Y:S01]  /*26570*/  LEA.HI.X.SX32 R9, R10, R3.reuse, 0x1, P3 ;  /* 0x000000030a097211 */ /* 0x080fe200018f0eff */
[----:B------:R-:W-:Y:S01]  /*26580*/  VIADD R0, R28, 0x4c ;  /* 0x0000004c1c007836 */ /* 0x000fe20000000000 */
[----:B---3--:R-:W-:Y:S02]  /*26590*/  PRMT R15, R24, 0x7770, RZ ;  /* 0x00007770180f7816 */ /* 0x008fe400000000ff */
[C---:B------:R-:W-:Y:S01]  /*265a0*/  IADD3 R4, P3, PT, R11.reuse, R2, RZ ;  /* 0x000000020b047210 */ /* 0x040fe20007f7e0ff */
[C---:B--2---:R-:W-:Y:S02]  /*265b0*/  VIADD R6, R11.reuse, UR4 ;  /* 0x000000040b067c36 */ /* 0x044fe40008000000 */
[----:B------:R1:W-:Y:S01]  /*265c0*/  @P2 STG.E.U8 desc[UR6][R8.64], R15 ;  /* 0x0000000f08002986 */ /* 0x0003e2000c101106 */
[----:B------:R-:W-:-:S02]  /*265d0*/  LEA.HI.X.SX32 R5, R11, R3, 0x1, P3 ;  /* 0x000000030b057211 */ /* 0x000fc400018f0eff */
[----:B------:R-:W-:Y:S02]  /*265e0*/  PRMT R13, R24, 0x7771, RZ ;  /* 0x00007771180d7816 */ /* 0x000fe400000000ff */
[----:B-----5:R-:W-:Y:S01]  /*265f0*/  ISETP.LT.AND P2, PT, R0, UR5, !P0 ;  /* 0x0000000500007c0c */ /* 0x020fe2000c741270 */
[----:B------:R-:W-:Y:S01]  /*26600*/  VIADD R0, R28, 0x4d ;  /* 0x0000004d1c007836 */ /* 0x000fe20000000000 */
[C---:B------:R-:W-:Y:S01]  /*26610*/  IADD3 R10, P3, PT, R6.reuse, R2, RZ ;  /* 0x00000002060a7210 */ /* 0x040fe20007f7e0ff */
[----:B------:R2:W-:Y:S01]  /*26620*/  @P5 STG.E.U8 desc[UR6][R4.64], R13 ;  /* 0x0000000d04005986 */ /* 0x0005e2000c101106 */
[----:B------:R-:W-:Y:S01]  /*26630*/  PRMT R17, R25, 0x7770, RZ ;  /* 0x0000777019117816 */ /* 0x000fe200000000ff */
[C---:B------:R-:W-:Y:S01]  /*26640*/  VIADD R7, R6.reuse, UR4 ;  /* 0x0000000406077c36 */ /* 0x040fe20008000000 */
[----:B------:R-:W-:Y:S01]  /*26650*/  LEA.HI.X.SX32 R11, R6, R3, 0x1, P3 ;  /* 0x00000003060b7211 */ /* 0x000fe200018f0eff */
[----:B------:R-:W3:Y:S01]  /*26660*/  LDCU UR5, c[0x0][0x39c] ;  /* 0x00007380ff0577ac */ /* 0x000ee20008000800 */
[----:B------:R-:W-:Y:S01]  /*26670*/  ISETP.LT.AND P5, PT, R0, UR12, !P0 ;  /* 0x0000000c00007c0c */ /* 0x000fe2000c7a1270 */
[----:B------:R-:W-:-:S02]  /*26680*/  VIADD R0, R28, 0x4e ;  /* 0x0000004e1c007836 */ /* 0x000fc40000000000 */
[----:B------:R5:W-:Y:S01]  /*26690*/  @P4 STG.E.U8 desc[UR6][R10.64], R17 ;  /* 0x000000110a004986 */ /* 0x000be2000c101106 */
[CC--:B------:R-:W-:Y:S01]  /*266a0*/  IADD3 R6, P4, PT, R7.reuse, R2.reuse, RZ ;  /* 0x0000000207067210 */ /* 0x0c0fe20007f9e0ff */
[C---:B------:R-:W-:Y:S01]  /*266b0*/  VIADD R12, R7.reuse, UR4 ;  /* 0x00000004070c7c36 */ /* 0x040fe20008000000 */
[----:B0-----:R-:W-:Y:S01]  /*266c0*/  ISETP.LT.AND P3, PT, R0, UR11, !P0 ;  /* 0x0000000b00007c0c */ /* 0x001fe2000c761270 */
[----:B------:R-:W0:Y:S01]  /*266d0*/  LDCU UR11, c[0x0][0x39c] ;  /* 0x00007380ff0b77ac */ /* 0x000e220008000800 */
[----:B------:R-:W-:Y:S02]  /*266e0*/  LEA.HI.X.SX32 R7, R7, R3, 0x1, P4 ;  /* 0x0000000307077211 */ /* 0x000fe400020f0eff */
[----:B-1----:R-:W-:Y:S01]  /*266f0*/  IADD3 R8, P4, PT, R12, R2, RZ ;  /* 0x000000020c087210 */ /* 0x002fe20007f9e0ff */
[----:B------:R-:W1:Y:S01]  /*26700*/  LDCU UR12, c[0x0][0x39c] ;  /* 0x00007380ff0c77ac */ /* 0x000e620008000800 */
[----:B------:R-:W-:Y:S01]  /*26710*/  PRMT R15, R25, 0x7771, RZ ;  /* 0x00007771190f7816 */ /* 0x000fe200000000ff */
[----:B------:R-:W-:Y:S01]  /*26720*/  VIADD R0, R28, 0x4f ;  /* 0x0000004f1c007836 */ /* 0x000fe20000000000 */
[----:B--2---:R-:W-:-:S02]  /*26730*/  PRMT R13, R26, 0x7770, RZ ;  /* 0x000077701a0d7816 */ /* 0x004fc400000000ff */
[CC--:B------:R-:W-:Y:S01]  /*26740*/  LEA.HI.X.SX32 R9, R12.reuse, R3.reuse, 0x1, P4 ;  /* 0x000000030c097211 */ /* 0x0c0fe200020f0eff */
[----:B------:R-:W-:Y:S01]  /*26750*/  VIADD R12, R12, UR4 ;  /* 0x000000040c0c7c36 */ /* 0x000fe20008000000 */
[----:B------:R2:W-:Y:S01]  /*26760*/  @P6 STG.E.U8 desc[UR6][R6.64], R15 ;  /* 0x0000000f06006986 */ /* 0x0005e2000c101106 */
[----:B---3--:R-:W-:Y:S01]  /*26770*/  ISETP.LT.AND P6, PT, R0, UR5, !P0 ;  /* 0x0000000500007c0c */ /* 0x008fe2000c7c1270 */
[----:B------:R-:W-:Y:S01]  /*26780*/  VIADD R0, R28, 0x50 ;  /* 0x000000501c007836 */ /* 0x000fe20000000000 */
[----:B-----5:R-:W-:Y:S01]  /*26790*/  PRMT R11, R26, 0x7771, RZ ;  /* 0x000077711a0b7816 */ /* 0x020fe200000000ff */
[----:B------:R3:W-:Y:S01]  /*267a0*/  @P2 STG.E.U8 desc[UR6][R8.64], R13 ;  /* 0x0000000d08002986 */ /* 0x0007e2000c101106 */
[C---:B------:R-:W-:Y:S01]  /*267b0*/  IADD3 R4, P2, PT, R12.reuse, R2, RZ ;  /* 0x000000020c047210 */ /* 0x040fe20007f5e0ff */
[C---:B------:R-:W-:Y:S01]  /*267c0*/  VIADD R10, R12.reuse, UR4 ;  /* 0x000000040c0a7c36 */ /* 0x040fe20008000000 */
[----:B------:R-:W5:Y:S02]  /*267d0*/  LDCU UR5, c[0x0][0x3b8] ;  /* 0x00007700ff0577ac */ /* 0x000f640008000800 */
[----:B------:R-:W-:-:S02]  /*267e0*/  LEA.HI.X.SX32 R5, R12, R3, 0x1, P2 ;  /* 0x000000030c057211 */ /* 0x000fc400010f0eff */
[----:B0-----:R-:W-:Y:S01]  /*267f0*/  ISETP.LT.AND P2, PT, R0, UR11, !P0 ;  /* 0x0000000b00007c0c */ /* 0x001fe2000c741270 */
[----:B------:R-:W-:Y:S01]  /*26800*/  VIADD R0, R28, 0x51 ;  /* 0x000000511c007836 */ /* 0x000fe20000000000 */
[----:B--2---:R-:W-:Y:S01]  /*26810*/  IADD3 R6, P4, PT, R10, R2, RZ ;  /* 0x000000020a067210 */ /* 0x004fe20007f9e0ff */
[----:B------:R0:W-:Y:S01]  /*26820*/  @P5 STG.E.U8 desc[UR6][R4.64], R11 ;  /* 0x0000000b04005986 */ /* 0x0001e2000c101106 */
[C---:B------:R-:W-:Y:S01]  /*26830*/  PRMT R15, R27.reuse, 0x7771, RZ ;  /* 0x000077711b0f7816 */ /* 0x040fe200000000ff */
[----:B------:R-:W2:Y:S01]  /*26840*/  LDCU UR11, c[0x0][0x3b8] ;  /* 0x00007700ff0b77ac */ /* 0x000ea20008000800 */
[----:B-1----:R-:W-:Y:S01]  /*26850*/  ISETP.LT.AND P5, PT, R0, UR12, !P0 ;  /* 0x0000000c00007c0c */ /* 0x002fe2000c7a1270 */
[----:B------:R-:W-:Y:S01]  /*26860*/  VIADD R0, R28, 0x52 ;  /* 0x000000521c007836 */ /* 0x000fe20000000000 */
[C---:B------:R-:W-:Y:S01]  /*26870*/  LEA.HI.X.SX32 R7, R10.reuse, R3, 0x1, P4 ;  /* 0x000000030a077211 */ /* 0x040fe200020f0eff */
[----:B------:R-:W1:Y:S01]  /*26880*/  LDCU UR12, c[0x0][0x39c] ;  /* 0x00007380ff0c77ac */ /* 0x000e620008000800 */
[----:B---3--:R-:W-:Y:S01]  /*26890*/  PRMT R13, R27, 0x7770, RZ ;  /* 0x000077701b0d7816 */ /* 0x008fe200000000ff */
[----:B------:R-:W-:-:S04]  /*268a0*/  VIADD R10, R10, UR4 ;  /* 0x000000040a0a7c36 */ /* 0x000fc80008000000 */
[----:B------:R3:W-:Y:S01]  /*268b0*/  @P3 STG.E.U8 desc[UR6][R6.64], R13 ;  /* 0x0000000d06003986 */ /* 0x0007e2000c101106 */
[----:B------:R-:W-:Y:S01]  /*268c0*/  ISETP.LT.AND P3, PT, R0, UR13, !P0 ;  /* 0x0000000d00007c0c */ /* 0x000fe2000c761270 */
[----:B------:R-:W2:Y:S01]  /*268d0*/  LDCU UR13, c[0x0][0x39c] ;  /* 0x00007380ff0d77ac */ /* 0x000ea20008000800 */
[CC--:B------:R-:W-:Y:S01]  /*268e0*/  IADD3 R8, P4, PT, R10.reuse, R2.reuse, RZ ;  /* 0x000000020a087210 */ /* 0x0c0fe20007f9e0ff */
[----:B0-----:R-:W-:Y:S02]  /*268f0*/  VIADD R11, R10, UR4 ;  /* 0x000000040a0b7c36 */ /* 0x001fe40008000000 */
[----:B------:R-:W-:Y:S01]  /*26900*/  VIADD R0, R28, 0x53 ;  /* 0x000000531c007836 */ /* 0x000fe20000000000 */
[----:B------:R-:W-:Y:S02]  /*26910*/  LEA.HI.X.SX32 R9, R10, R3, 0x1, P4 ;  /* 0x000000030a097211 */ /* 0x000fe400020f0eff */
[----:B------:R-:W-:-:S03]  /*26920*/  IADD3 R4, P4, PT, R11, R2, RZ ;  /* 0x000000020b047210 */ /* 0x000fc60007f9e0ff */
[----:B------:R0:W-:Y:S01]  /*26930*/  @P6 STG.E.U8 desc[UR6][R8.64], R15 ;  /* 0x0000000f08006986 */ /* 0x0001e2000c101106 */
[----:B-1----:R-:W-:Y:S01]  /*26940*/  ISETP.LT.AND P6, PT, R0, UR12, !P0 ;  /* 0x0000000c00007c0c */ /* 0x002fe2000c7c1270 */
[----:B------:R-:W1:Y:S01]  /*26950*/  LDCU UR12, c[0x0][0x39c] ;  /* 0x00007380ff0c77ac */ /* 0x000e620008000800 */
[C---:B------:R-:W-:Y:S01]  /*26960*/  LEA.HI.X.SX32 R5, R11.reuse, R3, 0x1, P4 ;  /* 0x000000030b057211 */ /* 0x040fe200020f0eff */
[----:B------:R-:W-:Y:S01]  /*26970*/  VIADD R0, R28, 0x54 ;  /* 0x000000541c007836 */ /* 0x000fe20000000000 */
[----:B---3--:R-:W-:Y:S01]  /*26980*/  PRMT R13, R20, 0x7772, RZ ;  /* 0x00007772140d7816 */ /* 0x008fe200000000ff */
[----:B------:R-:W-:Y:S01]  /*26990*/  VIADD R11, R11, UR4 ;  /* 0x000000040b0b7c36 */ /* 0x000fe20008000000 */
[----:B------:R-:W3:Y:S03]  /*269a0*/  LDCU UR4, c[0x0][0x3b8] ;  /* 0x00007700ff0477ac */ /* 0x000ee60008000800 */
[----:B------:R1:W-:Y:S01]  /*269b0*/  @P2 STG.E.U8 desc[UR6][R4.64], R13 ;  /* 0x0000000d04002986 */ /* 0x0003e2000c101106 */
[----:B--2---:R-:W-:Y:S01]  /*269c0*/  ISETP.LT.AND P2, PT, R0, UR13, !P0 ;  /* 0x0000000d00007c0c */ /* 0x004fe2000c741270 */
[----:B------:R-:W2:Y:S01]  /*269d0*/  LDCU UR13, c[0x0][0x39c] ;  /* 0x00007380ff0d77ac */ /* 0x000ea20008000800 */
[C---:B------:R-:W-:Y:S01]  /*269e0*/  IADD3 R6, P4, PT, R11.reuse, R2, RZ ;  /* 0x000000020b067210 */ /* 0x040fe20007f9e0ff */
[----:B-----5:R-:W-:-:S02]  /*269f0*/  VIADD R10, R11, UR5 ;  /* 0x000000050b0a7c36 */ /* 0x020fc40008000000 */
[----:B------:R-:W-:Y:S01]  /*26a00*/  VIADD R0, R28, 0x55 ;  /* 0x000000551c007836 */ /* 0x000fe20000000000 */
[-C--:B------:R-:W-:Y:S01]  /*26a10*/  LEA.HI.X.SX32 R7, R11, R3.reuse, 0x1, P4 ;  /* 0x000000030b077211 */ /* 0x080fe200020f0eff */
[----:B------:R-:W5:Y:S01]  /*26a20*/  LDCU UR5, c[0x0][0x3b8] ;  /* 0x00007700ff0577ac */ /* 0x000f620008000800 */
[----:B------:R-:W-:Y:S02]  /*26a30*/  PRMT R11, R20, 0x7773, RZ ;  /* 0x00007773140b7816 */ /* 0x000fe400000000ff */
[----:B0-----:R-:W-:Y:S02]  /*26a40*/  IADD3 R8, P4, PT, R10, R2, RZ ;  /* 0x000000020a087210 */ /* 0x001fe40007f9e0ff */
[----:B-1----:R-:W-:Y:S01]  /*26a50*/  PRMT R13, R21, 0x7772, RZ ;  /* 0x00007772150d7816 */ /* 0x002fe200000000ff */
[----:B------:R3:W-:Y:S01]  /*26a60*/  @P5 STG.E.U8 desc[UR6][R6.64], R11 ;  /* 0x0000000b06005986 */ /* 0x0007e2000c101106 */
[----:B------:R-:W-:Y:S01]  /*26a70*/  ISETP.LT.AND P5, PT, R0, UR12, !P0 ;  /* 0x0000000c00007c0c */ /* 0x000fe2000c7a1270 */
[----:B------:R-:W0:Y:S01]  /*26a80*/  LDCU UR12, c[0x0][0x39c] ;  /* 0x00007380ff0c77ac */ /* 0x000e220008000800 */
[----:B------:R-:W-:Y:S01]  /*26a90*/  LEA.HI.X.SX32 R9, R10, R3, 0x1, P4 ;  /* 0x000000030a097211 */ /* 0x000fe200020f0eff */
[----:B------:R-:W-:-:S02]  /*26aa0*/  VIADD R0, R28, 0x56 ;  /* 0x000000561c007836 */ /* 0x000fc40000000000 */
[----:B------:R-:W-:Y:S01]  /*26ab0*/  VIADD R10, R10, UR11 ;  /* 0x0000000b0a0a7c36 */ /* 0x000fe20008000000 */
[----:B------:R-:W1:Y:S01]  /*26ac0*/  LDCU UR11, c[0x0][0x3b8] ;  /* 0x00007700ff0b77ac */ /* 0x000e620008000800 */
[----:B------:R0:W-:Y:S01]  /*26ad0*/  @P3 STG.E.U8 desc[UR6][R8.64], R13 ;  /* 0x0000000d08003986 */ /* 0x0001e2000c101106 */
[----:B--2---:R-:W-:Y:S01]  /*26ae0*/  ISETP.LT.AND P3, PT, R0, UR13, !P0 ;  /* 0x0000000d00007c0c */ /* 0x004fe2000c761270 */
[----:B------:R-:W2:Y:S01]  /*26af0*/  LDCU UR13, c[0x0][0x39c] ;  /* 0x00007380ff0d77ac */ /* 0x000ea20008000800 */
[CC--:B------:R-:W-:Y:S01]  /*26b00*/  IADD3 R4, P4, PT, R10.reuse, R2.reuse, RZ ;  /* 0x000000020a047210 */ /* 0x0c0fe20007f9e0ff */
[----:B---3--:R-:W-:Y:S01]  /*26b10*/  VIADD R11, R10, UR4 ;  /* 0x000000040a0b7c36 */ /* 0x008fe20008000000 */
[----:B------:R-:W-:Y:S01]  /*26b20*/  PRMT R21, R21, 0x7773, RZ ;  /* 0x0000777315157816 */ /* 0x000fe200000000ff */
[----:B------:R-:W-:Y:S01]  /*26b30*/  VIADD R0, R28, 0x57 ;  /* 0x000000571c007836 */ /* 0x000fe20000000000 */
[----:B------:R-:W-:Y:S01]  /*26b40*/  LEA.HI.X.SX32 R5, R10, R3, 0x1, P4 ;  /* 0x000000030a057211 */ /* 0x000fe200020f0eff */
[----:B------:R-:W3:Y:S01]  /*26b50*/  LDCU UR4, c[0x0][0x3b8] ;  /* 0x00007700ff0477ac */ /* 0x000ee20008000800 */
[----:B------:R-:W-:-:S02]  /*26b60*/  IADD3 R6, P4, PT, R11, R2, RZ ;  /* 0x000000020b067210 */ /* 0x000fc40007f9e0ff */
[----:B0-----:R-:W-:Y:S01]  /*26b70*/  PRMT R13, R22, 0x7772, RZ ;  /* 0x00007772160d7816 */ /* 0x001fe200000000ff */
[----:B------:R0:W-:Y:S01]  /*26b80*/  @P6 STG.E.U8 desc[UR6][R4.64], R21 ;  /* 0x0000001504006986 */ /* 0x0001e2000c101106 */
[----:B------:R-:W-:Y:S01]  /*26b90*/  ISETP.LT.AND P6, PT, R0, UR12, !P0 ;  /* 0x0000000c00007c0c */ /* 0x000fe2000c7c1270 */
[----:B------:R-:W3:Y:S01]  /*26ba0*/  LDCU UR12, c[0x0][0x39c] ;  /* 0x00007380ff0c77ac */ /* 0x000ee20008000800 */
[C---:B------:R-:W-:Y:S01]  /*26bb0*/  LEA.HI.X.SX32 R7, R11.reuse, R3, 0x1, P4 ;  /* 0x000000030b077211 */ /* 0x040fe200020f0eff */
[----:B------:R-:W-:Y:S02]  /*26bc0*/  VIADD R0, R28, 0x58 ;  /* 0x000000581c007836 */ /* 0x000fe40000000000 */
[----:B-----5:R-:W-:Y:S01]  /*26bd0*/  VIADD R11, R11, UR5 ;  /* 0x000000050b0b7c36 */ /* 0x020fe20008000000 */
[----:B------:R-:W5:Y:S01]  /*26be0*/  LDCU UR5, c[0x0][0x3b8] ;  /* 0x00007700ff0577ac */ /* 0x000f620008000800 */
[----:B------:R3:W-:Y:S01]  /*26bf0*/  @P2 STG.E.U8 desc[UR6][R6.64], R13 ;  /* 0x0000000d06002986 */ /* 0x0007e2000c101106 */
[----:B--2---:R-:W-:Y:S01]  /*26c00*/  ISETP.LT.AND P2, PT, R0, UR13, !P0 ;  /* 0x0000000d00007c0c */ /* 0x004fe2000c741270 */
[----:B------:R-:W2:Y:S01]  /*26c10*/  LDCU UR13, c[0x0][0x39c] ;  /* 0x00007380ff0d77ac */ /* 0x000ea20008000800 */
[C---:B------:R-:W-:Y:S01]  /*26c20*/  IADD3 R8, P4, PT, R11.reuse, R2, RZ ;  /* 0x000000020b087210 */ /* 0x040fe20007f9e0ff */
[----:B-1----:R-:W-:-:S02]  /*26c30*/  VIADD R10, R11, UR11 ;  /* 0x0000000b0b0a7c36 */ /* 0x002fc40008000000 */
[----:B------:R-:W-:Y:S01]  /*26c40*/  VIADD R0, R28, 0x59 ;  /* 0x000000591c007836 */ /* 0x000fe20000000000 */
[-C--:B------:R-:W-:Y:S01]  /*26c50*/  LEA.HI.X.SX32 R9, R11, R3.reuse, 0x1, P4 ;  /* 0x000000030b097211 */ /* 0x080fe200020f0eff */
[----:B------:R-:W1:Y:S01]  /*26c60*/  LDCU UR11, c[0x0][0x3b8] ;  /* 0x00007700ff0b77ac */ /* 0x000e620008000800 */
[----:B------:R-:W-:Y:S02]  /*26c70*/  PRMT R11, R22, 0x7773, RZ ;  /* 0x00007773160b7816 */ /* 0x000fe400000000ff */
[----:B0-----:R-:W-:Y:S02]  /*26c80*/  IADD3 R4, P4, PT, R10, R2, RZ ;  /* 0x000000020a047210 */ /* 0x001fe40007f9e0ff */
[----:B---3--:R-:W-:Y:S01]  /*26c90*/  PRMT R13, R23, 0x7772, RZ ;  /* 0x00007772170d7816 */ /* 0x008fe200000000ff */
[----:B------:R5:W-:Y:S01]  /*26ca0*/  @P5 STG.E.U8 desc[UR6][R8.64], R11 ;  /* 0x0000000b08005986 */ /* 0x000be2000c101106 */
[----:B------:R-:W-:Y:S01]  /*26cb0*/  ISETP.LT.AND P5, PT, R0, UR12, !P0 ;  /* 0x0000000c00007c0c */ /* 0x000fe2000c7a1270 */
[----:B------:R-:W0:Y:S01]  /*26cc0*/  LDCU UR12, c[0x0][0x39c] ;  /* 0x00007380ff0c77ac */ /* 0x000e220008000800 */
[----:B------:R-:W-:Y:S01]  /*26cd0*/  LEA.HI.X.SX32 R5, R10, R3, 0x1, P4 ;  /* 0x000000030a057211 */ /* 0x000fe200020f0eff */
[----:B------:R-:W-:-:S02]  /*26ce0*/  VIADD R0, R28, 0x5a ;  /* 0x0000005a1c007836 */ /* 0x000fc40000000000 */
[----:B------:R-:W-:Y:S01]  /*26cf0*/  VIADD R10, R10, UR4 ;  /* 0x000000040a0a7c36 */ /* 0x000fe20008000000 */
[----:B------:R-:W3:Y:S01]  /*26d00*/  LDCU UR4, c[0x0][0x3b8] ;  /* 0x00007700ff0477ac */ /* 0x000ee20008000800 */
[----:B------:R0:W-:Y:S01]  /*26d10*/  @P3 STG.E.U8 desc[UR6][R4.64], R13 ;  /* 0x0000000d04003986 */ /* 0x0001e2000c101106 */
[----:B--2---:R-:W-:Y:S02]  /*26d20*/  ISETP.LT.AND P3, PT, R0, UR13, !P0 ;  /* 0x0000000d00007c0c */ /* 0x004fe4000c761270 */
[CC--:B------:R-:W-:Y:S01]  /*26d30*/  IADD3 R6, P4, PT, R10.reuse, R2.reuse, RZ ;  /* 0x000000020a067210 */ /* 0x0c0fe20007f9e0ff */
[----:B------:R-:W2:Y:S01]  /*26d40*/  LDCU UR13, c[0x0][0x39c] ;  /* 0x00007380ff0d77ac */ /* 0x000ea20008000800 */
[C---:B-----5:R-:W-:Y:S02]  /*26d50*/  VIADD R11, R10.reuse, UR5 ;  /* 0x000000050a0b7c36 */ /* 0x060fe40008000000 */
[----:B------:R-:W-:Y:S01]  /*26d60*/  LEA.HI.X.SX32 R7, R10, R3, 0x1, P4 ;  /* 0x000000030a077211 */ /* 0x000fe200020f0eff */
[----:B------:R-:W-:Y:S01]  /*26d70*/  VIADD R0, R28, 0x5b ;  /* 0x0000005b1c007836 */ /* 0x000fe20000000000 */
[----:B------:R-:W-:Y:S01]  /*26d80*/  PRMT R23, R23, 0x7773, RZ ;  /* 0x0000777317177816 */ /* 0x000fe200000000ff */
[----:B------:R-:W5:Y:S01]  /*26d90*/  LDCU UR5, c[0x0][0x3b8] ;  /* 0x00007700ff0577ac */ /* 0x000f620008000800 */
[----:B------:R-:W-:-:S04]  /*26da0*/  IADD3 R8, P4, PT, R11, R2, RZ ;  /* 0x000000020b087210 */ /* 0x000fc80007f9e0ff */
[CC--:B------:R-:W-:Y:S01]  /*26db0*/  LEA.HI.X.SX32 R9, R11.reuse, R3.reuse, 0x1, P4 ;  /* 0x000000030b097211 */ /* 0x0c0fe200020f0eff */
[----:B-1----:R-:W-:Y:S01]  /*26dc0*/  VIADD R11, R11, UR11 ;  /* 0x0000000b0b0b7c36 */ /* 0x002fe20008000000 */
[----:B------:R1:W-:Y:S01]  /*26dd0*/  @P6 STG.E.U8 desc[UR6][R6.64], R23 ;  /* 0x0000001706006986 */ /* 0x0003e2000c101106 */
[----:B0-----:R-:W-:Y:S01]  /*26de0*/  ISETP.LT.AND P6, PT, R0, UR12, !P0 ;  /* 0x0000000c00007c0c */ /* 0x001fe2000c7c1270 */
[----:B------:R-:W0:Y:S01]  /*26df0*/  LDCU UR12, c[0x0][0x39c] ;  /* 0x00007380ff0c77ac */ /* 0x000e220008000800 */
[----:B------:R-:W-:Y:S01]  /*26e00*/  PRMT R15, R24, 0x7772, RZ ;  /* 0x00007772180f7816 */ /* 0x000fe200000000ff */
[----:B------:R-:W-:Y:S01]  /*26e10*/  VIADD R0, R28, 0x5c ;  /* 0x0000005c1c007836 */ /* 0x000fe20000000000 */
[C---:B------:R-:W-:Y:S01]  /*26e20*/  IADD3 R4, P4, PT, R11.reuse, R2, RZ ;  /* 0x000000020b047210 */ /* 0x040fe20007f9e0ff */
[C---:B---3--:R-:W-:Y:S01]  /*26e30*/  VIADD R10, R11.reuse, UR4 ;  /* 0x000000040b0a7c36 */ /* 0x048fe20008000000 */
[----:B------:R-:W3:Y:S01]  /*26e40*/  LDCU UR11, c[0x0][0x3b8] ;  /* 0x00007700ff0b77ac */ /* 0x000ee20008000800 */
[----:B------:R0:W-:Y:S01]  /*26e50*/  @P2 STG.E.U8 desc[UR6][R8.64], R15 ;  /* 0x0000000f08002986 */ /* 0x0001e2000c101106 */
[----:B--2---:R-:W-:Y:S01]  /*26e60*/  ISETP.LT.AND P2, PT, R0, UR13, !P0 ;  /* 0x0000000d00007c0c */ /* 0x004fe2000c741270 */
[----:B------:R-:W2:Y:S01]  /*26e70*/  LDCU UR13, c[0x0][0x39c] ;  /* 0x00007380ff0d77ac */ /* 0x000ea20008000800 */
[----:B------:R-:W-:-:S02]  /*26e80*/  LEA.HI.X.SX32 R5, R11, R3, 0x1, P4 ;  /* 0x000000030b057211 */ /* 0x000fc400020f0eff */
[-C--:B-1----:R-:W-:Y:S01]  /*26e90*/  IADD3 R6, P4, PT, R10, R2.reuse, RZ ;  /* 0x000000020a067210 */ /* 0x082fe20007f9e0ff */
[----:B------:R-:W1:Y:S01]  /*26ea0*/  LDCU UR4, c[0x0][0x3b8] ;  /* 0x00007700ff0477ac */ /* 0x000e620008000800 */
[----:B------:R-:W-:Y:S02]  /*26eb0*/  PRMT R13, R24, 0x7773, RZ ;  /* 0x00007773180d7816 */ /* 0x000fe400000000ff */
[C---:B------:R-:W-:Y:S01]  /*26ec0*/  LEA.HI.X.SX32 R7, R10.reuse, R3, 0x1, P4 ;  /* 0x000000030a077211 */ /* 0x040fe200020f0eff */
[----:B-----5:R-:W-:Y:S02]  /*26ed0*/  VIADD R10, R10, UR5 ;  /* 0x000000050a0a7c36 */ /* 0x020fe40008000000 */
[----:B------:R-:W-:Y:S01]  /*26ee0*/  VIADD R0, R28, 0x5d ;  /* 0x0000005d1c007836 */ /* 0x000fe20000000000 */
[----:B------:R5:W-:Y:S01]  /*26ef0*/  @P5 STG.E.U8 desc[UR6][R4.64], R13 ;  /* 0x0000000d04005986 */ /* 0x000be2000c101106 */
[----:B------:R-:W-:Y:S01]  /*26f00*/  PRMT R11, R25, 0x7772, RZ ;  /* 0x00007772190b7816 */ /* 0x000fe200000000ff */
[----:B------:R-:W5:Y:S01]  /*26f10*/  LDCU UR5, c[0x0][0x3b8] ;  /* 0x00007700ff0577ac */ /* 0x000f620008000800 */
[----:B0-----:R-:W-:-:S02]  /*26f20*/  IADD3 R8, P4, PT, R10, R2, RZ ;  /* 0x000000020a087210 */ /* 0x001fc40007f9e0ff */
[----:B------:R-:W-:Y:S01]  /*26f30*/  ISETP.LT.AND P5, PT, R0, UR12, !P0 ;  /* 0x0000000c00007c0c */ /* 0x000fe2000c7a1270 */
[----:B------:R-:W-:Y:S01]  /*26f40*/  VIADD R0, R28, 0x5e ;  /* 0x0000005e1c007836 */ /* 0x000fe20000000000 */
[----:B------:R-:W0:Y:S01]  /*26f50*/  LDCU UR12, c[0x0][0x39c] ;  /* 0x00007380ff0c77ac */ /* 0x000e220008000800 */
[CC--:B------:R-:W-:Y:S01]  /*26f60*/  LEA.HI.X.SX32 R9, R10.reuse, R3.reuse, 0x1, P4 ;  /* 0x000000030a097211 */ /* 0x0c0fe200020f0eff */
[----:B---3--:R-:W-:Y:S01]  /*26f70*/  VIADD R10, R10, UR11 ;  /* 0x0000000b0a0a7c36 */ /* 0x008fe20008000000 */
[----:B------:R-:W-:Y:S01]  /*26f80*/  PRMT R25, R25, 0x7773, RZ ;  /* 0x0000777319197816 */ /* 0x000fe200000000ff */
[----:B------:R3:W-:Y:S01]  /*26f90*/  @P3 STG.E.U8 desc[UR6][R6.64], R11 ;  /* 0x0000000b06003986 */ /* 0x0007e2000c101106 */
[----:B--2---:R-:W-:Y:S01]  /*26fa0*/  ISETP.LT.AND P3, PT, R0, UR13, !P0 ;  /* 0x0000000d00007c0c */ /* 0x004fe2000c761270 */
[----:B------:R-:W2:Y:S01]  /*26fb0*/  LDCU UR13, c[0x0][0x39c] ;  /* 0x00007380ff0d77ac */ /* 0x000ea20008000800 */
[----:B------:R-:W-:Y:S01]  /*26fc0*/  VIADD R0, R28, 0x5f ;  /* 0x0000005f1c007836 */ /* 0x000fe20000000000 */
[----:B------:R0:W-:Y:S01]  /*26fd0*/  @P6 STG.E.U8 desc[UR6][R8.64], R25 ;  /* 0x0000001908006986 */ /* 0x0001e2000c101106 */
[C---:B------:R-:W-:Y:S01]  /*26fe0*/  IADD3 R12, P6, PT, R10.reuse, R2, RZ ;  /* 0x000000020a0c7210 */ /* 0x040fe20007fde0ff */
[----:B-1----:R-:W-:Y:S01]  /*26ff0*/  VIADD R14, R10, UR4 ;  /* 0x000000040a0e7c36 */ /* 0x002fe20008000000 */
[----:B------:R-:W1:Y:S01]  /*27000*/  LDCU UR11, c[0x0][0x3b8] ;  /* 0x00007700ff0b77ac */ /* 0x000e620008000800 */
[----:B----4-:R-:W4:Y:S01]  /*27010*/  LDS.128 R4, [R29] ;  /* 0x000000001d047984 */ /* 0x010f220000000c00 */
[----:B------:R-:W-:Y:S01]  /*27020*/  ISETP.LT.AND P4, PT, R0, UR14, !P0 ;  /* 0x0000000e00007c0c */ /* 0x000fe2000c781270 */
[----:B------:R-:W-:Y:S01]  /*27030*/  VIADD R0, R28, 0x60 ;  /* 0x000000601c007836 */ /* 0x000fe20000000000 */
[----:B------:R-:W-:Y:S01]  /*27040*/  PRMT R19, R26, 0x7772, RZ ;  /* 0x000077721a137816 */ /* 0x000fe200000000ff */
[----:B------:R-:W1:Y:S01]  /*27050*/  LDCU UR4, c[0x0][0x3b8] ;  /* 0x00007700ff0477ac */ /* 0x000e620008000800 */
[----:B-----5:R-:W-:-:S02]  /*27060*/  LEA.HI.X.SX32 R13, R10, R3, 0x1, P6 ;  /* 0x000000030a0d7211 */ /* 0x020fc400030f0eff */
[-C--:B------:R-:W-:Y:S02]  /*27070*/  IADD3 R10, P6, PT, R14, R2.reuse, RZ ;  /* 0x000000020e0a7210 */ /* 0x080fe40007fde0ff */
[----:B------:R-:W-:Y:S01]  /*27080*/  PRMT R17, R26, 0x7773, RZ ;  /* 0x000077731a117816 */ /* 0x000fe200000000ff */
[----:B------:R1:W-:Y:S01]  /*27090*/  @P2 STG.E.U8 desc[UR6][R12.64], R19 ;  /* 0x000000130c002986 */ /* 0x0003e2000c101106 */
[----:B0-----:R-:W-:Y:S01]  /*270a0*/  ISETP.LT.AND P2, PT, R0, UR12, !P0 ;  /* 0x0000000c00007c0c */ /* 0x001fe2000c741270 */
[----:B------:R-:W0:Y:S01]  /*270b0*/  LDCU UR12, c[0x0][0x39c] ;  /* 0x00007380ff0c77ac */ /* 0x000e220008000800 */
[-C--:B---3--:R-:W-:Y:S01]  /*270c0*/  LEA.HI.X.SX32 R11, R14, R3.reuse, 0x1, P6 ;  /* 0x000000030e0b7211 */ /* 0x088fe200030f0eff */
[----:B------:R-:W-:Y:S02]  /*270d0*/  VIADD R0, R28, 0x61 ;  /* 0x000000611c007836 */ /* 0x000fe40000000000 */
[----:B------:R-:W-:Y:S01]  /*270e0*/  VIADD R8, R14, UR5 ;  /* 0x000000050e087c36 */ /* 0x000fe20008000000 */
[----:B------:R-:W3:Y:S01]  /*270f0*/  LDCU UR5, c[0x0][0x3b8] ;  /* 0x00007700ff0577ac */ /* 0x000ee20008000800 */
[----:B------:R5:W-:Y:S01]  /*27100*/  @P5 STG.E.U8 desc[UR6][R10.64], R17 ;  /* 0x000000110a005986 */ /* 0x000be2000c101106 */
[----:B--2---:R-:W-:Y:S01]  /*27110*/  ISETP.LT.AND P5, PT, R0, UR13, !P0 ;  /* 0x0000000d00007c0c */ /* 0x004fe2000c7a1270 */
[----:B------:R-:W2:Y:S01]  /*27120*/  LDCU UR13, c[0x0][0x39c] ;  /* 0x00007380ff0d77ac */ /* 0x000ea20008000800 */
[CC--:B------:R-:W-:Y:S01]  /*27130*/  IADD3 R14, P6, PT, R8.reuse, R2.reuse, RZ ;  /* 0x00000002080e7210 */ /* 0x0c0fe20007fde0ff */
[----:B-1----:R-:W-:Y:S01]  /*27140*/  VIADD R12, R8, UR11 ;  /* 0x0000000b080c7c36 */ /* 0x002fe20008000000 */
[----:B------:R-:W-:Y:S01]  /*27150*/  PRMT R13, R27, 0x7772, RZ ;  /* 0x000077721b0d7816 */ /* 0x000fe200000000ff */
[----:B------:R-:W-:Y:S01]  /*27160*/  VIADD R0, R28, 0x62 ;  /* 0x000000621c007836 */ /* 0x000fe20000000000 */
[----:B------:R-:W-:Y:S01]  /*27170*/  LEA.HI.X.SX32 R15, R8, R3, 0x1, P6 ;  /* 0x00000003080f7211 */ /* 0x000fe200030f0eff */
[----:B------:R-:W1:Y:S01]  /*27180*/  LDCU UR11, c[0x0][0x3b8] ;  /* 0x00007700ff0b77ac */ /* 0x000e620008000800 */
[----:B------:R-:W-:-:S02]  /*27190*/  IADD3 R8, P6, PT, R12, R2, RZ ;  /* 0x000000020c087210 */ /* 0x000fc40007fde0ff */
[----:B------:R-:W-:Y:S01]  /*271a0*/  PRMT R27, R27, 0x7773, RZ ;  /* 0x000077731b1b7816 */ /* 0x000fe200000000ff */
[----:B------:R3:W-:Y:S01]  /*271b0*/  @P3 STG.E.U8 desc[UR6][R14.64], R13 ;  /* 0x0000000d0e003986 */ /* 0x0007e2000c101106 */
[----:B0-----:R-:W-:Y:S01]  /*271c0*/  ISETP.LT.AND P3, PT, R0, UR12, !P0 ;  /* 0x0000000c00007c0c */ /* 0x001fe2000c761270 */
[----:B------:R-:W0:Y:S01]  /*271d0*/  LDCU UR12, c[0x0][0x39c] ;  /* 0x00007380ff0c77ac */ /* 0x000e220008000800 */
[-C--:B------:R-:W-:Y:S01]  /*271e0*/  LEA.HI.X.SX32 R9, R12, R3.reuse, 0x1, P6 ;  /* 0x000000030c097211 */ /* 0x080fe200030f0eff */
[----:B------:R-:W-:Y:S02]  /*271f0*/  VIADD R0, R28, 0x63 ;  /* 0x000000631c007836 */ /* 0x000fe40000000000 */
[----:B------:R-:W-:Y:S01]  /*27200*/  VIADD R12, R12, UR4 ;  /* 0x000000040c0c7c36 */ /* 0x000fe20008000000 */
[----:B------:R-:W1:Y:S01]  /*27210*/  LDCU UR4, c[0x0][0x3b8] ;  /* 0x00007700ff0477ac */ /* 0x000e620008000800 */
[----:B------:R0:W-:Y:S01]  /*27220*/  @P4 STG.E.U8 desc[UR6][R8.64], R27 ;  /* 0x0000001b08004986 */ /* 0x0001e2000c101106 */
[----:B--2---:R-:W-:Y:S01]  /*27230*/  ISETP.LT.AND P4, PT, R0, UR13, !P0 ;  /* 0x0000000d00007c0c */ /* 0x004fe2000c781270 */
[----:B------:R-:W2:Y:S01]  /*27240*/  LDCU UR13, c[0x0][0x39c] ;  /* 0x00007380ff0d77ac */ /* 0x000ea20008000800 */
[CC--:B-----5:R-:W-:Y:S01]  /*27250*/  IADD3 R10, P6, PT, R12.reuse, R2.reuse, RZ ;  /* 0x000000020c0a7210 */ /* 0x0e0fe20007fde0ff */
[----:B---3--:R-:W-:Y:S01]  /*27260*/  VIADD R14, R12, UR5 ;  /* 0x000000050c0e7c36 */ /* 0x008fe20008000000 */
[----:B----4-:R-:W-:Y:S01]  /*27270*/  PRMT R15, R4, 0x7770, RZ ;  /* 0x00007770040f7816 */ /* 0x010fe200000000ff */
[----:B------:R-:W-:Y:S01]  /*27280*/  VIADD R0, R28, 0x64 ;  /* 0x000000641c007836 */ /* 0x000fe20000000000 */
[----:B------:R-:W-:Y:S01]  /*27290*/  LEA.HI.X.SX32 R11, R12, R3, 0x1, P6 ;  /* 0x000000030c0b7211 */ /* 0x000fe200030f0eff */
[----:B------:R-:W3:Y:S01]  /*272a0*/  LDCU UR5, c[0x0][0x3b8] ;  /* 0x00007700ff0577ac */ /* 0x000ee20008000800 */
[----:B------:R-:W-:-:S02]  /*272b0*/  IADD3 R12, P6, PT, R14, R2, RZ ;  /* 0x000000020e0c7210 */ /* 0x000fc40007fde0ff */
[----:B------:R-:W-:Y:S01]  /*272c0*/  PRMT R17, R4, 0x7771, RZ ;  /* 0x0000777104117816 */ /* 0x000fe200000000ff */
[----:B------:R4:W-:Y:S01]  /*272d0*/  @P2 STG.E.U8 desc[UR6][R10.64], R15 ;  /* 0x0000000f0a002986 */ /* 0x0009e2000c101106 */
[----:B0-----:R-:W-:Y:S01]  /*272e0*/  ISETP.LT.AND P2, PT, R0, UR12, !P0 ;  /* 0x0000000c00007c0c */ /* 0x001fe2000c741270 */
[----:B------:R-:W0:Y:S01]  /*272f0*/  LDCU UR12, c[0x0][0x39c] ;  /* 0x00007380ff0c77ac */ /* 0x000e220008000800 */
[-C--:B------:R-:W-:Y:S01]  /*27300*/  LEA.HI.X.SX32 R13, R14, R3.reuse, 0x1, P6 ;  /* 0x000000030e0d7211 */ /* 0x080fe200030f0eff */
[----:B------:R-:W-:Y:S02]  /*27310*/  VIADD R0, R28, 0x65 ;  /* 0x000000651c007836 */ /* 0x000fe40000000000 */
[----:B-1----:R-:W-:Y:S01]  /*27320*/  VIADD R14, R14, UR11 ;  /* 0x0000000b0e0e7c36 */ /* 0x002fe20008000000 */
[----:B------:R-:W1:Y:S01]  /*27330*/  LDCU UR11, c[0x0][0x3b8] ;  /* 0x00007700ff0b77ac */ /* 0x000e620008000800 */
[----:B------:R5:W-:Y:S01]  /*27340*/  @P5 STG.E.U8 desc[UR6][R12.64], R17 ;  /* 0x000000110c005986 */ /* 0x000be2000c101106 */
[----:B--2---:R-:W-:Y:S01]  /*27350*/  ISETP.LT.AND P5, PT, R0, UR13, !P0 ;  /* 0x0000000d00007c0c */ /* 0x004fe2000c7a1270 */
[----:B------:R-:W2:Y:S01]  /*27360*/  LDCU UR13, c[0x0][0x39c] ;  /* 0x00007380ff0d77ac */ /* 0x000ea20008000800 */
[CC--:B------:R-:W-:Y:S01]  /*27370*/  IADD3 R8, P6, PT, R14.reuse, R2.reuse, RZ ;  /* 0x000000020e087210 */ /* 0x0c0fe20007fde0ff */
[----:B----4-:R-:W-:Y:S01]  /*27380*/  VIADD R10, R14, UR4 ;  /* 0x000000040e0a7c36 */ /* 0x010fe20008000000 */
[----:B------:R-:W-:Y:S01]  /*27390*/  PRMT R11, R5, 0x7770, RZ ;  /* 0x00007770050b7816 */ /* 0x000fe200000000ff */
[----:B------:R-:W-:Y:S01]  /*273a0*/  VIADD R0, R28, 0x66 ;  /* 0x000000661c007836 */ /* 0x000fe20000000000 */
[----:B------:R-:W-:Y:S01]  /*273b0*/  LEA.HI.X.SX32 R9, R14, R3, 0x1, P6 ;  /* 0x000000030e097211 */ /* 0x000fe200030f0eff */
[----:B------:R-:W4:Y:S01]  /*273c0*/  LDCU UR4, c[0x0][0x3b8] ;  /* 0x00007700ff0477ac */ /* 0x000f220008000800 */
[----:B------:R-:W-:-:S02]  /*273d0*/  IADD3 R14, P6, PT, R10, R2, RZ ;  /* 0x000000020a0e7210 */ /* 0x000fc40007fde0ff */
[----:B-----5:R-:W-:Y:S01]  /*273e0*/  PRMT R13, R5, 0x7771, RZ ;  /* 0x00007771050d7816 */ /* 0x020fe200000000ff */
[----:B------:R-:W-:Y:S01]  /*273f0*/  @P3 STG.E.U8 desc[UR6][R8.64], R11 ;  /* 0x0000000b08003986 */ /* 0x000fe2000c101106 */
[----:B0-----:R-:W-:Y:S01]  /*27400*/  ISETP.LT.AND P3, PT, R0, UR12, !P0 ;  /* 0x0000000c00007c0c */ /* 0x001fe2000c761270 */
[C---:B---3--:R-:W-:Y:S01]  /*27410*/  VIADD R12, R10.reuse, UR5 ;  /* 0x000000050a0c7c36 */ /* 0x048fe20008000000 */
[-C--:B------:R-:W-:Y:S01]  /*27420*/  LEA.HI.X.SX32 R15, R10, R3.reuse, 0x1, P6 ;  /* 0x000000030a0f7211 */ /* 0x080fe200030f0eff */
[----:B------:R-:W0:Y:S01]  /*27430*/  LDCU UR12, c[0x0][0x39c] ;  /* 0x00007380ff0c77ac */ /* 0x000e220008000800 */
[----:B------:R-:W-:Y:S01]  /*27440*/  VIADD R0, R28, 0x67 ;  /* 0x000000671c007836 */ /* 0x000fe20000000000 */
[----:B------:R-:W3:Y:S01]  /*27450*/  LDS.128 R8, [R29+0x2000] ;  /* 0x002000001d087984 */ /* 0x000ee20000000c00 */
[-C--:B------:R-:W-:Y:S01]  /*27460*/  IADD3 R16, P6, PT, R12, R2.reuse, RZ ;  /* 0x000000020c107210 */ /* 0x080fe20007fde0ff */
[----:B------:R-:W5:Y:S02]  /*27470*/  LDCU UR5, c[0x0][0x3b8] ;  /* 0x00007700ff0577ac */ /* 0x000f640008000800 */
[----:B------:R0:W-:Y:S01]  /*27480*/  @P4 STG.E.U8 desc[UR6][R14.64], R13 ;  /* 0x0000000d0e004986 */ /* 0x0001e2000c101106 */
[----:B--2---:R-:W-:Y:S01]  /*27490*/  ISETP.LT.AND P4, PT, R0, UR13, !P0 ;  /* 0x0000000d00007c0c */ /* 0x004fe2000c781270 */
[----:B------:R-:W2:Y:S01]  /*274a0*/  LDCU UR13, c[0x0][0x39c] ;  /* 0x00007380ff0d77ac */ /* 0x000ea20008000800 */
[CC--:B------:R-:W-:Y:S01]  /*274b0*/  LEA.HI.X.SX32 R17, R12.reuse, R3.reuse, 0x1, P6 ;  /* 0x000000030c117211 */ /* 0x0c0fe200030f0eff */
[----:B-1----:R-:W-:Y:S01]  /*274c0*/  VIADD R12, R12, UR11 ;  /* 0x0000000b0c0c7c36 */ /* 0x002fe20008000000 */
[----:B------:R-:W-:Y:S01]  /*274d0*/  PRMT R21, R6, 0x7770, RZ ;  /* 0x0000777006157816 */ /* 0x000fe200000000ff */
[----:B------:R-:W-:Y:S01]  /*274e0*/  VIADD R0, R28, 0x68 ;  /* 0x000000681c007836 */ /* 0x000fe20000000000 */
[----:B------:R-:W-:Y:S01]  /*274f0*/  PRMT R19, R6, 0x7771, RZ ;  /* 0x0000777106137816 */ /* 0x000fe200000000ff */
[C---:B----4-:R-:W-:Y:S01]  /*27500*/  VIADD R18, R12.reuse, UR4 ;  /* 0x000000040c127c36 */ /* 0x050fe20008000000 */
[----:B------:R-:W1:Y:S01]  /*27510*/  LDCU UR11, c[0x0][0x3b8] ;  /* 0x00007700ff0b77ac */ /* 0x000e620008000800 */
[-C--:B0-----:R-:W-:Y:S01]  /*27520*/  IADD3 R14, P6, PT, R12, R2.reuse, RZ ;  /* 0x000000020c0e7210 */ /* 0x081fe20007fde0ff */
[----:B------:R0:W-:Y:S01]  /*27530*/  @P2 STG.E.U8 desc[UR6][R16.64], R21 ;  /* 0x0000001510002986 */ /* 0x0001e2000c101106 */
[----:B------:R-:W-:Y:S01]  /*27540*/  ISETP.LT.AND P2, PT, R0, UR12, !P0 ;  /* 0x0000000c00007c0c */ /* 0x000fe2000c741270 */
[----:B------:R-:W4:Y:S01]  /*27550*/  LDCU UR12, c[0x0][0x39c] ;  /* 0x00007380ff0c77ac */ /* 0x000f220008000800 */
[-C--:B------:R-:W-:Y:S01]  /*27560*/  LEA.HI.X.SX32 R15, R12, R3.reuse, 0x1, P6 ;  /* 0x000000030c0f7211 */ /* 0x080fe200030f0eff */
[----:B------:R-:W-:Y:S01]  /*27570*/  VIADD R0, R28, 0x69 ;  /* 0x000000691c007836 */ /* 0x000fe20000000000 */
[-C--:B------:R-:W-:Y:S01]  /*27580*/  IADD3 R12, P6, PT, R18, R2.reuse, RZ ;  /* 0x00000002120c7210 */ /* 0x080fe20007fde0ff */
[----:B------:R-:W3:Y:S02]  /*27590*/  LDCU UR4, c[0x0][0x3b8] ;  /* 0x00007700ff0477ac */ /* 0x000ee40008000800 */
[----:B------:R1:W-:Y:S01]  /*275a0*/  @P5 STG.E.U8 desc[UR6][R14.64], R19 ;  /* 0x000000130e005986 */ /* 0x0003e2000c101106 */
[----:B--2---:R-:W-:Y:S01]  /*275b0*/  ISETP.LT.AND P5, PT, R0, UR13, !P0 ;  /* 0x0000000d00007c0c */ /* 0x004fe2000c7a1270 */
[----:B------:R-:W2:Y:S01]  /*275c0*/  LDCU UR13, c[0x0][0x39c] ;  /* 0x00007380ff0d77ac */ /* 0x000ea20008000800 */
[CC--:B------:R-:W-:Y:S01]  /*275d0*/  LEA.HI.X.SX32 R13, R18.reuse, R3.reuse, 0x1, P6 ;  /* 0x00000003120d7211 */ /* 0x0c0fe200030f0eff */
[----:B-----5:R-:W-:Y:S01]  /*275e0*/  VIADD R18, R18, UR5 ;  /* 0x0000000512127c36 */ /* 0x020fe20008000000 */
[C---:B------:R-:W-:Y:S01]  /*275f0*/  PRMT R23, R7.reuse, 0x7770, RZ ;  /* 0x0000777007177816 */ /* 0x040fe200000000ff */
[----:B------:R-:W-:Y:S01]  /*27600*/  VIADD R0, R28, 0x6a ;  /* 0x0000006a1c007836 */ /* 0x000fe20000000000 */
[----:B------:R-:W5:Y:S02]  /*27610*/  LDCU UR5, c[0x0][0x3b8] ;  /* 0x00007700ff0577ac */ /* 0x000f640008000800 */
[CC--:B0-----:R-:W-:Y:S01]  /*27620*/  IADD3 R16, P6, PT, R18.reuse, R2.reuse, RZ ;  /* 0x0000000212107210 */ /* 0x0c1fe20007fde0ff */
[----:B------:R0:W-:Y:S01]  /*27630*/  @P3 STG.E.U8 desc[UR6][R12.64], R23 ;  /* 0x000000170c003986 */ /* 0x0001e2000c101106 */
[----:B------:R-:W-:Y:S01]  /*27640*/  PRMT R21, R7, 0x7771, RZ ;  /* 0x0000777107157816 */ /* 0x000fe200000000ff */
[----:B-1----:R-:W-:Y:S01]  /*27650*/  VIADD R19, R18, UR11 ;  /* 0x0000000b12137c36 */ /* 0x002fe20008000000 */
[----:B----4-:R-:W-:Y:S01]  /*27660*/  ISETP.LT.AND P3, PT, R0, UR12, !P0 ;  /* 0x0000000c00007c0c */ /* 0x010fe2000c761270 */
[----:B------:R-:W1:Y:S01]  /*27670*/  LDCU UR12, c[0x0][0x39c] ;  /* 0x00007380ff0c77ac */ /* 0x000e620008000800 */
[-C--:B------:R-:W-:Y:S01]  /*27680*/  LEA.HI.X.SX32 R17, R18, R3.reuse, 0x1, P6 ;  /* 0x0000000312117211 */ /* 0x080fe200030f0eff */
[----:B------:R-:W-:Y:S01]  /*27690*/  VIADD R0, R28, 0x6b ;  /* 0x0000006b1c007836 */ /* 0x000fe20000000000 */
[CC--:B------:R-:W-:Y:S01]  /*276a0*/  IADD3 R14, P6, PT, R19.reuse, R2.reuse, RZ ;  /* 0x00000002130e7210 */ /* 0x0c0fe20007fde0ff */
[----:B------:R-:W4:Y:S02]  /*276b0*/  LDCU UR11, c[0x0][0x3b8] ;  /* 0x00007700ff0b77ac */ /* 0x000f240008000800 */
[----:B------:R5:W-:Y:S01]  /*276c0*/  @P4 STG.E.U8 desc[UR6][R16.64], R21 ;  /* 0x0000001510004986 */ /* 0x000be2000c101106 */
[----:B--2---:R-:W-:Y:S01]  /*276d0*/  ISETP.LT.AND P4, PT, R0, UR13, !P0 ;  /* 0x0000000d00007c0c */ /* 0x004fe2000c781270 */
[----:B------:R-:W2:Y:S01]  /*276e0*/  LDCU UR13, c[0x0][0x39c] ;  /* 0x00007380ff0d77ac */ /* 0x000ea20008000800 */
[CC--:B------:R-:W-:Y:S01]  /*276f0*/  LEA.HI.X.SX32 R15, R19.reuse, R3.reuse, 0x1, P6 ;  /* 0x00000003130f7211 */ /* 0x0c0fe200030f0eff */
[----:B---3--:R-:W-:Y:S01]  /*27700*/  VIADD R19, R19, UR4 ;  /* 0x0000000413137c36 */ /* 0x008fe20008000000 */
[----:B------:R-:W-:Y:S01]  /*27710*/  PRMT R25, R8, 0x7770, RZ ;  /* 0x0000777008197816 */ /* 0x000fe200000000ff */
[----:B------:R-:W-:Y:S01]  /*27720*/  VIADD R0, R28, 0x6c ;  /* 0x0000006c1c007836 */ /* 0x000fe20000000000 */
[----:B0-----:R-:W-:Y:S01]  /*27730*/  PRMT R23, R8, 0x7771, RZ ;  /* 0x0000777108177816 */ /* 0x001fe200000000ff */
[----:B------:R-:W0:Y:S01]  /*27740*/  LDCU UR4, c[0x0][0x3b8] ;  /* 0x00007700ff0477ac */ /* 0x000e220008000800 */
[CC--:B------:R-:W-:Y:S01]  /*27750*/  IADD3 R18, P6, PT, R19.reuse, R2.reuse, RZ ;  /* 0x0000000213127210 */ /* 0x0c0fe20007fde0ff */
[----:B------:R4:W-:Y:S01]  /*27760*/  @P2 STG.E.U8 desc[UR6][R14.64], R25 ;  /* 0x000000190e002986 */ /* 0x0009e2000c101106 */
[C---:B-----5:R-:W-:Y:S01]  /*27770*/  VIADD R16, R19.reuse, UR5 ;  /* 0x0000000513107c36 */ /* 0x060fe20008000000 */
[----:B-1----:R-:W-:Y:S01]  /*27780*/  ISETP.LT.AND P2, PT, R0, UR12, !P0 ;  /* 0x0000000c00007c0c */ /* 0x002fe2000c741270 */
[----:B------:R-:W1:Y:S01]  /*27790*/  LDCU UR12, c[0x0][0x39c] ;  /* 0x00007380ff0c77ac */ /* 0x000e620008000800 */
[-C--:B------:R-:W-:Y:S01]  /*277a0*/  LEA.HI.X.SX32 R19, R19, R3.reuse, 0x1, P6 ;  /* 0x0000000313137211 */ /* 0x080fe200030f0eff */
[----:B------:R-:W-:Y:S01]  /*277b0*/  VIADD R0, R28, 0x6d ;  /* 0x0000006d1c007836 */ /* 0x000fe20000000000 */
[----:B------:R-:W3:Y:S03]  /*277c0*/  LDCU UR5, c[0x0][0x3b8] ;  /* 0x00007700ff0577ac */ /* 0x000ee60008000800 */
        /* <DEDUP_REMOVED lines=9> */
[----:B------:R-:W-:-:S03]  /*27860*/  IADD3 R16, P6, PT, R14, R2, RZ ;  /* 0x000000020e107210 */ /* 0x000fc60007fde0ff */
[----:B------:R3:W-:Y:S01]  /*27870*/  @P3 STG.E.U8 desc[UR6][R12.64], R21 ;  /* 0x000000150c003986 */ /* 0x0007e2000c101106 */
[----:B-1----:R-:W-:Y:S01]  /*27880*/  ISETP.LT.AND P3, PT, R0, UR12, !P0 ;  /* 0x0000000c00007c0c */ /* 0x002fe2000c761270 */
[----:B------:R-:W1:Y:S01]  /*27890*/  LDCU UR12, c[0x0][0x39c] ;  /* 0x00007380ff0c77ac */ /* 0x000e620008000800 */
[-C--:B------:R-:W-:Y:S01]  /*278a0*/  LEA.HI.X.SX32 R17, R14, R3.reuse, 0x1, P6 ;  /* 0x000000030e117211 */ /* 0x080fe200030f0eff */
[----:B------:R-:W-:Y:S01]  /*278b0*/  VIADD R0, R28, 0x6f ;  /* 0x0000006f1c007836 */ /* 0x000fe20000000000 */
[----:B-----5:R-:W-:Y:S01]  /*278c0*/  PRMT R23, R9, 0x7771, RZ ;  /* 0x0000777109177816 */ /* 0x020fe200000000ff */
[----:B0-----:R-:W-:Y:S01]  /*278d0*/  VIADD R18, R14, UR4 ;  /* 0x000000040e127c36 */ /* 0x001fe20008000000 */
[----:B------:R-:W0:Y:S03]  /*278e0*/  LDCU UR4, c[0x0][0x3b8] ;  /* 0x00007700ff0477ac */ /* 0x000e260008000800 */
        /* <DEDUP_REMOVED lines=9> */
[----:B------:R-:W-:-:S03]  /*27980*/  IADD3 R18, P6, PT, R12, R2, RZ ;  /* 0x000000020c127210 */ /* 0x000fc60007fde0ff */
[----:B------:R0:W-:Y:S01]  /*27990*/  @P2 STG.E.U8 desc[UR6][R14.64], R21 ;  /* 0x000000150e002986 */ /* 0x0001e2000c101106 */
[----:B-1----:R-:W-:Y:S01]  /*279a0*/  ISETP.LT.AND P2, PT, R0, UR12, !P0 ;  /* 0x0000000c00007c0c */ /* 0x002fe2000c741270 */
[----:B------:R-:W1:Y:S01]  /*279b0*/  LDCU UR12, c[0x0][0x39c] ;  /* 0x00007380ff0c77ac */ /* 0x000e620008000800 */
[-C--:B------:R-:W-:Y:S01]  /*279c0*/  LEA.HI.X.SX32 R19, R12, R3.reuse, 0x1, P6 ;  /* 0x000000030c137211 */ /* 0x080fe200030f0eff */
[----:B------:R-:W-:Y:S01]  /*279d0*/  VIADD R0, R28, 0x71 ;  /* 0x000000711c007836 */ /* 0x000fe20000000000 */
[----:B-----5:R-:W-:Y:S01]  /*279e0*/  PRMT R23, R10, 0x7771, RZ ;  /* 0x000077710a177816 */ /* 0x020fe200000000ff */
[----:B----4-:R-:W-:Y:S01]  /*279f0*/  VIADD R16, R12, UR11 ;  /* 0x0000000b0c107c36 */ /* 0x010fe20008000000 */
[----:B------:R-:W4:Y:S03]  /*27a00*/  LDCU UR11, c[0x0][0x3b8] ;  /* 0x00007700ff0b77ac */ /* 0x000f260008000800 */
[----:B------:R5:W-:Y:S01]  /*27a10*/  @P5 STG.E.U8 desc[UR6][R18.64], R23 ;  /* 0x0000001712005986 */ /* 0x000be2000c101106 */
[----:B--2---:R-:W-:Y:S01]  /*27a20*/  ISETP.LT.AND P5, PT, R0, UR13, !P0 ;  /* 0x0000000d00007c0c */ /* 0x004fe2000c7a1270 */
[----:B------:R-:W2:Y:S01]  /*27a30*/  LDCU UR13, c[0x0][0x39c] ;  /* 0x00007380ff0d77ac */ /* 0x000ea20008000800 */
[CC--:B------:R-:W-:Y:S01]  /*27a40*/  IADD3 R12, P6, PT, R16.reuse, R2.reuse, RZ ;  /* 0x00000002100c7210 */ /* 0x0c0fe20007fde0ff */
[----:B0-----:R-:W-:Y:S01]  /*27a50*/  VIADD R14, R16, UR4 ;  /* 0x00000004100e7c36 */ /* 0x001fe20008000000 */
[----:B------:R-:W-:Y:S01]  /*27a60*/  PRMT R21, R11, 0x7770, RZ ;  /* 0x000077700b157816 */ /* 0x000fe200000000ff */
[----:B------:R-:W-:Y:S01]  /*27a70*/  VIADD R0, R28, 0x72 ;  /* 0x000000721c007836 */ /* 0x000fe20000000000 */
[----:B------:R-:W-:Y:S01]  /*27a80*/  LEA.HI.X.SX32 R13, R16, R3, 0x1, P6 ;  /* 0x00000003100d7211 */ /* 0x000fe200030f0eff */
[----:B------:R-:W0:Y:S01]  /*27a90*/  LDCU UR4, c[0x0][0x3b8] ;  /* 0x00007700ff0477ac */ /* 0x000e220008000800 */
[----:B------:R-:W-:-:S03]  /*27aa0*/  IADD3 R16, P6, PT, R14, R2, RZ ;  /* 0x000000020e107210 */ /* 0x000fc60007fde0ff */
[----:B------:R4:W-:Y:S01]  /*27ab0*/  @P3 STG.E.U8 desc[UR6][R12.64], R21 ;  /* 0x000000150c003986 */ /* 0x0009e2000c101106 */
[----:B-1----:R-:W-:Y:S01]  /*27ac0*/  ISETP.LT.AND P3, PT, R0, UR12, !P0 ;  /* 0x0000000c00007c0c */ /* 0x002fe2000c761270 */
[----:B------:R-:W1:Y:S01]  /*27ad0*/  LDCU UR12, c[0x0][0x39c] ;  /* 0x00007380ff0c77ac */ /* 0x000e620008000800 */
[-C--:B------:R-:W-:Y:S01]  /*27ae0*/  LEA.HI.X.SX32 R17, R14, R3.reuse, 0x1, P6 ;  /* 0x000000030e117211 */ /* 0x080fe200030f0eff */
[----:B------:R-:W-:Y:S01]  /*27af0*/  VIADD R0, R28, 0x73 ;  /* 0x000000731c007836 */ /* 0x000fe20000000000 */
[----:B-----5:R-:W-:Y:S01]  /*27b00*/  PRMT R23, R11, 0x7771, RZ ;  /* 0x000077710b177816 */ /* 0x020fe200000000ff */
[----:B---3--:R-:W-:Y:S01]  /*27b10*/  VIADD R18, R14, UR5 ;  /* 0x000000050e127c36 */ /* 0x008fe20008000000 */
        /* <DEDUP_REMOVED lines=13> */
[C---:B0-----:R-:W-:Y:S01]  /*27bf0*/  VIADD R16, R12.reuse, UR4 ;  /* 0x000000040c107c36 */ /* 0x041fe20008000000 */
[-C--:B------:R-:W-:Y:S01]  /*27c00*/  LEA.HI.X.SX32 R19, R12, R3.reuse, 0x1, P6 ;  /* 0x000000030c137211 */ /* 0x080fe200030f0eff */
[----:B------:R-:W0:Y:S01]  /*27c10*/  LDCU UR12, c[0x0][0x39c] ;  /* 0x00007380ff0c77ac */ /* 0x000e220008000800 */
[----:B------:R-:W-:Y:S01]  /*27c20*/  PRMT R17, R4, 0x7773, RZ ;  /* 0x0000777304117816 */ /* 0x000fe200000000ff */
[----:B------:R-:W-:Y:S01]  /*27c30*/  VIADD R0, R28, 0x75 ;  /* 0x000000751c007836 */ /* 0x000fe20000000000 */
[----:B------:R-:W-:Y:S01]  /*27c40*/  IADD3 R12, P6, PT, R16, R2, RZ ;  /* 0x00000002100c7210 */ /* 0x000fe20007fde0ff */
[----:B------:R-:W1:Y:S02]  /*27c50*/  LDCU UR4, c[0x0][0x3b8] ;  /* 0x00007700ff0477ac */ /* 0x000e640008000800 */
[----:B------:R4:W-:Y:S01]  /*27c60*/  @P5 STG.E.U8 desc[UR6][R18.64], R17 ;  /* 0x0000001112005986 */ /* 0x0009e2000c101106 */
[----:B--2---:R-:W-:Y:S01]  /*27c70*/  ISETP.LT.AND P5, PT, R0, UR13, !P0 ;  /* 0x0000000d00007c0c */ /* 0x004fe2000c7a1270 */
[----:B------:R-:W2:Y:S01]  /*27c80*/  LDCU UR13, c[0x0][0x39c] ;  /* 0x00007380ff0d77ac */ /* 0x000ea20008000800 */
[C---:B------:R-:W-:Y:S01]  /*27c90*/  LEA.HI.X.SX32 R13, R16.reuse, R3, 0x1, P6 ;  /* 0x00000003100d7211 */ /* 0x040fe200030f0eff */
[----:B---3--:R-:W-:Y:S01]  /*27ca0*/  VIADD R16, R16, UR5 ;  /* 0x0000000510107c36 */ /* 0x008fe20008000000 */
[----:B------:R-:W-:Y:S01]  /*27cb0*/  PRMT R23, R5, 0x7772, RZ ;  /* 0x0000777205177816 */ /* 0x000fe200000000ff */
[----:B------:R-:W3:Y:S01]  /*27cc0*/  LDCU UR14, c[0x0][0x39c] ;  /* 0x00007380ff0e77ac */ /* 0x000ee20008000800 */
[----:B------:R-:W-:-:S03]  /*27cd0*/  VIADD R0, R28, 0x76 ;  /* 0x000000761c007836 */ /* 0x000fc60000000000 */
[----:B------:R1:W-:Y:S01]  /*27ce0*/  @P3 STG.E.U8 desc[UR6][R12.64], R23 ;  /* 0x000000170c003986 */ /* 0x0003e2000c101106 */
[CC--:B-----5:R-:W-:Y:S01]  /*27cf0*/  IADD3 R14, P3, PT, R16.reuse, R2.reuse, RZ ;  /* 0x00000002100e7210 */ /* 0x0e0fe20007f7e0ff */
[----:B----4-:R-:W-:Y:S01]  /*27d00*/  VIADD R17, R16, UR11 ;  /* 0x0000000b10117c36 */ /* 0x010fe20008000000 */
[----:B------:R-:W4:Y:S01]  /*27d10*/  LDCU UR5, c[0x0][0x3b8] ;  /* 0x00007700ff0577ac */ /* 0x000f220008000800 */
[----:B0-----:R-:W-:Y:S01]  /*27d20*/  ISETP.LT.AND P6, PT, R0, UR12, !P0 ;  /* 0x0000000c00007c0c */ /* 0x001fe2000c7c1270 */
[----:B------:R-:W-:Y:S01]  /*27d30*/  VIADD R0, R28, 0x77 ;  /* 0x000000771c007836 */ /* 0x000fe20000000000 */
[-C--:B------:R-:W-:Y:S01]  /*27d40*/  LEA.HI.X.SX32 R15, R16, R3.reuse, 0x1, P3 ;  /* 0x00000003100f7211 */ /* 0x080fe200018f0eff */
[----:B------:R-:W0:Y:S01]  /*27d50*/  LDCU UR11, c[0x0][0x3b8] ;  /* 0x00007700ff0b77ac */ /* 0x000e220008000800 */
[----:B------:R-:W-:Y:S02]  /*27d60*/  PRMT R21, R5, 0x7773, RZ ;  /* 0x0000777305157816 */ /* 0x000fe400000000ff */
[CC--:B------:R-:W-:Y:S01]  /*27d70*/  IADD3 R4, P3, PT, R17.reuse, R2.reuse, RZ ;  /* 0x0000000211047210 */ /* 0x0c0fe20007f7e0ff */
[----:B------:R-:W5:Y:S01]  /*27d80*/  LDCU UR12, c[0x0][0x3b8] ;  /* 0x00007700ff0c77ac */ /* 0x000f620008000800 */
[----:B------:R-:W-:Y:S01]  /*27d90*/  PRMT R19, R6, 0x7772, RZ ;  /* 0x0000777206137816 */ /* 0x000fe200000000ff */
[----:B------:R0:W-:Y:S01]  /*27da0*/  @P4 STG.E.U8 desc[UR6][R14.64], R21 ;  /* 0x000000150e004986 */ /* 0x0001e2000c101106 */
[C---:B------:R-:W-:Y:S01]  /*27db0*/  LEA.HI.X.SX32 R5, R17.reuse, R3, 0x1, P3 ;  /* 0x0000000311057211 */ /* 0x040fe200018f0eff */
[----:B-1----:R-:W-:Y:S01]  /*27dc0*/  VIADD R17, R17, UR4 ;  /* 0x0000000411117c36 */ /* 0x002fe20008000000 */
[----:B--2---:R-:W-:Y:S01]  /*27dd0*/  ISETP.LT.AND P4, PT, R0, UR13, !P0 ;  /* 0x0000000d00007c0c */ /* 0x004fe2000c781270 */
[----:B------:R-:W-:Y:S01]  /*27de0*/  VIADD R0, R28, 0x78 ;  /* 0x000000781c007836 */ /* 0x000fe20000000000 */
[----:B------:R-:W1:Y:S01]  /*27df0*/  LDCU UR4, c[0x0][0x3b8] ;  /* 0x00007700ff0477ac */ /* 0x000e620008000800 */
[----:B------:R2:W-:Y:S01]  /*27e00*/  @P2 STG.E.U8 desc[UR6][R4.64], R19 ;  /* 0x0000001304002986 */ /* 0x0005e2000c101106 */
[----:B------:R-:W-:-:S02]  /*27e10*/  IADD3 R12, P2, PT, R17, R2, RZ ;  /* 0x00000002110c7210 */ /* 0x000fc40007f5e0ff */
[----:B---3--:R-:W-:Y:S01]  /*27e20*/  ISETP.LT.AND P3, PT, R0, UR14, !P0 ;  /* 0x0000000e00007c0c */ /* 0x008fe2000c761270 */
[----:B------:R-:W-:Y:S01]  /*27e30*/  VIADD R0, R28, 0x79 ;  /* 0x000000791c007836 */ /* 0x000fe20000000000 */
[----:B------:R-:W3:Y:S01]  /*27e40*/  LDCU UR14, c[0x0][0x39c] ;  /* 0x00007380ff0e77ac */ /* 0x000ee20008000800 */
[C---:B------:R-:W-:Y:S01]  /*27e50*/  LEA.HI.X.SX32 R13, R17.reuse, R3, 0x1, P2 ;  /* 0x00000003110d7211 */ /* 0x040fe200010f0eff */
[----:B----4-:R-:W-:Y:S01]  /*27e60*/  VIADD R17, R17, UR5 ;  /* 0x0000000511117c36 */ /* 0x010fe20008000000 */
[----:B0-----:R-:W-:Y:S01]  /*27e70*/  PRMT R21, R6, 0x7773, RZ ;  /* 0x0000777306157816 */ /* 0x001fe200000000ff */
[----:B------:R-:W0:Y:S01]  /*27e80*/  LDCU UR13, c[0x0][0x3b8] ;  /* 0x00007700ff0d77ac */ /* 0x000e220008000800 */
[----:B------:R-:W-:Y:S02]  /*27e90*/  ISETP.LT.AND P2, PT, R0, UR15, !P0 ;  /* 0x0000000f00007c0c */ /* 0x000fe4000c741270 */
[C---:B------:R-:W-:Y:S01]  /*27ea0*/  PRMT R15, R7.reuse, 0x7773, RZ ;  /* 0x00007773070f7816 */ /* 0x040fe200000000ff */
[----:B------:R-:W4:Y:S01]  /*27eb0*/  LDCU UR15, c[0x0][0x39c] ;  /* 0x00007380ff0f77ac */ /* 0x000f220008000800 */
[----:B------:R0:W-:Y:S01]  /*27ec0*/  @P5 STG.E.U8 desc[UR6][R12.64], R21 ;  /* 0x000000150c005986 */ /* 0x0001e2000c101106 */
[----:B--2---:R-:W-:Y:S01]  /*27ed0*/  PRMT R19, R7, 0x7772, RZ ;  /* 0x0000777207137816 */ /* 0x004fe200000000ff */
[C---:B------:R-:W-:Y:S01]  /*27ee0*/  VIADD R7, R17.reuse, UR11 ;  /* 0x0000000b11077c36 */ /* 0x040fe20008000000 */
[----:B------:R-:W-:Y:S01]  /*27ef0*/  IADD3 R4, P5, PT, R17, R2, RZ ;  /* 0x0000000211047210 */ /* 0x000fe20007fbe0ff */
[----:B------:R-:W2:Y:S01]  /*27f00*/  LDCU UR5, c[0x0][0x3b8] ;  /* 0x00007700ff0577ac */ /* 0x000ea20008000800 */
[----:B------:R-:W-:-:S02]  /*27f10*/  VIADD R0, R28, 0x7a ;  /* 0x0000007a1c007836 */ /* 0x000fc40000000000 */
[-C--:B------:R-:W-:Y:S01]  /*27f20*/  LEA.HI.X.SX32 R5, R17, R3.reuse, 0x1, P5 ;  /* 0x0000000311057211 */ /* 0x080fe200028f0eff */
[C---:B-----5:R-:W-:Y:S01]  /*27f30*/  VIADD R14, R7.reuse, UR12 ;  /* 0x0000000c070e7c36 */ /* 0x060fe20008000000 */
[CC--:B------:R-:W-:Y:S01]  /*27f40*/  IADD3 R6, P5, PT, R7.reuse, R2.reuse, RZ ;  /* 0x0000000207067210 */ /* 0x0c0fe20007fbe0ff */
[----:B------:R-:W5:Y:S02]  /*27f50*/  LDCU UR11, c[0x0][0x3b8] ;  /* 0x00007700ff0b77ac */ /* 0x000f640008000800 */
[----:B------:R2:W-:Y:S01]  /*27f60*/  @P6 STG.E.U8 desc[UR6][R4.64], R19 ;  /* 0x0000001304006986 */ /* 0x0005e2000c101106 */
[-C--:B------:R-:W-:Y:S01]  /*27f70*/  LEA.HI.X.SX32 R7, R7, R3.reuse, 0x1, P5 ;  /* 0x0000000307077211 */ /* 0x080fe200028f0eff */
[----:B------:R-:W5:Y:S01]  /*27f80*/  LDCU UR12, c[0x0][0x3b8] ;  /* 0x00007700ff0c77ac */ /* 0x000f620008000800 */
[----:B---3--:R-:W-:Y:S01]  /*27f90*/  ISETP.LT.AND P5, PT, R0, UR14, !P0 ;  /* 0x0000000e00007c0c */ /* 0x008fe2000c7a1270 */
[----:B------:R-:W-:Y:S01]  /*27fa0*/  VIADD R0, R28, 0x7b ;  /* 0x0000007b1c007836 */ /* 0x000fe20000000000 */
[-C--:B0-----:R-:W-:Y:S01]  /*27fb0*/  IADD3 R12, P6, PT, R14, R2.reuse, RZ ;  /* 0x000000020e0c7210 */ /* 0x081fe20007fde0ff */
[----:B------:R-:W-:Y:S01]  /*27fc0*/  @P4 STG.E.U8 desc[UR6][R6.64], R15 ;  /* 0x0000000f06004986 */ /* 0x000fe2000c101106 */
[----:B------:R-:W-:Y:S01]  /*27fd0*/  PRMT R23, R8, 0x7772, RZ ;  /* 0x0000777208177816 */ /* 0x000fe200000000ff */
[----:B------:R-:W0:Y:S01]  /*27fe0*/  LDCU UR14, c[0x0][0x39c] ;  /* 0x00007380ff0e77ac */ /* 0x000e220008000800 */
[C---:B------:R-:W-:Y:S01]  /*27ff0*/  LEA.HI.X.SX32 R13, R14.reuse, R3, 0x1, P6 ;  /* 0x000000030e0d7211 */ /* 0x040fe200030f0eff */
[----:B-1----:R-:W-:Y:S01]  /*28000*/  VIADD R14, R14, UR4 ;  /* 0x000000040e0e7c36 */ /* 0x002fe20008000000 */
[----:B----4-:R-:W-:Y:S01]  /*28010*/  ISETP.LT.AND P4, PT, R0, UR15, !P0 ;  /* 0x0000000f00007c0c */ /* 0x010fe2000c781270 */
[----:B------:R-:W-:Y:S01]  /*28020*/  VIADD R0, R28, 0x7c ;  /* 0x0000007c1c007836 */ /* 0x000fe20000000000 */
[----:B------:R-:W1:Y:S01]  /*28030*/  LDCU UR4, c[0x0][0x3b8] ;  /* 0x00007700ff0477ac */ /* 0x000e620008000800 */
[----:B--2---:R-:W-:Y:S01]  /*28040*/  VIADD R5, R14, UR13 ;  /* 0x0000000d0e057c36 */ /* 0x004fe20008000000 */
[----:B------:R5:W-:Y:S02]  /*28050*/  @P3 STG.E.U8 desc[UR6][R12.64], R23 ;  /* 0x000000170c003986 */ /* 0x000be4000c101106 */
[----:B------:R-:W-:Y:S01]  /*28060*/  ISETP.LT.AND P3, PT, R0, UR16, !P0 ;  /* 0x0000001000007c0c */ /* 0x000fe2000c761270 */
[----:B------:R-:W-:Y:S01]  /*28070*/  VIADD R0, R5, UR5 ;  /* 0x0000000505007c36 */ /* 0x000fe20008000000 */
[----:B------:R-:W-:Y:S01]  /*28080*/  IADD3 R16, P6, PT, R14, R2, RZ ;  /* 0x000000020e107210 */ /* 0x000fe20007fde0ff */
[----:B------:R-:W2:Y:S01]  /*28090*/  LDCU UR13, c[0x0][0x3b8] ;  /* 0x00007700ff0d77ac */ /* 0x000ea20008000800 */
[----:B------:R-:W-:-:S02]  /*280a0*/  PRMT R21, R8, 0x7773, RZ ;  /* 0x0000777308157816 */ /* 0x000fc400000000ff */
[----:B------:R-:W-:Y:S01]  /*280b0*/  LEA.HI.X.SX32 R17, R14, R3, 0x1, P6 ;  /* 0x000000030e117211 */ /* 0x000fe200030f0eff */
[----:B------:R-:W3:Y:S01]  /*280c0*/  LDCU UR5, c[0x0][0x39c] ;  /* 0x00007380ff0577ac */ /* 0x000ee20008000800 */
[----:B-----5:R-:W-:Y:S01]  /*280d0*/  VIADD R13, R0, UR11 ;  /* 0x0000000b000d7c36 */ /* 0x020fe20008000000 */
[----:B------:R-:W-:-:S03]  /*280e0*/  IADD3 R4, P6, PT, R5, R2, RZ ;  /* 0x0000000205047210 */ /* 0x000fc60007fde0ff */
[----:B------:R-:W-:Y:S01]  /*280f0*/  VIADD R15, R13, UR12 ;  /* 0x0000000c0d0f7c36 */ /* 0x000fe20008000000 */
[----:B------:R4:W-:Y:S01]  /*28100*/  @P2 STG.E.U8 desc[UR6][R16.64], R21 ;  /* 0x0000001510002986 */ /* 0x0009e2000c101106 */
[-C--:B------:R-:W-:Y:S02]  /*28110*/  IADD3 R6, P2, PT, R0, R2.reuse, RZ ;  /* 0x0000000200067210 */ /* 0x080fe40007f5e0ff */
[----:B-1----:R-:W-:Y:S01]  /*28120*/  VIADD R18, R15, UR4 ;  /* 0x000000040f127c36 */ /* 0x002fe20008000000 */
[-C--:B------:R-:W-:Y:S02]  /*28130*/  LEA.HI.X.SX32 R5, R5, R3.reuse, 0x1, P6 ;  /* 0x0000000305057211 */ /* 0x080fe400030f0eff */
[C---:B------:R-:W-:Y:S01]  /*28140*/  IADD3 R12, P6, PT, R13.reuse, R2, RZ ;  /* 0x000000020d0c7210 */ /* 0x040fe20007fde0ff */
[----:B------:R-:W-:Y:S01]  /*28150*/  VIADD R8, R28, 0x7d ;  /* 0x0000007d1c087836 */ /* 0x000fe20000000000 */
[-C--:B------:R-:W-:Y:S01]  /*28160*/  LEA.HI.X.SX32 R7, R0, R3.reuse, 0x1, P2 ;  /* 0x0000000300077211 */ /* 0x080fe200010f0eff */
[----:B------:R-:W-:Y:S01]  /*28170*/  VIADD R0, R28, 0x7e ;  /* 0x0000007e1c007836 */ /* 0x000fe20000000000 */
[----:B------:R-:W-:-:S02]  /*28180*/  LEA.HI.X.SX32 R13, R13, R3, 0x1, P6 ;  /* 0x000000030d0d7211 */ /* 0x000fc400030f0eff */
[CC--:B----4-:R-:W-:Y:S01]  /*28190*/  IADD3 R16, P2, PT, R18.reuse, R2.reuse, RZ ;  /* 0x0000000212107210 */ /* 0x0d0fe20007f5e0ff */
[C---:B--2---:R-:W-:Y:S01]  /*281a0*/  VIADD R19, R18.reuse, UR13 ;  /* 0x0000000d12137c36 */ /* 0x044fe20008000000 */
[C---:B------:R-:W-:Y:S02]  /*281b0*/  IADD3 R14, P6, PT, R15.reuse, R2, RZ ;  /* 0x000000020f0e7210 */ /* 0x040fe40007fde0ff */
[-C--:B------:R-:W-:Y:S02]  /*281c0*/  LEA.HI.X.SX32 R17, R18, R3.reuse, 0x1, P2 ;  /* 0x0000000312117211 */ /* 0x080fe400010f0eff */
[----:B0-----:R-:W-:Y:S02]  /*281d0*/  ISETP.LT.AND P2, PT, R8, UR14, !P0 ;  /* 0x0000000e08007c0c */ /* 0x001fe4000c741270 */
[----:B---3--:R-:W-:Y:S02]  /*281e0*/  ISETP.LT.AND P0, PT, R0, UR5, !P0 ;  /* 0x0000000500007c0c */ /* 0x008fe4000c701270 */
[----:B------:R-:W-:-:S02]  /*281f0*/  LEA.HI.X.SX32 R15, R15, R3, 0x1, P6 ;  /* 0x000000030f0f7211 */ /* 0x000fc400030f0eff */
[----:B------:R-:W-:Y:S02]  /*28200*/  IADD3 R2, P6, PT, R19, R2, RZ ;  /* 0x0000000213027210 */ /* 0x000fe40007fde0ff */
[C---:B------:R-:W-:Y:S02]  /*28210*/  PRMT R25, R9.reuse, 0x7772, RZ ;  /* 0x0000777209197816 */ /* 0x040fe400000000ff */
[----:B------:R-:W-:Y:S02]  /*28220*/  PRMT R23, R9, 0x7773, RZ ;  /* 0x0000777309177816 */ /* 0x000fe400000000ff */
[----:B------:R-:W-:Y:S02]  /*28230*/  LEA.HI.X.SX32 R3, R19, R3, 0x1, P6 ;  /* 0x0000000313037211 */ /* 0x000fe400030f0eff */
[C---:B------:R-:W-:Y:S02]  /*28240*/  PRMT R21, R10.reuse, 0x7772, RZ ;  /* 0x000077720a157816 */ /* 0x040fe400000000ff */
[----:B------:R-:W-:-:S02]  /*28250*/  PRMT R19, R10, 0x7773, RZ ;  /* 0x000077730a137816 */ /* 0x000fc400000000ff */
[C---:B------:R-:W-:Y:S01]  /*28260*/  PRMT R9, R11.reuse, 0x7773, RZ ;  /* 0x000077730b097816 */ /* 0x040fe200000000ff */
[----:B------:R0:W-:Y:S01]  /*28270*/  @P5 STG.E.U8 desc[UR6][R4.64], R25 ;  /* 0x0000001904005986 */ /* 0x0001e2000c101106 */
[----:B------:R-:W-:-:S03]  /*28280*/  PRMT R11, R11, 0x7772, RZ ;  /* 0x000077720b0b7816 */ /* 0x000fc600000000ff */
[----:B------:R0:W-:Y:S04]  /*28290*/  @P4 STG.E.U8 desc[UR6][R6.64], R23 ;  /* 0x0000001706004986 */ /* 0x0001e8000c101106 */
[----:B------:R0:W-:Y:S04]  /*282a0*/  @P3 STG.E.U8 desc[UR6][R12.64], R21 ;  /* 0x000000150c003986 */ /* 0x0001e8000c101106 */
[----:B------:R0:W-:Y:S04]  /*282b0*/  @P2 STG.E.U8 desc[UR6][R14.64], R19 ;  /* 0x000000130e002986 */ /* 0x0001e8000c101106 */
[----:B------:R0:W-:Y:S01]  /*282c0*/  @P0 STG.E.U8 desc[UR6][R16.64], R11 ;  /* 0x0000000b10000986 */ /* 0x0001e2000c101106 */
[----:B------:R-:W-:Y:S05]  /*282d0*/  @!P1 EXIT ;  /* 0x000000000000994d */ /* 0x000fea0003800000 */
[----:B------:R-:W-:Y:S01]  /*282e0*/  STG.E.U8 desc[UR6][R2.64], R9 ;  /* 0x0000000902007986 */ /* 0x000fe2000c101106 */
[----:B------:R-:W-:Y:S05]  /*282f0*/  EXIT ;  /* 0x000000000000794d */ /* 0x000fea0003800000 */
.L_x_2:
[----:B------:R-:W-:-:S00]  /*28300*/  BRA `(.L_x_2) ;  /* 0xfffffffc00fc7947 */ /* 0x000fc0000383ffff */
[----:B------:R-:W-:-:S00]  /*28310*/  NOP ;  /* 0x0000000000007918 */ /* 0x000fc00000000000 */
        /* <DEDUP_REMOVED lines=14> */
.L_x_3:


//--------------------- .nv.shared.matmul_kernel  --------------------------
	.section	.nv.shared.matmul_kernel,"aw",@nobits
	.sectionflags	@""
	.align	16
	.zero		1024


//--------------------- .nv.shared.reserved.0     --------------------------
	.section	.nv.shared.reserved.0,"aw",@nobits
	.weak		__nv_reservedSMEM_offset_0_alias
	.size		__nv_reservedSMEM_offset_0_alias, 0, 64
	.other		__nv_reservedSMEM_offset_0_alias,@"STO_CUDA_RESERVED_SHARED STV_DEFAULT"
__nv_reservedSMEM_offset_0_alias:
	.zero		0
	.zero		64


//--------------------- .nv.constant0.matmul_kernel --------------------------
	.section	.nv.constant0.matmul_kernel,"a",@progbits
	.sectionflags	@""
	.align	4
.nv.constant0.matmul_kernel:
	.zero		976


//--------------------- SYMBOLS --------------------------

	.type		.nv.reservedSmem.offset0,@object
	.size		.nv.reservedSmem.offset0,0x4
	.type		.nv.reservedSmem.cap,@object
	.size		.nv.reservedSmem.cap,0x4
